//
// Generated by NVIDIA NVVM Compiler
//
// Compiler Build ID: CL-36424714
// Cuda compilation tools, release 13.0, V13.0.88
// Based on NVVM 20.0.0
//

.version 9.0
.target sm_100
.address_size 64

	// .globl	_Z27build_cell_start_end_kernelPKjiPiS1_
// _ZZN3cub18CUB_300001_SM_10006detail10radix_sort31DeviceRadixSortSingleTileKernelINS1_5radix10policy_hubIjjyE10Policy1000ELNS0_9SortOrderE0EjjyNS1_21identity_decomposer_tEEEvPKT1_PSA_PKT2_PSE_T3_iiT4_E12temp_storage has been demoted
// _ZZN3cub18CUB_300001_SM_10006detail10radix_sort30DeviceRadixSortHistogramKernelINS1_5radix10policy_hubIjjyE10Policy1000ELNS0_9SortOrderE0EjyNS1_21identity_decomposer_tEEEvPT2_PKT1_SA_iiT3_E12temp_storage has been demoted
// _ZZN3cub18CUB_300001_SM_10006detail10radix_sort33DeviceRadixSortExclusiveSumKernelINS1_5radix10policy_hubIjjyE10Policy1000EyEEvPT0_E12temp_storage has been demoted
// _ZZN3cub18CUB_300001_SM_10006detail10radix_sort29DeviceRadixSortOnesweepKernelINS1_5radix10policy_hubIjjyE10Policy1000ELNS0_9SortOrderE0EjjyiiNS1_21identity_decomposer_tEEEvPT5_SB_PT3_PKSC_PT1_PKSG_PT2_PKSK_T4_iiT6_E1s has been demoted
// _ZZN3cub18CUB_300001_SM_10006detail4scan16DeviceScanKernelINS2_10policy_hubIiiijN4cuda3__47minimumIiEEE10Policy1000EN6thrust24THRUST_300001_SM_1000_NS16reverse_iteratorINSC_10device_ptrIiEEEESG_NS0_13ScanTileStateIiLb1EEES8_NS0_8NullTypeEjiLb0ESJ_EEvT0_T1_T2_iT3_T4_T5_E12temp_storage has been demoted
// _ZZN3cub18CUB_300001_SM_10006detail4scan16DeviceScanKernelINS2_10policy_hubIiiimN4cuda3__47minimumIiEEE10Policy1000EN6thrust24THRUST_300001_SM_1000_NS16reverse_iteratorINSC_10device_ptrIiEEEESG_NS0_13ScanTileStateIiLb1EEES8_NS0_8NullTypeEmiLb0ESJ_EEvT0_T1_T2_iT3_T4_T5_E12temp_storage has been demoted
.global .align 1 .b8 _ZN34_INTERNAL_215a4c80_4_k_cu_106519404cuda3std3__45__cpo5beginE[1];
.global .align 1 .b8 _ZN34_INTERNAL_215a4c80_4_k_cu_106519404cuda3std3__45__cpo3endE[1];
.global .align 1 .b8 _ZN34_INTERNAL_215a4c80_4_k_cu_106519404cuda3std3__45__cpo6cbeginE[1];
.global .align 1 .b8 _ZN34_INTERNAL_215a4c80_4_k_cu_106519404cuda3std3__45__cpo4cendE[1];
.global .align 1 .b8 _ZN34_INTERNAL_215a4c80_4_k_cu_106519404cuda3std3__45__cpo6rbeginE[1];
.global .align 1 .b8 _ZN34_INTERNAL_215a4c80_4_k_cu_106519404cuda3std3__45__cpo4rendE[1];
.global .align 1 .b8 _ZN34_INTERNAL_215a4c80_4_k_cu_106519404cuda3std3__45__cpo7crbeginE[1];
.global .align 1 .b8 _ZN34_INTERNAL_215a4c80_4_k_cu_106519404cuda3std3__45__cpo5crendE[1];
.global .align 1 .b8 _ZN34_INTERNAL_215a4c80_4_k_cu_106519404cuda3std3__436_GLOBAL__N__215a4c80_4_k_cu_106519406ignoreE[1];
.global .align 1 .b8 _ZN34_INTERNAL_215a4c80_4_k_cu_106519404cuda3std3__419piecewise_constructE[1];
.global .align 1 .b8 _ZN34_INTERNAL_215a4c80_4_k_cu_106519404cuda3std3__48in_placeE[1];
.global .align 1 .b8 _ZN34_INTERNAL_215a4c80_4_k_cu_106519404cuda3std3__420unreachable_sentinelE[1];
.global .align 1 .b8 _ZN34_INTERNAL_215a4c80_4_k_cu_106519404cuda3std3__47nulloptE[1];
.global .align 1 .b8 _ZN34_INTERNAL_215a4c80_4_k_cu_106519404cuda3std3__48unexpectE[1];
.global .align 1 .b8 _ZN34_INTERNAL_215a4c80_4_k_cu_106519404cuda3std6ranges3__45__cpo4swapE[1];
.global .align 1 .b8 _ZN34_INTERNAL_215a4c80_4_k_cu_106519404cuda3std6ranges3__45__cpo9iter_moveE[1];
.global .align 1 .b8 _ZN34_INTERNAL_215a4c80_4_k_cu_106519404cuda3std6ranges3__45__cpo5beginE[1];
.global .align 1 .b8 _ZN34_INTERNAL_215a4c80_4_k_cu_106519404cuda3std6ranges3__45__cpo3endE[1];
.global .align 1 .b8 _ZN34_INTERNAL_215a4c80_4_k_cu_106519404cuda3std6ranges3__45__cpo6cbeginE[1];
.global .align 1 .b8 _ZN34_INTERNAL_215a4c80_4_k_cu_106519404cuda3std6ranges3__45__cpo4cendE[1];
.global .align 1 .b8 _ZN34_INTERNAL_215a4c80_4_k_cu_106519404cuda3std6ranges3__45__cpo7advanceE[1];
.global .align 1 .b8 _ZN34_INTERNAL_215a4c80_4_k_cu_106519404cuda3std6ranges3__45__cpo9iter_swapE[1];
.global .align 1 .b8 _ZN34_INTERNAL_215a4c80_4_k_cu_106519404cuda3std6ranges3__45__cpo4nextE[1];
.global .align 1 .b8 _ZN34_INTERNAL_215a4c80_4_k_cu_106519404cuda3std6ranges3__45__cpo4prevE[1];
.global .align 1 .b8 _ZN34_INTERNAL_215a4c80_4_k_cu_106519404cuda3std6ranges3__45__cpo4dataE[1];
.global .align 1 .b8 _ZN34_INTERNAL_215a4c80_4_k_cu_106519404cuda3std6ranges3__45__cpo5cdataE[1];
.global .align 1 .b8 _ZN34_INTERNAL_215a4c80_4_k_cu_106519404cuda3std6ranges3__45__cpo4sizeE[1];
.global .align 1 .b8 _ZN34_INTERNAL_215a4c80_4_k_cu_106519404cuda3std6ranges3__45__cpo5ssizeE[1];
.global .align 1 .b8 _ZN34_INTERNAL_215a4c80_4_k_cu_106519404cuda3std6ranges3__45__cpo8distanceE[1];
.global .align 1 .b8 _ZN34_INTERNAL_215a4c80_4_k_cu_106519406thrust24THRUST_300001_SM_1000_NS8cuda_cub3parE[1];
.global .align 1 .b8 _ZN34_INTERNAL_215a4c80_4_k_cu_106519406thrust24THRUST_300001_SM_1000_NS8cuda_cub10par_nosyncE[1];
.global .align 1 .b8 _ZN34_INTERNAL_215a4c80_4_k_cu_106519406thrust24THRUST_300001_SM_1000_NS6system6detail10sequential3seqE[1];
.global .align 1 .b8 _ZN34_INTERNAL_215a4c80_4_k_cu_106519406thrust24THRUST_300001_SM_1000_NS6system3cpp3parE[1];
.global .align 1 .b8 _ZN34_INTERNAL_215a4c80_4_k_cu_106519406thrust24THRUST_300001_SM_1000_NS12placeholders2_1E[1];
.global .align 1 .b8 _ZN34_INTERNAL_215a4c80_4_k_cu_106519406thrust24THRUST_300001_SM_1000_NS12placeholders2_2E[1];
.global .align 1 .b8 _ZN34_INTERNAL_215a4c80_4_k_cu_106519406thrust24THRUST_300001_SM_1000_NS12placeholders2_3E[1];
.global .align 1 .b8 _ZN34_INTERNAL_215a4c80_4_k_cu_106519406thrust24THRUST_300001_SM_1000_NS12placeholders2_4E[1];
.global .align 1 .b8 _ZN34_INTERNAL_215a4c80_4_k_cu_106519406thrust24THRUST_300001_SM_1000_NS12placeholders2_5E[1];
.global .align 1 .b8 _ZN34_INTERNAL_215a4c80_4_k_cu_106519406thrust24THRUST_300001_SM_1000_NS12placeholders2_6E[1];
.global .align 1 .b8 _ZN34_INTERNAL_215a4c80_4_k_cu_106519406thrust24THRUST_300001_SM_1000_NS12placeholders2_7E[1];
.global .align 1 .b8 _ZN34_INTERNAL_215a4c80_4_k_cu_106519406thrust24THRUST_300001_SM_1000_NS12placeholders2_8E[1];
.global .align 1 .b8 _ZN34_INTERNAL_215a4c80_4_k_cu_106519406thrust24THRUST_300001_SM_1000_NS12placeholders2_9E[1];
.global .align 1 .b8 _ZN34_INTERNAL_215a4c80_4_k_cu_106519406thrust24THRUST_300001_SM_1000_NS12placeholders3_10E[1];
.global .align 1 .b8 _ZN34_INTERNAL_215a4c80_4_k_cu_106519406thrust24THRUST_300001_SM_1000_NS3seqE[1];
.global .align 1 .b8 _ZN34_INTERNAL_215a4c80_4_k_cu_106519406thrust24THRUST_300001_SM_1000_NS6deviceE[1];
.extern .shared .align 16 .b8 s[];

.visible .entry _Z27build_cell_start_end_kernelPKjiPiS1_(
	.param .u64 .ptr .align 1 _Z27build_cell_start_end_kernelPKjiPiS1__param_0,
	.param .u32 _Z27build_cell_start_end_kernelPKjiPiS1__param_1,
	.param .u64 .ptr .align 1 _Z27build_cell_start_end_kernelPKjiPiS1__param_2,
	.param .u64 .ptr .align 1 _Z27build_cell_start_end_kernelPKjiPiS1__param_3
)
{
	.reg .pred 	%p<6>;
	.reg .b32 	%r<11>;
	.reg .b64 	%rd<13>;

	ld.param.u64 	%rd2, [_Z27build_cell_start_end_kernelPKjiPiS1__param_0];
	ld.param.u32 	%r3, [_Z27build_cell_start_end_kernelPKjiPiS1__param_1];
	ld.param.u64 	%rd3, [_Z27build_cell_start_end_kernelPKjiPiS1__param_2];
	ld.param.u64 	%rd4, [_Z27build_cell_start_end_kernelPKjiPiS1__param_3];
	mov.u32 	%r4, %ctaid.x;
	mov.u32 	%r5, %ntid.x;
	mov.u32 	%r6, %tid.x;
	mad.lo.s32 	%r1, %r4, %r5, %r6;
	setp.ge.s32 	%p1, %r1, %r3;
	@%p1 bra 	$L__BB0_7;
	cvta.to.global.u64 	%rd5, %rd2;
	mul.wide.s32 	%rd6, %r1, 4;
	add.s64 	%rd1, %rd5, %rd6;
	ld.global.nc.u32 	%r2, [%rd1];
	setp.eq.s32 	%p2, %r1, 0;
	@%p2 bra 	$L__BB0_3;
	ld.global.nc.u32 	%r7, [%rd1+-4];
	setp.eq.s32 	%p3, %r7, %r2;
	@%p3 bra 	$L__BB0_4;
$L__BB0_3:
	cvta.to.global.u64 	%rd7, %rd3;
	mul.wide.u32 	%rd8, %r2, 4;
	add.s64 	%rd9, %rd7, %rd8;
	st.global.u32 	[%rd9], %r1;
$L__BB0_4:
	add.s32 	%r8, %r3, -1;
	setp.eq.s32 	%p4, %r1, %r8;
	@%p4 bra 	$L__BB0_6;
	ld.global.nc.u32 	%r9, [%rd1+4];
	setp.eq.s32 	%p5, %r9, %r2;
	@%p5 bra 	$L__BB0_7;
$L__BB0_6:
	add.s32 	%r10, %r1, 1;
	cvta.to.global.u64 	%rd10, %rd4;
	mul.wide.u32 	%rd11, %r2, 4;
	add.s64 	%rd12, %rd10, %rd11;
	st.global.u32 	[%rd12], %r10;
$L__BB0_7:
	ret;

}
	// .globl	_Z15pp_force_kernelPKfS0_S0_iiffPKiS2_PfS3_S3_
.visible .entry _Z15pp_force_kernelPKfS0_S0_iiffPKiS2_PfS3_S3_(
	.param .u64 .ptr .align 1 _Z15pp_force_kernelPKfS0_S0_iiffPKiS2_PfS3_S3__param_0,
	.param .u64 .ptr .align 1 _Z15pp_force_kernelPKfS0_S0_iiffPKiS2_PfS3_S3__param_1,
	.param .u64 .ptr .align 1 _Z15pp_force_kernelPKfS0_S0_iiffPKiS2_PfS3_S3__param_2,
	.param .u32 _Z15pp_force_kernelPKfS0_S0_iiffPKiS2_PfS3_S3__param_3,
	.param .u32 _Z15pp_force_kernelPKfS0_S0_iiffPKiS2_PfS3_S3__param_4,
	.param .f32 _Z15pp_force_kernelPKfS0_S0_iiffPKiS2_PfS3_S3__param_5,
	.param .f32 _Z15pp_force_kernelPKfS0_S0_iiffPKiS2_PfS3_S3__param_6,
	.param .u64 .ptr .align 1 _Z15pp_force_kernelPKfS0_S0_iiffPKiS2_PfS3_S3__param_7,
	.param .u64 .ptr .align 1 _Z15pp_force_kernelPKfS0_S0_iiffPKiS2_PfS3_S3__param_8,
	.param .u64 .ptr .align 1 _Z15pp_force_kernelPKfS0_S0_iiffPKiS2_PfS3_S3__param_9,
	.param .u64 .ptr .align 1 _Z15pp_force_kernelPKfS0_S0_iiffPKiS2_PfS3_S3__param_10,
	.param .u64 .ptr .align 1 _Z15pp_force_kernelPKfS0_S0_iiffPKiS2_PfS3_S3__param_11
)
{
	.reg .pred 	%p<408>;
	.reg .b32 	%r<176>;
	.reg .b32 	%f<2936>;
	.reg .b64 	%rd<326>;

	ld.param.u32 	%r120, [_Z15pp_force_kernelPKfS0_S0_iiffPKiS2_PfS3_S3__param_3];
	ld.param.u32 	%r121, [_Z15pp_force_kernelPKfS0_S0_iiffPKiS2_PfS3_S3__param_4];
	ld.param.f32 	%f736, [_Z15pp_force_kernelPKfS0_S0_iiffPKiS2_PfS3_S3__param_5];
	ld.param.u64 	%rd11, [_Z15pp_force_kernelPKfS0_S0_iiffPKiS2_PfS3_S3__param_7];
	ld.param.u64 	%rd12, [_Z15pp_force_kernelPKfS0_S0_iiffPKiS2_PfS3_S3__param_8];
	cvta.to.global.u64 	%rd1, %rd12;
	cvta.to.global.u64 	%rd2, %rd11;
	mov.u32 	%r122, %ctaid.x;
	mul.lo.s32 	%r123, %r120, %r120;
	div.u32 	%r124, %r122, %r123;
	div.s32 	%r125, %r122, %r120;
	rem.s32 	%r126, %r125, %r120;
	mul.lo.s32 	%r127, %r125, %r120;
	sub.s32 	%r128, %r122, %r127;
	shl.b32 	%r129, %r121, 1;
	add.s32 	%r1, %r129, %r120;
	add.s32 	%r130, %r124, %r121;
	mul.lo.s32 	%r2, %r130, %r1;
	add.s32 	%r3, %r126, %r121;
	add.s32 	%r4, %r128, %r121;
	add.s32 	%r131, %r3, %r2;
	mul.lo.s32 	%r5, %r131, %r1;
	add.s32 	%r132, %r4, %r5;
	mul.wide.s32 	%rd13, %r132, 4;
	add.s64 	%rd3, %rd2, %rd13;
	ld.global.nc.u32 	%r6, [%rd3];
	add.s64 	%rd4, %rd1, %rd13;
	ld.global.nc.u32 	%r7, [%rd4];
	mul.f32 	%f1, %f736, %f736;
	mov.u32 	%r133, %tid.x;
	add.s32 	%r147, %r6, %r133;
	setp.ge.s32 	%p1, %r147, %r7;
	@%p1 bra 	$L__BB1_462;
	ld.param.f32 	%f2611, [_Z15pp_force_kernelPKfS0_S0_iiffPKiS2_PfS3_S3__param_6];
	mul.f32 	%f738, %f2611, %f2611;
	mov.f32 	%f739, 0f3CEA0EA1;
	div.rn.f32 	%f2, %f739, %f738;
	div.rn.f32 	%f3, %f739, %f1;
	sub.s32 	%r134, %r2, %r1;
	add.s32 	%r135, %r3, %r134;
	add.s32 	%r136, %r135, -1;
	mad.lo.s32 	%r137, %r136, %r1, %r4;
	add.s32 	%r138, %r137, -1;
	mul.wide.s32 	%rd14, %r138, 4;
	add.s64 	%rd15, %rd2, %rd14;
	ld.global.nc.u32 	%r9, [%rd15];
	add.s64 	%rd16, %rd1, %rd14;
	ld.global.nc.u32 	%r10, [%rd16];
	ld.global.nc.u32 	%r11, [%rd15+4];
	ld.global.nc.u32 	%r12, [%rd16+4];
	ld.global.nc.u32 	%r13, [%rd15+8];
	ld.global.nc.u32 	%r14, [%rd16+8];
	mul.wide.s32 	%rd17, %r1, 4;
	add.s64 	%rd18, %rd15, %rd17;
	ld.global.nc.u32 	%r15, [%rd18];
	add.s64 	%rd19, %rd16, %rd17;
	ld.global.nc.u32 	%r16, [%rd19];
	ld.global.nc.u32 	%r17, [%rd18+4];
	ld.global.nc.u32 	%r18, [%rd19+4];
	ld.global.nc.u32 	%r19, [%rd18+8];
	ld.global.nc.u32 	%r20, [%rd19+8];
	add.s64 	%rd20, %rd18, %rd17;
	ld.global.nc.u32 	%r21, [%rd20];
	add.s64 	%rd21, %rd19, %rd17;
	ld.global.nc.u32 	%r22, [%rd21];
	ld.global.nc.u32 	%r23, [%rd20+4];
	ld.global.nc.u32 	%r24, [%rd21+4];
	ld.global.nc.u32 	%r25, [%rd20+8];
	ld.global.nc.u32 	%r26, [%rd21+8];
	sub.s32 	%r139, %r5, %r1;
	add.s32 	%r140, %r4, %r139;
	add.s32 	%r141, %r140, -1;
	mul.wide.s32 	%rd22, %r141, 4;
	add.s64 	%rd23, %rd2, %rd22;
	ld.global.nc.u32 	%r27, [%rd23];
	add.s64 	%rd24, %rd1, %rd22;
	ld.global.nc.u32 	%r28, [%rd24];
	ld.global.nc.u32 	%r29, [%rd23+4];
	ld.global.nc.u32 	%r30, [%rd24+4];
	ld.global.nc.u32 	%r31, [%rd23+8];
	ld.global.nc.u32 	%r32, [%rd24+8];
	add.s64 	%rd25, %rd3, -4;
	ld.global.nc.u32 	%r33, [%rd3+-4];
	add.s64 	%rd26, %rd4, -4;
	ld.global.nc.u32 	%r34, [%rd4+-4];
	ld.global.nc.u32 	%r35, [%rd3+4];
	ld.global.nc.u32 	%r36, [%rd4+4];
	add.s64 	%rd27, %rd25, %rd17;
	ld.global.nc.u32 	%r37, [%rd27];
	add.s64 	%rd28, %rd26, %rd17;
	ld.global.nc.u32 	%r38, [%rd28];
	ld.global.nc.u32 	%r39, [%rd27+4];
	ld.global.nc.u32 	%r40, [%rd28+4];
	ld.global.nc.u32 	%r41, [%rd27+8];
	ld.global.nc.u32 	%r42, [%rd28+8];
	shl.b32 	%r142, %r1, 1;
	add.s32 	%r143, %r136, %r142;
	mad.lo.s32 	%r144, %r143, %r1, %r4;
	add.s32 	%r145, %r144, -1;
	mul.wide.s32 	%rd29, %r145, 4;
	add.s64 	%rd30, %rd2, %rd29;
	ld.global.nc.u32 	%r43, [%rd30];
	add.s64 	%rd31, %rd1, %rd29;
	ld.global.nc.u32 	%r44, [%rd31];
	ld.global.nc.u32 	%r45, [%rd30+4];
	ld.global.nc.u32 	%r46, [%rd31+4];
	ld.global.nc.u32 	%r47, [%rd30+8];
	ld.global.nc.u32 	%r48, [%rd31+8];
	add.s64 	%rd32, %rd30, %rd17;
	ld.global.nc.u32 	%r49, [%rd32];
	add.s64 	%rd33, %rd31, %rd17;
	ld.global.nc.u32 	%r50, [%rd33];
	ld.global.nc.u32 	%r51, [%rd32+4];
	ld.global.nc.u32 	%r52, [%rd33+4];
	ld.global.nc.u32 	%r53, [%rd32+8];
	ld.global.nc.u32 	%r54, [%rd33+8];
	add.s64 	%rd34, %rd32, %rd17;
	ld.global.nc.u32 	%r55, [%rd34];
	add.s64 	%rd35, %rd33, %rd17;
	ld.global.nc.u32 	%r56, [%rd35];
	ld.global.nc.u32 	%r57, [%rd34+4];
	ld.global.nc.u32 	%r58, [%rd35+4];
	ld.global.nc.u32 	%r59, [%rd34+8];
	ld.global.nc.u32 	%r60, [%rd35+8];
$L__BB1_2:
	ld.param.u64 	%rd295, [_Z15pp_force_kernelPKfS0_S0_iiffPKiS2_PfS3_S3__param_2];
	ld.param.u64 	%rd267, [_Z15pp_force_kernelPKfS0_S0_iiffPKiS2_PfS3_S3__param_1];
	ld.param.u64 	%rd239, [_Z15pp_force_kernelPKfS0_S0_iiffPKiS2_PfS3_S3__param_0];
	setp.ge.s32 	%p2, %r9, %r10;
	cvta.to.global.u64 	%rd36, %rd239;
	mul.wide.s32 	%rd37, %r147, 4;
	add.s64 	%rd38, %rd36, %rd37;
	ld.global.nc.f32 	%f4, [%rd38];
	cvta.to.global.u64 	%rd39, %rd267;
	add.s64 	%rd40, %rd39, %rd37;
	ld.global.nc.f32 	%f5, [%rd40];
	cvta.to.global.u64 	%rd41, %rd295;
	add.s64 	%rd42, %rd41, %rd37;
	ld.global.nc.f32 	%f6, [%rd42];
	mov.f32 	%f2655, 0f00000000;
	mov.f32 	%f2656, %f2655;
	mov.f32 	%f2657, %f2655;
	@%p2 bra 	$L__BB1_19;
	sub.s32 	%r148, %r9, %r10;
	mov.f32 	%f2657, 0f00000000;
	mov.u32 	%r149, %r9;
	mov.f32 	%f2656, %f2657;
	mov.f32 	%f2655, %f2657;
$L__BB1_4:
	ld.param.u64 	%rd296, [_Z15pp_force_kernelPKfS0_S0_iiffPKiS2_PfS3_S3__param_2];
	ld.param.u64 	%rd268, [_Z15pp_force_kernelPKfS0_S0_iiffPKiS2_PfS3_S3__param_1];
	ld.param.u64 	%rd240, [_Z15pp_force_kernelPKfS0_S0_iiffPKiS2_PfS3_S3__param_0];
	mul.wide.s32 	%rd43, %r149, 4;
	cvta.to.global.u64 	%rd44, %rd296;
	add.s64 	%rd45, %rd44, %rd43;
	cvta.to.global.u64 	%rd46, %rd268;
	add.s64 	%rd47, %rd46, %rd43;
	cvta.to.global.u64 	%rd48, %rd240;
	add.s64 	%rd49, %rd48, %rd43;
	ld.global.nc.f32 	%f742, [%rd49];
	sub.f32 	%f10, %f742, %f4;
	ld.global.nc.f32 	%f743, [%rd47];
	sub.f32 	%f11, %f743, %f5;
	ld.global.nc.f32 	%f744, [%rd45];
	sub.f32 	%f12, %f744, %f6;
	mul.f32 	%f745, %f11, %f11;
	fma.rn.f32 	%f746, %f10, %f10, %f745;
	fma.rn.f32 	%f13, %f12, %f12, %f746;
	setp.leu.f32 	%p3, %f13, 0f00000000;
	setp.geu.f32 	%p4, %f13, %f1;
	or.pred  	%p5, %p3, %p4;
	@%p5 bra 	$L__BB1_18;
	ld.param.f32 	%f2612, [_Z15pp_force_kernelPKfS0_S0_iiffPKiS2_PfS3_S3__param_6];
	setp.neu.f32 	%p6, %f2612, 0f00000000;
	sqrt.rn.f32 	%f14, %f13;
	add.f32 	%f747, %f14, %f14;
	div.rn.f32 	%f748, %f747, %f2612;
	setp.leu.f32 	%p7, %f748, 0f40000000;
	and.pred  	%p8, %p6, %p7;
	@%p8 bra 	$L__BB1_7;
	mul.f32 	%f775, %f14, %f14;
	rcp.rn.f32 	%f2642, %f775;
	bra.uni 	$L__BB1_11;
$L__BB1_7:
	setp.leu.f32 	%p9, %f748, 0f3F800000;
	@%p9 bra 	$L__BB1_9;
	mul.f32 	%f761, %f748, %f748;
	mul.f32 	%f762, %f748, %f761;
	mul.f32 	%f763, %f748, %f762;
	mul.f32 	%f764, %f748, %f763;
	mul.f32 	%f765, %f748, %f764;
	mov.f32 	%f766, 0f41400000;
	div.rn.f32 	%f767, %f766, %f761;
	add.f32 	%f768, %f767, 0fC3600000;
	fma.rn.f32 	%f769, %f748, 0f44600000, %f768;
	fma.rn.f32 	%f770, %f761, 0fC4520000, %f769;
	fma.rn.f32 	%f771, %f762, 0f43600000, %f770;
	fma.rn.f32 	%f772, %f763, 0f428C0000, %f771;
	fma.rn.f32 	%f773, %f764, 0fC2400000, %f772;
	fma.rn.f32 	%f774, %f765, 0f40E00000, %f773;
	mul.f32 	%f2642, %f2, %f774;
	bra.uni 	$L__BB1_11;
$L__BB1_9:
	setp.leu.f32 	%p10, %f748, 0f00000000;
	mov.f32 	%f2642, 0f00000000;
	@%p10 bra 	$L__BB1_11;
	mul.f32 	%f750, %f748, %f748;
	mul.f32 	%f751, %f748, %f750;
	mul.f32 	%f752, %f748, %f751;
	mul.f32 	%f753, %f748, %f752;
	mul.f32 	%f754, %f748, %f753;
	mul.f32 	%f755, %f748, 0f43600000;
	mul.f32 	%f756, %f751, 0f43600000;
	sub.f32 	%f757, %f755, %f756;
	fma.rn.f32 	%f758, %f752, 0f428C0000, %f757;
	fma.rn.f32 	%f759, %f753, 0f42400000, %f758;
	fma.rn.f32 	%f760, %f754, 0fC1A80000, %f759;
	mul.f32 	%f2642, %f2, %f760;
$L__BB1_11:
	ld.param.f32 	%f2584, [_Z15pp_force_kernelPKfS0_S0_iiffPKiS2_PfS3_S3__param_5];
	setp.neu.f32 	%p11, %f2584, 0f00000000;
	add.f32 	%f776, %f14, %f14;
	div.rn.f32 	%f777, %f776, %f2584;
	setp.leu.f32 	%p12, %f777, 0f40000000;
	and.pred  	%p13, %p11, %p12;
	@%p13 bra 	$L__BB1_13;
	mul.f32 	%f804, %f14, %f14;
	rcp.rn.f32 	%f2643, %f804;
	bra.uni 	$L__BB1_17;
$L__BB1_13:
	setp.leu.f32 	%p14, %f777, 0f3F800000;
	@%p14 bra 	$L__BB1_15;
	mul.f32 	%f790, %f777, %f777;
	mul.f32 	%f791, %f777, %f790;
	mul.f32 	%f792, %f777, %f791;
	mul.f32 	%f793, %f777, %f792;
	mul.f32 	%f794, %f777, %f793;
	mov.f32 	%f795, 0f41400000;
	div.rn.f32 	%f796, %f795, %f790;
	add.f32 	%f797, %f796, 0fC3600000;
	fma.rn.f32 	%f798, %f777, 0f44600000, %f797;
	fma.rn.f32 	%f799, %f790, 0fC4520000, %f798;
	fma.rn.f32 	%f800, %f791, 0f43600000, %f799;
	fma.rn.f32 	%f801, %f792, 0f428C0000, %f800;
	fma.rn.f32 	%f802, %f793, 0fC2400000, %f801;
	fma.rn.f32 	%f803, %f794, 0f40E00000, %f802;
	mul.f32 	%f2643, %f3, %f803;
	bra.uni 	$L__BB1_17;
$L__BB1_15:
	setp.leu.f32 	%p15, %f777, 0f00000000;
	mov.f32 	%f2643, 0f00000000;
	@%p15 bra 	$L__BB1_17;
	mul.f32 	%f779, %f777, %f777;
	mul.f32 	%f780, %f777, %f779;
	mul.f32 	%f781, %f777, %f780;
	mul.f32 	%f782, %f777, %f781;
	mul.f32 	%f783, %f777, %f782;
	mul.f32 	%f784, %f777, 0f43600000;
	mul.f32 	%f785, %f780, 0f43600000;
	sub.f32 	%f786, %f784, %f785;
	fma.rn.f32 	%f787, %f781, 0f428C0000, %f786;
	fma.rn.f32 	%f788, %f782, 0f42400000, %f787;
	fma.rn.f32 	%f789, %f783, 0fC1A80000, %f788;
	mul.f32 	%f2643, %f3, %f789;
$L__BB1_17:
	sub.f32 	%f805, %f2642, %f2643;
	rcp.rn.f32 	%f806, %f14;
	mul.f32 	%f807, %f10, %f805;
	fma.rn.f32 	%f2655, %f806, %f807, %f2655;
	mul.f32 	%f808, %f11, %f805;
	fma.rn.f32 	%f2656, %f806, %f808, %f2656;
	mul.f32 	%f809, %f12, %f805;
	fma.rn.f32 	%f2657, %f806, %f809, %f2657;
$L__BB1_18:
	add.s32 	%r149, %r149, 1;
	add.s32 	%r148, %r148, 1;
	setp.ne.s32 	%p16, %r148, 0;
	@%p16 bra 	$L__BB1_4;
$L__BB1_19:
	setp.ge.s32 	%p17, %r11, %r12;
	@%p17 bra 	$L__BB1_36;
	mov.u32 	%r150, %r11;
$L__BB1_21:
	ld.param.u64 	%rd297, [_Z15pp_force_kernelPKfS0_S0_iiffPKiS2_PfS3_S3__param_2];
	ld.param.u64 	%rd269, [_Z15pp_force_kernelPKfS0_S0_iiffPKiS2_PfS3_S3__param_1];
	ld.param.u64 	%rd241, [_Z15pp_force_kernelPKfS0_S0_iiffPKiS2_PfS3_S3__param_0];
	cvta.to.global.u64 	%rd50, %rd241;
	mul.wide.s32 	%rd51, %r150, 4;
	add.s64 	%rd52, %rd50, %rd51;
	ld.global.nc.f32 	%f810, [%rd52];
	sub.f32 	%f37, %f810, %f4;
	cvta.to.global.u64 	%rd53, %rd269;
	add.s64 	%rd54, %rd53, %rd51;
	ld.global.nc.f32 	%f811, [%rd54];
	sub.f32 	%f38, %f811, %f5;
	cvta.to.global.u64 	%rd55, %rd297;
	add.s64 	%rd56, %rd55, %rd51;
	ld.global.nc.f32 	%f812, [%rd56];
	sub.f32 	%f39, %f812, %f6;
	mul.f32 	%f813, %f38, %f38;
	fma.rn.f32 	%f814, %f37, %f37, %f813;
	fma.rn.f32 	%f40, %f39, %f39, %f814;
	setp.leu.f32 	%p18, %f40, 0f00000000;
	setp.geu.f32 	%p19, %f40, %f1;
	or.pred  	%p20, %p18, %p19;
	@%p20 bra 	$L__BB1_35;
	ld.param.f32 	%f2613, [_Z15pp_force_kernelPKfS0_S0_iiffPKiS2_PfS3_S3__param_6];
	setp.eq.f32 	%p21, %f2613, 0f00000000;
	sqrt.rn.f32 	%f41, %f40;
	add.f32 	%f815, %f41, %f41;
	div.rn.f32 	%f816, %f815, %f2613;
	setp.gt.f32 	%p22, %f816, 0f40000000;
	or.pred  	%p23, %p21, %p22;
	@%p23 bra 	$L__BB1_27;
	setp.gt.f32 	%p24, %f816, 0f3F800000;
	@%p24 bra 	$L__BB1_26;
	setp.leu.f32 	%p25, %f816, 0f00000000;
	mov.f32 	%f2653, 0f00000000;
	@%p25 bra 	$L__BB1_28;
	mul.f32 	%f818, %f816, %f816;
	mul.f32 	%f819, %f816, %f818;
	mul.f32 	%f820, %f816, %f819;
	mul.f32 	%f821, %f816, %f820;
	mul.f32 	%f822, %f816, %f821;
	mul.f32 	%f823, %f816, 0f43600000;
	mul.f32 	%f824, %f819, 0f43600000;
	sub.f32 	%f825, %f823, %f824;
	fma.rn.f32 	%f826, %f820, 0f428C0000, %f825;
	fma.rn.f32 	%f827, %f821, 0f42400000, %f826;
	fma.rn.f32 	%f828, %f822, 0fC1A80000, %f827;
	mul.f32 	%f2653, %f2, %f828;
	bra.uni 	$L__BB1_28;
$L__BB1_26:
	mul.f32 	%f829, %f816, %f816;
	mul.f32 	%f830, %f816, %f829;
	mul.f32 	%f831, %f816, %f830;
	mul.f32 	%f832, %f816, %f831;
	mul.f32 	%f833, %f816, %f832;
	mov.f32 	%f834, 0f41400000;
	div.rn.f32 	%f835, %f834, %f829;
	add.f32 	%f836, %f835, 0fC3600000;
	fma.rn.f32 	%f837, %f816, 0f44600000, %f836;
	fma.rn.f32 	%f838, %f829, 0fC4520000, %f837;
	fma.rn.f32 	%f839, %f830, 0f43600000, %f838;
	fma.rn.f32 	%f840, %f831, 0f428C0000, %f839;
	fma.rn.f32 	%f841, %f832, 0fC2400000, %f840;
	fma.rn.f32 	%f842, %f833, 0f40E00000, %f841;
	mul.f32 	%f2653, %f2, %f842;
	bra.uni 	$L__BB1_28;
$L__BB1_27:
	mul.f32 	%f843, %f41, %f41;
	rcp.rn.f32 	%f2653, %f843;
$L__BB1_28:
	ld.param.f32 	%f2585, [_Z15pp_force_kernelPKfS0_S0_iiffPKiS2_PfS3_S3__param_5];
	setp.eq.f32 	%p26, %f2585, 0f00000000;
	add.f32 	%f844, %f41, %f41;
	div.rn.f32 	%f845, %f844, %f2585;
	setp.gt.f32 	%p27, %f845, 0f40000000;
	or.pred  	%p28, %p26, %p27;
	@%p28 bra 	$L__BB1_33;
	setp.gt.f32 	%p29, %f845, 0f3F800000;
	@%p29 bra 	$L__BB1_32;
	setp.leu.f32 	%p30, %f845, 0f00000000;
	mov.f32 	%f2654, 0f00000000;
	@%p30 bra 	$L__BB1_34;
	mul.f32 	%f847, %f845, %f845;
	mul.f32 	%f848, %f845, %f847;
	mul.f32 	%f849, %f845, %f848;
	mul.f32 	%f850, %f845, %f849;
	mul.f32 	%f851, %f845, %f850;
	mul.f32 	%f852, %f845, 0f43600000;
	mul.f32 	%f853, %f848, 0f43600000;
	sub.f32 	%f854, %f852, %f853;
	fma.rn.f32 	%f855, %f849, 0f428C0000, %f854;
	fma.rn.f32 	%f856, %f850, 0f42400000, %f855;
	fma.rn.f32 	%f857, %f851, 0fC1A80000, %f856;
	mul.f32 	%f2654, %f3, %f857;
	bra.uni 	$L__BB1_34;
$L__BB1_32:
	mul.f32 	%f858, %f845, %f845;
	mul.f32 	%f859, %f845, %f858;
	mul.f32 	%f860, %f845, %f859;
	mul.f32 	%f861, %f845, %f860;
	mul.f32 	%f862, %f845, %f861;
	mov.f32 	%f863, 0f41400000;
	div.rn.f32 	%f864, %f863, %f858;
	add.f32 	%f865, %f864, 0fC3600000;
	fma.rn.f32 	%f866, %f845, 0f44600000, %f865;
	fma.rn.f32 	%f867, %f858, 0fC4520000, %f866;
	fma.rn.f32 	%f868, %f859, 0f43600000, %f867;
	fma.rn.f32 	%f869, %f860, 0f428C0000, %f868;
	fma.rn.f32 	%f870, %f861, 0fC2400000, %f869;
	fma.rn.f32 	%f871, %f862, 0f40E00000, %f870;
	mul.f32 	%f2654, %f3, %f871;
	bra.uni 	$L__BB1_34;
$L__BB1_33:
	mul.f32 	%f872, %f41, %f41;
	rcp.rn.f32 	%f2654, %f872;
$L__BB1_34:
	sub.f32 	%f873, %f2653, %f2654;
	rcp.rn.f32 	%f874, %f41;
	mul.f32 	%f875, %f37, %f873;
	fma.rn.f32 	%f2655, %f874, %f875, %f2655;
	mul.f32 	%f876, %f38, %f873;
	fma.rn.f32 	%f2656, %f874, %f876, %f2656;
	mul.f32 	%f877, %f39, %f873;
	fma.rn.f32 	%f2657, %f874, %f877, %f2657;
$L__BB1_35:
	add.s32 	%r150, %r150, 1;
	setp.ne.s32 	%p31, %r150, %r12;
	@%p31 bra 	$L__BB1_21;
$L__BB1_36:
	setp.ge.s32 	%p32, %r13, %r14;
	@%p32 bra 	$L__BB1_53;
	mov.u32 	%r151, %r13;
$L__BB1_38:
	ld.param.u64 	%rd298, [_Z15pp_force_kernelPKfS0_S0_iiffPKiS2_PfS3_S3__param_2];
	ld.param.u64 	%rd270, [_Z15pp_force_kernelPKfS0_S0_iiffPKiS2_PfS3_S3__param_1];
	ld.param.u64 	%rd242, [_Z15pp_force_kernelPKfS0_S0_iiffPKiS2_PfS3_S3__param_0];
	cvta.to.global.u64 	%rd57, %rd242;
	mul.wide.s32 	%rd58, %r151, 4;
	add.s64 	%rd59, %rd57, %rd58;
	ld.global.nc.f32 	%f878, [%rd59];
	sub.f32 	%f64, %f878, %f4;
	cvta.to.global.u64 	%rd60, %rd270;
	add.s64 	%rd61, %rd60, %rd58;
	ld.global.nc.f32 	%f879, [%rd61];
	sub.f32 	%f65, %f879, %f5;
	cvta.to.global.u64 	%rd62, %rd298;
	add.s64 	%rd63, %rd62, %rd58;
	ld.global.nc.f32 	%f880, [%rd63];
	sub.f32 	%f66, %f880, %f6;
	mul.f32 	%f881, %f65, %f65;
	fma.rn.f32 	%f882, %f64, %f64, %f881;
	fma.rn.f32 	%f67, %f66, %f66, %f882;
	setp.leu.f32 	%p33, %f67, 0f00000000;
	setp.geu.f32 	%p34, %f67, %f1;
	or.pred  	%p35, %p33, %p34;
	@%p35 bra 	$L__BB1_52;
	ld.param.f32 	%f2614, [_Z15pp_force_kernelPKfS0_S0_iiffPKiS2_PfS3_S3__param_6];
	setp.eq.f32 	%p36, %f2614, 0f00000000;
	sqrt.rn.f32 	%f68, %f67;
	add.f32 	%f883, %f68, %f68;
	div.rn.f32 	%f884, %f883, %f2614;
	setp.gt.f32 	%p37, %f884, 0f40000000;
	or.pred  	%p38, %p36, %p37;
	@%p38 bra 	$L__BB1_44;
	setp.gt.f32 	%p39, %f884, 0f3F800000;
	@%p39 bra 	$L__BB1_43;
	setp.leu.f32 	%p40, %f884, 0f00000000;
	mov.f32 	%f2664, 0f00000000;
	@%p40 bra 	$L__BB1_45;
	mul.f32 	%f886, %f884, %f884;
	mul.f32 	%f887, %f884, %f886;
	mul.f32 	%f888, %f884, %f887;
	mul.f32 	%f889, %f884, %f888;
	mul.f32 	%f890, %f884, %f889;
	mul.f32 	%f891, %f884, 0f43600000;
	mul.f32 	%f892, %f887, 0f43600000;
	sub.f32 	%f893, %f891, %f892;
	fma.rn.f32 	%f894, %f888, 0f428C0000, %f893;
	fma.rn.f32 	%f895, %f889, 0f42400000, %f894;
	fma.rn.f32 	%f896, %f890, 0fC1A80000, %f895;
	mul.f32 	%f2664, %f2, %f896;
	bra.uni 	$L__BB1_45;
$L__BB1_43:
	mul.f32 	%f897, %f884, %f884;
	mul.f32 	%f898, %f884, %f897;
	mul.f32 	%f899, %f884, %f898;
	mul.f32 	%f900, %f884, %f899;
	mul.f32 	%f901, %f884, %f900;
	mov.f32 	%f902, 0f41400000;
	div.rn.f32 	%f903, %f902, %f897;
	add.f32 	%f904, %f903, 0fC3600000;
	fma.rn.f32 	%f905, %f884, 0f44600000, %f904;
	fma.rn.f32 	%f906, %f897, 0fC4520000, %f905;
	fma.rn.f32 	%f907, %f898, 0f43600000, %f906;
	fma.rn.f32 	%f908, %f899, 0f428C0000, %f907;
	fma.rn.f32 	%f909, %f900, 0fC2400000, %f908;
	fma.rn.f32 	%f910, %f901, 0f40E00000, %f909;
	mul.f32 	%f2664, %f2, %f910;
	bra.uni 	$L__BB1_45;
$L__BB1_44:
	mul.f32 	%f911, %f68, %f68;
	rcp.rn.f32 	%f2664, %f911;
$L__BB1_45:
	ld.param.f32 	%f2586, [_Z15pp_force_kernelPKfS0_S0_iiffPKiS2_PfS3_S3__param_5];
	setp.eq.f32 	%p41, %f2586, 0f00000000;
	add.f32 	%f912, %f68, %f68;
	div.rn.f32 	%f913, %f912, %f2586;
	setp.gt.f32 	%p42, %f913, 0f40000000;
	or.pred  	%p43, %p41, %p42;
	@%p43 bra 	$L__BB1_50;
	setp.gt.f32 	%p44, %f913, 0f3F800000;
	@%p44 bra 	$L__BB1_49;
	setp.leu.f32 	%p45, %f913, 0f00000000;
	mov.f32 	%f2665, 0f00000000;
	@%p45 bra 	$L__BB1_51;
	mul.f32 	%f915, %f913, %f913;
	mul.f32 	%f916, %f913, %f915;
	mul.f32 	%f917, %f913, %f916;
	mul.f32 	%f918, %f913, %f917;
	mul.f32 	%f919, %f913, %f918;
	mul.f32 	%f920, %f913, 0f43600000;
	mul.f32 	%f921, %f916, 0f43600000;
	sub.f32 	%f922, %f920, %f921;
	fma.rn.f32 	%f923, %f917, 0f428C0000, %f922;
	fma.rn.f32 	%f924, %f918, 0f42400000, %f923;
	fma.rn.f32 	%f925, %f919, 0fC1A80000, %f924;
	mul.f32 	%f2665, %f3, %f925;
	bra.uni 	$L__BB1_51;
$L__BB1_49:
	mul.f32 	%f926, %f913, %f913;
	mul.f32 	%f927, %f913, %f926;
	mul.f32 	%f928, %f913, %f927;
	mul.f32 	%f929, %f913, %f928;
	mul.f32 	%f930, %f913, %f929;
	mov.f32 	%f931, 0f41400000;
	div.rn.f32 	%f932, %f931, %f926;
	add.f32 	%f933, %f932, 0fC3600000;
	fma.rn.f32 	%f934, %f913, 0f44600000, %f933;
	fma.rn.f32 	%f935, %f926, 0fC4520000, %f934;
	fma.rn.f32 	%f936, %f927, 0f43600000, %f935;
	fma.rn.f32 	%f937, %f928, 0f428C0000, %f936;
	fma.rn.f32 	%f938, %f929, 0fC2400000, %f937;
	fma.rn.f32 	%f939, %f930, 0f40E00000, %f938;
	mul.f32 	%f2665, %f3, %f939;
	bra.uni 	$L__BB1_51;
$L__BB1_50:
	mul.f32 	%f940, %f68, %f68;
	rcp.rn.f32 	%f2665, %f940;
$L__BB1_51:
	sub.f32 	%f941, %f2664, %f2665;
	rcp.rn.f32 	%f942, %f68;
	mul.f32 	%f943, %f64, %f941;
	fma.rn.f32 	%f2655, %f942, %f943, %f2655;
	mul.f32 	%f944, %f65, %f941;
	fma.rn.f32 	%f2656, %f942, %f944, %f2656;
	mul.f32 	%f945, %f66, %f941;
	fma.rn.f32 	%f2657, %f942, %f945, %f2657;
$L__BB1_52:
	add.s32 	%r151, %r151, 1;
	setp.ne.s32 	%p46, %r151, %r14;
	@%p46 bra 	$L__BB1_38;
$L__BB1_53:
	setp.ge.s32 	%p47, %r15, %r16;
	@%p47 bra 	$L__BB1_70;
	mov.u32 	%r152, %r15;
$L__BB1_55:
	ld.param.u64 	%rd299, [_Z15pp_force_kernelPKfS0_S0_iiffPKiS2_PfS3_S3__param_2];
	ld.param.u64 	%rd271, [_Z15pp_force_kernelPKfS0_S0_iiffPKiS2_PfS3_S3__param_1];
	ld.param.u64 	%rd243, [_Z15pp_force_kernelPKfS0_S0_iiffPKiS2_PfS3_S3__param_0];
	cvta.to.global.u64 	%rd64, %rd243;
	mul.wide.s32 	%rd65, %r152, 4;
	add.s64 	%rd66, %rd64, %rd65;
	ld.global.nc.f32 	%f946, [%rd66];
	sub.f32 	%f91, %f946, %f4;
	cvta.to.global.u64 	%rd67, %rd271;
	add.s64 	%rd68, %rd67, %rd65;
	ld.global.nc.f32 	%f947, [%rd68];
	sub.f32 	%f92, %f947, %f5;
	cvta.to.global.u64 	%rd69, %rd299;
	add.s64 	%rd70, %rd69, %rd65;
	ld.global.nc.f32 	%f948, [%rd70];
	sub.f32 	%f93, %f948, %f6;
	mul.f32 	%f949, %f92, %f92;
	fma.rn.f32 	%f950, %f91, %f91, %f949;
	fma.rn.f32 	%f94, %f93, %f93, %f950;
	setp.leu.f32 	%p48, %f94, 0f00000000;
	setp.geu.f32 	%p49, %f94, %f1;
	or.pred  	%p50, %p48, %p49;
	@%p50 bra 	$L__BB1_69;
	ld.param.f32 	%f2615, [_Z15pp_force_kernelPKfS0_S0_iiffPKiS2_PfS3_S3__param_6];
	setp.eq.f32 	%p51, %f2615, 0f00000000;
	sqrt.rn.f32 	%f95, %f94;
	add.f32 	%f951, %f95, %f95;
	div.rn.f32 	%f952, %f951, %f2615;
	setp.gt.f32 	%p52, %f952, 0f40000000;
	or.pred  	%p53, %p51, %p52;
	@%p53 bra 	$L__BB1_61;
	setp.gt.f32 	%p54, %f952, 0f3F800000;
	@%p54 bra 	$L__BB1_60;
	setp.leu.f32 	%p55, %f952, 0f00000000;
	mov.f32 	%f2675, 0f00000000;
	@%p55 bra 	$L__BB1_62;
	mul.f32 	%f954, %f952, %f952;
	mul.f32 	%f955, %f952, %f954;
	mul.f32 	%f956, %f952, %f955;
	mul.f32 	%f957, %f952, %f956;
	mul.f32 	%f958, %f952, %f957;
	mul.f32 	%f959, %f952, 0f43600000;
	mul.f32 	%f960, %f955, 0f43600000;
	sub.f32 	%f961, %f959, %f960;
	fma.rn.f32 	%f962, %f956, 0f428C0000, %f961;
	fma.rn.f32 	%f963, %f957, 0f42400000, %f962;
	fma.rn.f32 	%f964, %f958, 0fC1A80000, %f963;
	mul.f32 	%f2675, %f2, %f964;
	bra.uni 	$L__BB1_62;
$L__BB1_60:
	mul.f32 	%f965, %f952, %f952;
	mul.f32 	%f966, %f952, %f965;
	mul.f32 	%f967, %f952, %f966;
	mul.f32 	%f968, %f952, %f967;
	mul.f32 	%f969, %f952, %f968;
	mov.f32 	%f970, 0f41400000;
	div.rn.f32 	%f971, %f970, %f965;
	add.f32 	%f972, %f971, 0fC3600000;
	fma.rn.f32 	%f973, %f952, 0f44600000, %f972;
	fma.rn.f32 	%f974, %f965, 0fC4520000, %f973;
	fma.rn.f32 	%f975, %f966, 0f43600000, %f974;
	fma.rn.f32 	%f976, %f967, 0f428C0000, %f975;
	fma.rn.f32 	%f977, %f968, 0fC2400000, %f976;
	fma.rn.f32 	%f978, %f969, 0f40E00000, %f977;
	mul.f32 	%f2675, %f2, %f978;
	bra.uni 	$L__BB1_62;
$L__BB1_61:
	mul.f32 	%f979, %f95, %f95;
	rcp.rn.f32 	%f2675, %f979;
$L__BB1_62:
	ld.param.f32 	%f2587, [_Z15pp_force_kernelPKfS0_S0_iiffPKiS2_PfS3_S3__param_5];
	setp.eq.f32 	%p56, %f2587, 0f00000000;
	add.f32 	%f980, %f95, %f95;
	div.rn.f32 	%f981, %f980, %f2587;
	setp.gt.f32 	%p57, %f981, 0f40000000;
	or.pred  	%p58, %p56, %p57;
	@%p58 bra 	$L__BB1_67;
	setp.gt.f32 	%p59, %f981, 0f3F800000;
	@%p59 bra 	$L__BB1_66;
	setp.leu.f32 	%p60, %f981, 0f00000000;
	mov.f32 	%f2676, 0f00000000;
	@%p60 bra 	$L__BB1_68;
	mul.f32 	%f983, %f981, %f981;
	mul.f32 	%f984, %f981, %f983;
	mul.f32 	%f985, %f981, %f984;
	mul.f32 	%f986, %f981, %f985;
	mul.f32 	%f987, %f981, %f986;
	mul.f32 	%f988, %f981, 0f43600000;
	mul.f32 	%f989, %f984, 0f43600000;
	sub.f32 	%f990, %f988, %f989;
	fma.rn.f32 	%f991, %f985, 0f428C0000, %f990;
	fma.rn.f32 	%f992, %f986, 0f42400000, %f991;
	fma.rn.f32 	%f993, %f987, 0fC1A80000, %f992;
	mul.f32 	%f2676, %f3, %f993;
	bra.uni 	$L__BB1_68;
$L__BB1_66:
	mul.f32 	%f994, %f981, %f981;
	mul.f32 	%f995, %f981, %f994;
	mul.f32 	%f996, %f981, %f995;
	mul.f32 	%f997, %f981, %f996;
	mul.f32 	%f998, %f981, %f997;
	mov.f32 	%f999, 0f41400000;
	div.rn.f32 	%f1000, %f999, %f994;
	add.f32 	%f1001, %f1000, 0fC3600000;
	fma.rn.f32 	%f1002, %f981, 0f44600000, %f1001;
	fma.rn.f32 	%f1003, %f994, 0fC4520000, %f1002;
	fma.rn.f32 	%f1004, %f995, 0f43600000, %f1003;
	fma.rn.f32 	%f1005, %f996, 0f428C0000, %f1004;
	fma.rn.f32 	%f1006, %f997, 0fC2400000, %f1005;
	fma.rn.f32 	%f1007, %f998, 0f40E00000, %f1006;
	mul.f32 	%f2676, %f3, %f1007;
	bra.uni 	$L__BB1_68;
$L__BB1_67:
	mul.f32 	%f1008, %f95, %f95;
	rcp.rn.f32 	%f2676, %f1008;
$L__BB1_68:
	sub.f32 	%f1009, %f2675, %f2676;
	rcp.rn.f32 	%f1010, %f95;
	mul.f32 	%f1011, %f91, %f1009;
	fma.rn.f32 	%f2655, %f1010, %f1011, %f2655;
	mul.f32 	%f1012, %f92, %f1009;
	fma.rn.f32 	%f2656, %f1010, %f1012, %f2656;
	mul.f32 	%f1013, %f93, %f1009;
	fma.rn.f32 	%f2657, %f1010, %f1013, %f2657;
$L__BB1_69:
	add.s32 	%r152, %r152, 1;
	setp.ne.s32 	%p61, %r152, %r16;
	@%p61 bra 	$L__BB1_55;
$L__BB1_70:
	setp.ge.s32 	%p62, %r17, %r18;
	@%p62 bra 	$L__BB1_87;
	mov.u32 	%r153, %r17;
$L__BB1_72:
	ld.param.u64 	%rd300, [_Z15pp_force_kernelPKfS0_S0_iiffPKiS2_PfS3_S3__param_2];
	ld.param.u64 	%rd272, [_Z15pp_force_kernelPKfS0_S0_iiffPKiS2_PfS3_S3__param_1];
	ld.param.u64 	%rd244, [_Z15pp_force_kernelPKfS0_S0_iiffPKiS2_PfS3_S3__param_0];
	cvta.to.global.u64 	%rd71, %rd244;
	mul.wide.s32 	%rd72, %r153, 4;
	add.s64 	%rd73, %rd71, %rd72;
	ld.global.nc.f32 	%f1014, [%rd73];
	sub.f32 	%f118, %f1014, %f4;
	cvta.to.global.u64 	%rd74, %rd272;
	add.s64 	%rd75, %rd74, %rd72;
	ld.global.nc.f32 	%f1015, [%rd75];
	sub.f32 	%f119, %f1015, %f5;
	cvta.to.global.u64 	%rd76, %rd300;
	add.s64 	%rd77, %rd76, %rd72;
	ld.global.nc.f32 	%f1016, [%rd77];
	sub.f32 	%f120, %f1016, %f6;
	mul.f32 	%f1017, %f119, %f119;
	fma.rn.f32 	%f1018, %f118, %f118, %f1017;
	fma.rn.f32 	%f121, %f120, %f120, %f1018;
	setp.leu.f32 	%p63, %f121, 0f00000000;
	setp.geu.f32 	%p64, %f121, %f1;
	or.pred  	%p65, %p63, %p64;
	@%p65 bra 	$L__BB1_86;
	ld.param.f32 	%f2616, [_Z15pp_force_kernelPKfS0_S0_iiffPKiS2_PfS3_S3__param_6];
	setp.eq.f32 	%p66, %f2616, 0f00000000;
	sqrt.rn.f32 	%f122, %f121;
	add.f32 	%f1019, %f122, %f122;
	div.rn.f32 	%f1020, %f1019, %f2616;
	setp.gt.f32 	%p67, %f1020, 0f40000000;
	or.pred  	%p68, %p66, %p67;
	@%p68 bra 	$L__BB1_78;
	setp.gt.f32 	%p69, %f1020, 0f3F800000;
	@%p69 bra 	$L__BB1_77;
	setp.leu.f32 	%p70, %f1020, 0f00000000;
	mov.f32 	%f2686, 0f00000000;
	@%p70 bra 	$L__BB1_79;
	mul.f32 	%f1022, %f1020, %f1020;
	mul.f32 	%f1023, %f1020, %f1022;
	mul.f32 	%f1024, %f1020, %f1023;
	mul.f32 	%f1025, %f1020, %f1024;
	mul.f32 	%f1026, %f1020, %f1025;
	mul.f32 	%f1027, %f1020, 0f43600000;
	mul.f32 	%f1028, %f1023, 0f43600000;
	sub.f32 	%f1029, %f1027, %f1028;
	fma.rn.f32 	%f1030, %f1024, 0f428C0000, %f1029;
	fma.rn.f32 	%f1031, %f1025, 0f42400000, %f1030;
	fma.rn.f32 	%f1032, %f1026, 0fC1A80000, %f1031;
	mul.f32 	%f2686, %f2, %f1032;
	bra.uni 	$L__BB1_79;
$L__BB1_77:
	mul.f32 	%f1033, %f1020, %f1020;
	mul.f32 	%f1034, %f1020, %f1033;
	mul.f32 	%f1035, %f1020, %f1034;
	mul.f32 	%f1036, %f1020, %f1035;
	mul.f32 	%f1037, %f1020, %f1036;
	mov.f32 	%f1038, 0f41400000;
	div.rn.f32 	%f1039, %f1038, %f1033;
	add.f32 	%f1040, %f1039, 0fC3600000;
	fma.rn.f32 	%f1041, %f1020, 0f44600000, %f1040;
	fma.rn.f32 	%f1042, %f1033, 0fC4520000, %f1041;
	fma.rn.f32 	%f1043, %f1034, 0f43600000, %f1042;
	fma.rn.f32 	%f1044, %f1035, 0f428C0000, %f1043;
	fma.rn.f32 	%f1045, %f1036, 0fC2400000, %f1044;
	fma.rn.f32 	%f1046, %f1037, 0f40E00000, %f1045;
	mul.f32 	%f2686, %f2, %f1046;
	bra.uni 	$L__BB1_79;
$L__BB1_78:
	mul.f32 	%f1047, %f122, %f122;
	rcp.rn.f32 	%f2686, %f1047;
$L__BB1_79:
	ld.param.f32 	%f2588, [_Z15pp_force_kernelPKfS0_S0_iiffPKiS2_PfS3_S3__param_5];
	setp.eq.f32 	%p71, %f2588, 0f00000000;
	add.f32 	%f1048, %f122, %f122;
	div.rn.f32 	%f1049, %f1048, %f2588;
	setp.gt.f32 	%p72, %f1049, 0f40000000;
	or.pred  	%p73, %p71, %p72;
	@%p73 bra 	$L__BB1_84;
	setp.gt.f32 	%p74, %f1049, 0f3F800000;
	@%p74 bra 	$L__BB1_83;
	setp.leu.f32 	%p75, %f1049, 0f00000000;
	mov.f32 	%f2687, 0f00000000;
	@%p75 bra 	$L__BB1_85;
	mul.f32 	%f1051, %f1049, %f1049;
	mul.f32 	%f1052, %f1049, %f1051;
	mul.f32 	%f1053, %f1049, %f1052;
	mul.f32 	%f1054, %f1049, %f1053;
	mul.f32 	%f1055, %f1049, %f1054;
	mul.f32 	%f1056, %f1049, 0f43600000;
	mul.f32 	%f1057, %f1052, 0f43600000;
	sub.f32 	%f1058, %f1056, %f1057;
	fma.rn.f32 	%f1059, %f1053, 0f428C0000, %f1058;
	fma.rn.f32 	%f1060, %f1054, 0f42400000, %f1059;
	fma.rn.f32 	%f1061, %f1055, 0fC1A80000, %f1060;
	mul.f32 	%f2687, %f3, %f1061;
	bra.uni 	$L__BB1_85;
$L__BB1_83:
	mul.f32 	%f1062, %f1049, %f1049;
	mul.f32 	%f1063, %f1049, %f1062;
	mul.f32 	%f1064, %f1049, %f1063;
	mul.f32 	%f1065, %f1049, %f1064;
	mul.f32 	%f1066, %f1049, %f1065;
	mov.f32 	%f1067, 0f41400000;
	div.rn.f32 	%f1068, %f1067, %f1062;
	add.f32 	%f1069, %f1068, 0fC3600000;
	fma.rn.f32 	%f1070, %f1049, 0f44600000, %f1069;
	fma.rn.f32 	%f1071, %f1062, 0fC4520000, %f1070;
	fma.rn.f32 	%f1072, %f1063, 0f43600000, %f1071;
	fma.rn.f32 	%f1073, %f1064, 0f428C0000, %f1072;
	fma.rn.f32 	%f1074, %f1065, 0fC2400000, %f1073;
	fma.rn.f32 	%f1075, %f1066, 0f40E00000, %f1074;
	mul.f32 	%f2687, %f3, %f1075;
	bra.uni 	$L__BB1_85;
$L__BB1_84:
	mul.f32 	%f1076, %f122, %f122;
	rcp.rn.f32 	%f2687, %f1076;
$L__BB1_85:
	sub.f32 	%f1077, %f2686, %f2687;
	rcp.rn.f32 	%f1078, %f122;
	mul.f32 	%f1079, %f118, %f1077;
	fma.rn.f32 	%f2655, %f1078, %f1079, %f2655;
	mul.f32 	%f1080, %f119, %f1077;
	fma.rn.f32 	%f2656, %f1078, %f1080, %f2656;
	mul.f32 	%f1081, %f120, %f1077;
	fma.rn.f32 	%f2657, %f1078, %f1081, %f2657;
$L__BB1_86:
	add.s32 	%r153, %r153, 1;
	setp.ne.s32 	%p76, %r153, %r18;
	@%p76 bra 	$L__BB1_72;
$L__BB1_87:
	setp.ge.s32 	%p77, %r19, %r20;
	@%p77 bra 	$L__BB1_104;
	mov.u32 	%r154, %r19;
$L__BB1_89:
	ld.param.u64 	%rd301, [_Z15pp_force_kernelPKfS0_S0_iiffPKiS2_PfS3_S3__param_2];
	ld.param.u64 	%rd273, [_Z15pp_force_kernelPKfS0_S0_iiffPKiS2_PfS3_S3__param_1];
	ld.param.u64 	%rd245, [_Z15pp_force_kernelPKfS0_S0_iiffPKiS2_PfS3_S3__param_0];
	cvta.to.global.u64 	%rd78, %rd245;
	mul.wide.s32 	%rd79, %r154, 4;
	add.s64 	%rd80, %rd78, %rd79;
	ld.global.nc.f32 	%f1082, [%rd80];
	sub.f32 	%f145, %f1082, %f4;
	cvta.to.global.u64 	%rd81, %rd273;
	add.s64 	%rd82, %rd81, %rd79;
	ld.global.nc.f32 	%f1083, [%rd82];
	sub.f32 	%f146, %f1083, %f5;
	cvta.to.global.u64 	%rd83, %rd301;
	add.s64 	%rd84, %rd83, %rd79;
	ld.global.nc.f32 	%f1084, [%rd84];
	sub.f32 	%f147, %f1084, %f6;
	mul.f32 	%f1085, %f146, %f146;
	fma.rn.f32 	%f1086, %f145, %f145, %f1085;
	fma.rn.f32 	%f148, %f147, %f147, %f1086;
	setp.leu.f32 	%p78, %f148, 0f00000000;
	setp.geu.f32 	%p79, %f148, %f1;
	or.pred  	%p80, %p78, %p79;
	@%p80 bra 	$L__BB1_103;
	ld.param.f32 	%f2617, [_Z15pp_force_kernelPKfS0_S0_iiffPKiS2_PfS3_S3__param_6];
	setp.eq.f32 	%p81, %f2617, 0f00000000;
	sqrt.rn.f32 	%f149, %f148;
	add.f32 	%f1087, %f149, %f149;
	div.rn.f32 	%f1088, %f1087, %f2617;
	setp.gt.f32 	%p82, %f1088, 0f40000000;
	or.pred  	%p83, %p81, %p82;
	@%p83 bra 	$L__BB1_95;
	setp.gt.f32 	%p84, %f1088, 0f3F800000;
	@%p84 bra 	$L__BB1_94;
	setp.leu.f32 	%p85, %f1088, 0f00000000;
	mov.f32 	%f2697, 0f00000000;
	@%p85 bra 	$L__BB1_96;
	mul.f32 	%f1090, %f1088, %f1088;
	mul.f32 	%f1091, %f1088, %f1090;
	mul.f32 	%f1092, %f1088, %f1091;
	mul.f32 	%f1093, %f1088, %f1092;
	mul.f32 	%f1094, %f1088, %f1093;
	mul.f32 	%f1095, %f1088, 0f43600000;
	mul.f32 	%f1096, %f1091, 0f43600000;
	sub.f32 	%f1097, %f1095, %f1096;
	fma.rn.f32 	%f1098, %f1092, 0f428C0000, %f1097;
	fma.rn.f32 	%f1099, %f1093, 0f42400000, %f1098;
	fma.rn.f32 	%f1100, %f1094, 0fC1A80000, %f1099;
	mul.f32 	%f2697, %f2, %f1100;
	bra.uni 	$L__BB1_96;
$L__BB1_94:
	mul.f32 	%f1101, %f1088, %f1088;
	mul.f32 	%f1102, %f1088, %f1101;
	mul.f32 	%f1103, %f1088, %f1102;
	mul.f32 	%f1104, %f1088, %f1103;
	mul.f32 	%f1105, %f1088, %f1104;
	mov.f32 	%f1106, 0f41400000;
	div.rn.f32 	%f1107, %f1106, %f1101;
	add.f32 	%f1108, %f1107, 0fC3600000;
	fma.rn.f32 	%f1109, %f1088, 0f44600000, %f1108;
	fma.rn.f32 	%f1110, %f1101, 0fC4520000, %f1109;
	fma.rn.f32 	%f1111, %f1102, 0f43600000, %f1110;
	fma.rn.f32 	%f1112, %f1103, 0f428C0000, %f1111;
	fma.rn.f32 	%f1113, %f1104, 0fC2400000, %f1112;
	fma.rn.f32 	%f1114, %f1105, 0f40E00000, %f1113;
	mul.f32 	%f2697, %f2, %f1114;
	bra.uni 	$L__BB1_96;
$L__BB1_95:
	mul.f32 	%f1115, %f149, %f149;
	rcp.rn.f32 	%f2697, %f1115;
$L__BB1_96:
	ld.param.f32 	%f2589, [_Z15pp_force_kernelPKfS0_S0_iiffPKiS2_PfS3_S3__param_5];
	setp.eq.f32 	%p86, %f2589, 0f00000000;
	add.f32 	%f1116, %f149, %f149;
	div.rn.f32 	%f1117, %f1116, %f2589;
	setp.gt.f32 	%p87, %f1117, 0f40000000;
	or.pred  	%p88, %p86, %p87;
	@%p88 bra 	$L__BB1_101;
	setp.gt.f32 	%p89, %f1117, 0f3F800000;
	@%p89 bra 	$L__BB1_100;
	setp.leu.f32 	%p90, %f1117, 0f00000000;
	mov.f32 	%f2698, 0f00000000;
	@%p90 bra 	$L__BB1_102;
	mul.f32 	%f1119, %f1117, %f1117;
	mul.f32 	%f1120, %f1117, %f1119;
	mul.f32 	%f1121, %f1117, %f1120;
	mul.f32 	%f1122, %f1117, %f1121;
	mul.f32 	%f1123, %f1117, %f1122;
	mul.f32 	%f1124, %f1117, 0f43600000;
	mul.f32 	%f1125, %f1120, 0f43600000;
	sub.f32 	%f1126, %f1124, %f1125;
	fma.rn.f32 	%f1127, %f1121, 0f428C0000, %f1126;
	fma.rn.f32 	%f1128, %f1122, 0f42400000, %f1127;
	fma.rn.f32 	%f1129, %f1123, 0fC1A80000, %f1128;
	mul.f32 	%f2698, %f3, %f1129;
	bra.uni 	$L__BB1_102;
$L__BB1_100:
	mul.f32 	%f1130, %f1117, %f1117;
	mul.f32 	%f1131, %f1117, %f1130;
	mul.f32 	%f1132, %f1117, %f1131;
	mul.f32 	%f1133, %f1117, %f1132;
	mul.f32 	%f1134, %f1117, %f1133;
	mov.f32 	%f1135, 0f41400000;
	div.rn.f32 	%f1136, %f1135, %f1130;
	add.f32 	%f1137, %f1136, 0fC3600000;
	fma.rn.f32 	%f1138, %f1117, 0f44600000, %f1137;
	fma.rn.f32 	%f1139, %f1130, 0fC4520000, %f1138;
	fma.rn.f32 	%f1140, %f1131, 0f43600000, %f1139;
	fma.rn.f32 	%f1141, %f1132, 0f428C0000, %f1140;
	fma.rn.f32 	%f1142, %f1133, 0fC2400000, %f1141;
	fma.rn.f32 	%f1143, %f1134, 0f40E00000, %f1142;
	mul.f32 	%f2698, %f3, %f1143;
	bra.uni 	$L__BB1_102;
$L__BB1_101:
	mul.f32 	%f1144, %f149, %f149;
	rcp.rn.f32 	%f2698, %f1144;
$L__BB1_102:
	sub.f32 	%f1145, %f2697, %f2698;
	rcp.rn.f32 	%f1146, %f149;
	mul.f32 	%f1147, %f145, %f1145;
	fma.rn.f32 	%f2655, %f1146, %f1147, %f2655;
	mul.f32 	%f1148, %f146, %f1145;
	fma.rn.f32 	%f2656, %f1146, %f1148, %f2656;
	mul.f32 	%f1149, %f147, %f1145;
	fma.rn.f32 	%f2657, %f1146, %f1149, %f2657;
$L__BB1_103:
	add.s32 	%r154, %r154, 1;
	setp.ne.s32 	%p91, %r154, %r20;
	@%p91 bra 	$L__BB1_89;
$L__BB1_104:
	setp.ge.s32 	%p92, %r21, %r22;
	@%p92 bra 	$L__BB1_121;
	mov.u32 	%r155, %r21;
$L__BB1_106:
	ld.param.u64 	%rd302, [_Z15pp_force_kernelPKfS0_S0_iiffPKiS2_PfS3_S3__param_2];
	ld.param.u64 	%rd274, [_Z15pp_force_kernelPKfS0_S0_iiffPKiS2_PfS3_S3__param_1];
	ld.param.u64 	%rd246, [_Z15pp_force_kernelPKfS0_S0_iiffPKiS2_PfS3_S3__param_0];
	cvta.to.global.u64 	%rd85, %rd246;
	mul.wide.s32 	%rd86, %r155, 4;
	add.s64 	%rd87, %rd85, %rd86;
	ld.global.nc.f32 	%f1150, [%rd87];
	sub.f32 	%f172, %f1150, %f4;
	cvta.to.global.u64 	%rd88, %rd274;
	add.s64 	%rd89, %rd88, %rd86;
	ld.global.nc.f32 	%f1151, [%rd89];
	sub.f32 	%f173, %f1151, %f5;
	cvta.to.global.u64 	%rd90, %rd302;
	add.s64 	%rd91, %rd90, %rd86;
	ld.global.nc.f32 	%f1152, [%rd91];
	sub.f32 	%f174, %f1152, %f6;
	mul.f32 	%f1153, %f173, %f173;
	fma.rn.f32 	%f1154, %f172, %f172, %f1153;
	fma.rn.f32 	%f175, %f174, %f174, %f1154;
	setp.leu.f32 	%p93, %f175, 0f00000000;
	setp.geu.f32 	%p94, %f175, %f1;
	or.pred  	%p95, %p93, %p94;
	@%p95 bra 	$L__BB1_120;
	ld.param.f32 	%f2618, [_Z15pp_force_kernelPKfS0_S0_iiffPKiS2_PfS3_S3__param_6];
	setp.eq.f32 	%p96, %f2618, 0f00000000;
	sqrt.rn.f32 	%f176, %f175;
	add.f32 	%f1155, %f176, %f176;
	div.rn.f32 	%f1156, %f1155, %f2618;
	setp.gt.f32 	%p97, %f1156, 0f40000000;
	or.pred  	%p98, %p96, %p97;
	@%p98 bra 	$L__BB1_112;
	setp.gt.f32 	%p99, %f1156, 0f3F800000;
	@%p99 bra 	$L__BB1_111;
	setp.leu.f32 	%p100, %f1156, 0f00000000;
	mov.f32 	%f2708, 0f00000000;
	@%p100 bra 	$L__BB1_113;
	mul.f32 	%f1158, %f1156, %f1156;
	mul.f32 	%f1159, %f1156, %f1158;
	mul.f32 	%f1160, %f1156, %f1159;
	mul.f32 	%f1161, %f1156, %f1160;
	mul.f32 	%f1162, %f1156, %f1161;
	mul.f32 	%f1163, %f1156, 0f43600000;
	mul.f32 	%f1164, %f1159, 0f43600000;
	sub.f32 	%f1165, %f1163, %f1164;
	fma.rn.f32 	%f1166, %f1160, 0f428C0000, %f1165;
	fma.rn.f32 	%f1167, %f1161, 0f42400000, %f1166;
	fma.rn.f32 	%f1168, %f1162, 0fC1A80000, %f1167;
	mul.f32 	%f2708, %f2, %f1168;
	bra.uni 	$L__BB1_113;
$L__BB1_111:
	mul.f32 	%f1169, %f1156, %f1156;
	mul.f32 	%f1170, %f1156, %f1169;
	mul.f32 	%f1171, %f1156, %f1170;
	mul.f32 	%f1172, %f1156, %f1171;
	mul.f32 	%f1173, %f1156, %f1172;
	mov.f32 	%f1174, 0f41400000;
	div.rn.f32 	%f1175, %f1174, %f1169;
	add.f32 	%f1176, %f1175, 0fC3600000;
	fma.rn.f32 	%f1177, %f1156, 0f44600000, %f1176;
	fma.rn.f32 	%f1178, %f1169, 0fC4520000, %f1177;
	fma.rn.f32 	%f1179, %f1170, 0f43600000, %f1178;
	fma.rn.f32 	%f1180, %f1171, 0f428C0000, %f1179;
	fma.rn.f32 	%f1181, %f1172, 0fC2400000, %f1180;
	fma.rn.f32 	%f1182, %f1173, 0f40E00000, %f1181;
	mul.f32 	%f2708, %f2, %f1182;
	bra.uni 	$L__BB1_113;
$L__BB1_112:
	mul.f32 	%f1183, %f176, %f176;
	rcp.rn.f32 	%f2708, %f1183;
$L__BB1_113:
	ld.param.f32 	%f2590, [_Z15pp_force_kernelPKfS0_S0_iiffPKiS2_PfS3_S3__param_5];
	setp.eq.f32 	%p101, %f2590, 0f00000000;
	add.f32 	%f1184, %f176, %f176;
	div.rn.f32 	%f1185, %f1184, %f2590;
	setp.gt.f32 	%p102, %f1185, 0f40000000;
	or.pred  	%p103, %p101, %p102;
	@%p103 bra 	$L__BB1_118;
	setp.gt.f32 	%p104, %f1185, 0f3F800000;
	@%p104 bra 	$L__BB1_117;
	setp.leu.f32 	%p105, %f1185, 0f00000000;
	mov.f32 	%f2709, 0f00000000;
	@%p105 bra 	$L__BB1_119;
	mul.f32 	%f1187, %f1185, %f1185;
	mul.f32 	%f1188, %f1185, %f1187;
	mul.f32 	%f1189, %f1185, %f1188;
	mul.f32 	%f1190, %f1185, %f1189;
	mul.f32 	%f1191, %f1185, %f1190;
	mul.f32 	%f1192, %f1185, 0f43600000;
	mul.f32 	%f1193, %f1188, 0f43600000;
	sub.f32 	%f1194, %f1192, %f1193;
	fma.rn.f32 	%f1195, %f1189, 0f428C0000, %f1194;
	fma.rn.f32 	%f1196, %f1190, 0f42400000, %f1195;
	fma.rn.f32 	%f1197, %f1191, 0fC1A80000, %f1196;
	mul.f32 	%f2709, %f3, %f1197;
	bra.uni 	$L__BB1_119;
$L__BB1_117:
	mul.f32 	%f1198, %f1185, %f1185;
	mul.f32 	%f1199, %f1185, %f1198;
	mul.f32 	%f1200, %f1185, %f1199;
	mul.f32 	%f1201, %f1185, %f1200;
	mul.f32 	%f1202, %f1185, %f1201;
	mov.f32 	%f1203, 0f41400000;
	div.rn.f32 	%f1204, %f1203, %f1198;
	add.f32 	%f1205, %f1204, 0fC3600000;
	fma.rn.f32 	%f1206, %f1185, 0f44600000, %f1205;
	fma.rn.f32 	%f1207, %f1198, 0fC4520000, %f1206;
	fma.rn.f32 	%f1208, %f1199, 0f43600000, %f1207;
	fma.rn.f32 	%f1209, %f1200, 0f428C0000, %f1208;
	fma.rn.f32 	%f1210, %f1201, 0fC2400000, %f1209;
	fma.rn.f32 	%f1211, %f1202, 0f40E00000, %f1210;
	mul.f32 	%f2709, %f3, %f1211;
	bra.uni 	$L__BB1_119;
$L__BB1_118:
	mul.f32 	%f1212, %f176, %f176;
	rcp.rn.f32 	%f2709, %f1212;
$L__BB1_119:
	sub.f32 	%f1213, %f2708, %f2709;
	rcp.rn.f32 	%f1214, %f176;
	mul.f32 	%f1215, %f172, %f1213;
	fma.rn.f32 	%f2655, %f1214, %f1215, %f2655;
	mul.f32 	%f1216, %f173, %f1213;
	fma.rn.f32 	%f2656, %f1214, %f1216, %f2656;
	mul.f32 	%f1217, %f174, %f1213;
	fma.rn.f32 	%f2657, %f1214, %f1217, %f2657;
$L__BB1_120:
	add.s32 	%r155, %r155, 1;
	setp.ne.s32 	%p106, %r155, %r22;
	@%p106 bra 	$L__BB1_106;
$L__BB1_121:
	setp.ge.s32 	%p107, %r23, %r24;
	@%p107 bra 	$L__BB1_138;
	mov.u32 	%r156, %r23;
$L__BB1_123:
	ld.param.u64 	%rd303, [_Z15pp_force_kernelPKfS0_S0_iiffPKiS2_PfS3_S3__param_2];
	ld.param.u64 	%rd275, [_Z15pp_force_kernelPKfS0_S0_iiffPKiS2_PfS3_S3__param_1];
	ld.param.u64 	%rd247, [_Z15pp_force_kernelPKfS0_S0_iiffPKiS2_PfS3_S3__param_0];
	cvta.to.global.u64 	%rd92, %rd247;
	mul.wide.s32 	%rd93, %r156, 4;
	add.s64 	%rd94, %rd92, %rd93;
	ld.global.nc.f32 	%f1218, [%rd94];
	sub.f32 	%f199, %f1218, %f4;
	cvta.to.global.u64 	%rd95, %rd275;
	add.s64 	%rd96, %rd95, %rd93;
	ld.global.nc.f32 	%f1219, [%rd96];
	sub.f32 	%f200, %f1219, %f5;
	cvta.to.global.u64 	%rd97, %rd303;
	add.s64 	%rd98, %rd97, %rd93;
	ld.global.nc.f32 	%f1220, [%rd98];
	sub.f32 	%f201, %f1220, %f6;
	mul.f32 	%f1221, %f200, %f200;
	fma.rn.f32 	%f1222, %f199, %f199, %f1221;
	fma.rn.f32 	%f202, %f201, %f201, %f1222;
	setp.leu.f32 	%p108, %f202, 0f00000000;
	setp.geu.f32 	%p109, %f202, %f1;
	or.pred  	%p110, %p108, %p109;
	@%p110 bra 	$L__BB1_137;
	ld.param.f32 	%f2619, [_Z15pp_force_kernelPKfS0_S0_iiffPKiS2_PfS3_S3__param_6];
	setp.eq.f32 	%p111, %f2619, 0f00000000;
	sqrt.rn.f32 	%f203, %f202;
	add.f32 	%f1223, %f203, %f203;
	div.rn.f32 	%f1224, %f1223, %f2619;
	setp.gt.f32 	%p112, %f1224, 0f40000000;
	or.pred  	%p113, %p111, %p112;
	@%p113 bra 	$L__BB1_129;
	setp.gt.f32 	%p114, %f1224, 0f3F800000;
	@%p114 bra 	$L__BB1_128;
	setp.leu.f32 	%p115, %f1224, 0f00000000;
	mov.f32 	%f2719, 0f00000000;
	@%p115 bra 	$L__BB1_130;
	mul.f32 	%f1226, %f1224, %f1224;
	mul.f32 	%f1227, %f1224, %f1226;
	mul.f32 	%f1228, %f1224, %f1227;
	mul.f32 	%f1229, %f1224, %f1228;
	mul.f32 	%f1230, %f1224, %f1229;
	mul.f32 	%f1231, %f1224, 0f43600000;
	mul.f32 	%f1232, %f1227, 0f43600000;
	sub.f32 	%f1233, %f1231, %f1232;
	fma.rn.f32 	%f1234, %f1228, 0f428C0000, %f1233;
	fma.rn.f32 	%f1235, %f1229, 0f42400000, %f1234;
	fma.rn.f32 	%f1236, %f1230, 0fC1A80000, %f1235;
	mul.f32 	%f2719, %f2, %f1236;
	bra.uni 	$L__BB1_130;
$L__BB1_128:
	mul.f32 	%f1237, %f1224, %f1224;
	mul.f32 	%f1238, %f1224, %f1237;
	mul.f32 	%f1239, %f1224, %f1238;
	mul.f32 	%f1240, %f1224, %f1239;
	mul.f32 	%f1241, %f1224, %f1240;
	mov.f32 	%f1242, 0f41400000;
	div.rn.f32 	%f1243, %f1242, %f1237;
	add.f32 	%f1244, %f1243, 0fC3600000;
	fma.rn.f32 	%f1245, %f1224, 0f44600000, %f1244;
	fma.rn.f32 	%f1246, %f1237, 0fC4520000, %f1245;
	fma.rn.f32 	%f1247, %f1238, 0f43600000, %f1246;
	fma.rn.f32 	%f1248, %f1239, 0f428C0000, %f1247;
	fma.rn.f32 	%f1249, %f1240, 0fC2400000, %f1248;
	fma.rn.f32 	%f1250, %f1241, 0f40E00000, %f1249;
	mul.f32 	%f2719, %f2, %f1250;
	bra.uni 	$L__BB1_130;
$L__BB1_129:
	mul.f32 	%f1251, %f203, %f203;
	rcp.rn.f32 	%f2719, %f1251;
$L__BB1_130:
	ld.param.f32 	%f2591, [_Z15pp_force_kernelPKfS0_S0_iiffPKiS2_PfS3_S3__param_5];
	setp.eq.f32 	%p116, %f2591, 0f00000000;
	add.f32 	%f1252, %f203, %f203;
	div.rn.f32 	%f1253, %f1252, %f2591;
	setp.gt.f32 	%p117, %f1253, 0f40000000;
	or.pred  	%p118, %p116, %p117;
	@%p118 bra 	$L__BB1_135;
	setp.gt.f32 	%p119, %f1253, 0f3F800000;
	@%p119 bra 	$L__BB1_134;
	setp.leu.f32 	%p120, %f1253, 0f00000000;
	mov.f32 	%f2720, 0f00000000;
	@%p120 bra 	$L__BB1_136;
	mul.f32 	%f1255, %f1253, %f1253;
	mul.f32 	%f1256, %f1253, %f1255;
	mul.f32 	%f1257, %f1253, %f1256;
	mul.f32 	%f1258, %f1253, %f1257;
	mul.f32 	%f1259, %f1253, %f1258;
	mul.f32 	%f1260, %f1253, 0f43600000;
	mul.f32 	%f1261, %f1256, 0f43600000;
	sub.f32 	%f1262, %f1260, %f1261;
	fma.rn.f32 	%f1263, %f1257, 0f428C0000, %f1262;
	fma.rn.f32 	%f1264, %f1258, 0f42400000, %f1263;
	fma.rn.f32 	%f1265, %f1259, 0fC1A80000, %f1264;
	mul.f32 	%f2720, %f3, %f1265;
	bra.uni 	$L__BB1_136;
$L__BB1_134:
	mul.f32 	%f1266, %f1253, %f1253;
	mul.f32 	%f1267, %f1253, %f1266;
	mul.f32 	%f1268, %f1253, %f1267;
	mul.f32 	%f1269, %f1253, %f1268;
	mul.f32 	%f1270, %f1253, %f1269;
	mov.f32 	%f1271, 0f41400000;
	div.rn.f32 	%f1272, %f1271, %f1266;
	add.f32 	%f1273, %f1272, 0fC3600000;
	fma.rn.f32 	%f1274, %f1253, 0f44600000, %f1273;
	fma.rn.f32 	%f1275, %f1266, 0fC4520000, %f1274;
	fma.rn.f32 	%f1276, %f1267, 0f43600000, %f1275;
	fma.rn.f32 	%f1277, %f1268, 0f428C0000, %f1276;
	fma.rn.f32 	%f1278, %f1269, 0fC2400000, %f1277;
	fma.rn.f32 	%f1279, %f1270, 0f40E00000, %f1278;
	mul.f32 	%f2720, %f3, %f1279;
	bra.uni 	$L__BB1_136;
$L__BB1_135:
	mul.f32 	%f1280, %f203, %f203;
	rcp.rn.f32 	%f2720, %f1280;
$L__BB1_136:
	sub.f32 	%f1281, %f2719, %f2720;
	rcp.rn.f32 	%f1282, %f203;
	mul.f32 	%f1283, %f199, %f1281;
	fma.rn.f32 	%f2655, %f1282, %f1283, %f2655;
	mul.f32 	%f1284, %f200, %f1281;
	fma.rn.f32 	%f2656, %f1282, %f1284, %f2656;
	mul.f32 	%f1285, %f201, %f1281;
	fma.rn.f32 	%f2657, %f1282, %f1285, %f2657;
$L__BB1_137:
	add.s32 	%r156, %r156, 1;
	setp.ne.s32 	%p121, %r156, %r24;
	@%p121 bra 	$L__BB1_123;
$L__BB1_138:
	setp.ge.s32 	%p122, %r25, %r26;
	@%p122 bra 	$L__BB1_155;
	mov.u32 	%r157, %r25;
$L__BB1_140:
	ld.param.u64 	%rd304, [_Z15pp_force_kernelPKfS0_S0_iiffPKiS2_PfS3_S3__param_2];
	ld.param.u64 	%rd276, [_Z15pp_force_kernelPKfS0_S0_iiffPKiS2_PfS3_S3__param_1];
	ld.param.u64 	%rd248, [_Z15pp_force_kernelPKfS0_S0_iiffPKiS2_PfS3_S3__param_0];
	cvta.to.global.u64 	%rd99, %rd248;
	mul.wide.s32 	%rd100, %r157, 4;
	add.s64 	%rd101, %rd99, %rd100;
	ld.global.nc.f32 	%f1286, [%rd101];
	sub.f32 	%f226, %f1286, %f4;
	cvta.to.global.u64 	%rd102, %rd276;
	add.s64 	%rd103, %rd102, %rd100;
	ld.global.nc.f32 	%f1287, [%rd103];
	sub.f32 	%f227, %f1287, %f5;
	cvta.to.global.u64 	%rd104, %rd304;
	add.s64 	%rd105, %rd104, %rd100;
	ld.global.nc.f32 	%f1288, [%rd105];
	sub.f32 	%f228, %f1288, %f6;
	mul.f32 	%f1289, %f227, %f227;
	fma.rn.f32 	%f1290, %f226, %f226, %f1289;
	fma.rn.f32 	%f229, %f228, %f228, %f1290;
	setp.leu.f32 	%p123, %f229, 0f00000000;
	setp.geu.f32 	%p124, %f229, %f1;
	or.pred  	%p125, %p123, %p124;
	@%p125 bra 	$L__BB1_154;
	ld.param.f32 	%f2620, [_Z15pp_force_kernelPKfS0_S0_iiffPKiS2_PfS3_S3__param_6];
	setp.eq.f32 	%p126, %f2620, 0f00000000;
	sqrt.rn.f32 	%f230, %f229;
	add.f32 	%f1291, %f230, %f230;
	div.rn.f32 	%f1292, %f1291, %f2620;
	setp.gt.f32 	%p127, %f1292, 0f40000000;
	or.pred  	%p128, %p126, %p127;
	@%p128 bra 	$L__BB1_146;
	setp.gt.f32 	%p129, %f1292, 0f3F800000;
	@%p129 bra 	$L__BB1_145;
	setp.leu.f32 	%p130, %f1292, 0f00000000;
	mov.f32 	%f2730, 0f00000000;
	@%p130 bra 	$L__BB1_147;
	mul.f32 	%f1294, %f1292, %f1292;
	mul.f32 	%f1295, %f1292, %f1294;
	mul.f32 	%f1296, %f1292, %f1295;
	mul.f32 	%f1297, %f1292, %f1296;
	mul.f32 	%f1298, %f1292, %f1297;
	mul.f32 	%f1299, %f1292, 0f43600000;
	mul.f32 	%f1300, %f1295, 0f43600000;
	sub.f32 	%f1301, %f1299, %f1300;
	fma.rn.f32 	%f1302, %f1296, 0f428C0000, %f1301;
	fma.rn.f32 	%f1303, %f1297, 0f42400000, %f1302;
	fma.rn.f32 	%f1304, %f1298, 0fC1A80000, %f1303;
	mul.f32 	%f2730, %f2, %f1304;
	bra.uni 	$L__BB1_147;
$L__BB1_145:
	mul.f32 	%f1305, %f1292, %f1292;
	mul.f32 	%f1306, %f1292, %f1305;
	mul.f32 	%f1307, %f1292, %f1306;
	mul.f32 	%f1308, %f1292, %f1307;
	mul.f32 	%f1309, %f1292, %f1308;
	mov.f32 	%f1310, 0f41400000;
	div.rn.f32 	%f1311, %f1310, %f1305;
	add.f32 	%f1312, %f1311, 0fC3600000;
	fma.rn.f32 	%f1313, %f1292, 0f44600000, %f1312;
	fma.rn.f32 	%f1314, %f1305, 0fC4520000, %f1313;
	fma.rn.f32 	%f1315, %f1306, 0f43600000, %f1314;
	fma.rn.f32 	%f1316, %f1307, 0f428C0000, %f1315;
	fma.rn.f32 	%f1317, %f1308, 0fC2400000, %f1316;
	fma.rn.f32 	%f1318, %f1309, 0f40E00000, %f1317;
	mul.f32 	%f2730, %f2, %f1318;
	bra.uni 	$L__BB1_147;
$L__BB1_146:
	mul.f32 	%f1319, %f230, %f230;
	rcp.rn.f32 	%f2730, %f1319;
$L__BB1_147:
	ld.param.f32 	%f2592, [_Z15pp_force_kernelPKfS0_S0_iiffPKiS2_PfS3_S3__param_5];
	setp.eq.f32 	%p131, %f2592, 0f00000000;
	add.f32 	%f1320, %f230, %f230;
	div.rn.f32 	%f1321, %f1320, %f2592;
	setp.gt.f32 	%p132, %f1321, 0f40000000;
	or.pred  	%p133, %p131, %p132;
	@%p133 bra 	$L__BB1_152;
	setp.gt.f32 	%p134, %f1321, 0f3F800000;
	@%p134 bra 	$L__BB1_151;
	setp.leu.f32 	%p135, %f1321, 0f00000000;
	mov.f32 	%f2731, 0f00000000;
	@%p135 bra 	$L__BB1_153;
	mul.f32 	%f1323, %f1321, %f1321;
	mul.f32 	%f1324, %f1321, %f1323;
	mul.f32 	%f1325, %f1321, %f1324;
	mul.f32 	%f1326, %f1321, %f1325;
	mul.f32 	%f1327, %f1321, %f1326;
	mul.f32 	%f1328, %f1321, 0f43600000;
	mul.f32 	%f1329, %f1324, 0f43600000;
	sub.f32 	%f1330, %f1328, %f1329;
	fma.rn.f32 	%f1331, %f1325, 0f428C0000, %f1330;
	fma.rn.f32 	%f1332, %f1326, 0f42400000, %f1331;
	fma.rn.f32 	%f1333, %f1327, 0fC1A80000, %f1332;
	mul.f32 	%f2731, %f3, %f1333;
	bra.uni 	$L__BB1_153;
$L__BB1_151:
	mul.f32 	%f1334, %f1321, %f1321;
	mul.f32 	%f1335, %f1321, %f1334;
	mul.f32 	%f1336, %f1321, %f1335;
	mul.f32 	%f1337, %f1321, %f1336;
	mul.f32 	%f1338, %f1321, %f1337;
	mov.f32 	%f1339, 0f41400000;
	div.rn.f32 	%f1340, %f1339, %f1334;
	add.f32 	%f1341, %f1340, 0fC3600000;
	fma.rn.f32 	%f1342, %f1321, 0f44600000, %f1341;
	fma.rn.f32 	%f1343, %f1334, 0fC4520000, %f1342;
	fma.rn.f32 	%f1344, %f1335, 0f43600000, %f1343;
	fma.rn.f32 	%f1345, %f1336, 0f428C0000, %f1344;
	fma.rn.f32 	%f1346, %f1337, 0fC2400000, %f1345;
	fma.rn.f32 	%f1347, %f1338, 0f40E00000, %f1346;
	mul.f32 	%f2731, %f3, %f1347;
	bra.uni 	$L__BB1_153;
$L__BB1_152:
	mul.f32 	%f1348, %f230, %f230;
	rcp.rn.f32 	%f2731, %f1348;
$L__BB1_153:
	sub.f32 	%f1349, %f2730, %f2731;
	rcp.rn.f32 	%f1350, %f230;
	mul.f32 	%f1351, %f226, %f1349;
	fma.rn.f32 	%f2655, %f1350, %f1351, %f2655;
	mul.f32 	%f1352, %f227, %f1349;
	fma.rn.f32 	%f2656, %f1350, %f1352, %f2656;
	mul.f32 	%f1353, %f228, %f1349;
	fma.rn.f32 	%f2657, %f1350, %f1353, %f2657;
$L__BB1_154:
	add.s32 	%r157, %r157, 1;
	setp.ne.s32 	%p136, %r157, %r26;
	@%p136 bra 	$L__BB1_140;
$L__BB1_155:
	setp.ge.s32 	%p137, %r27, %r28;
	@%p137 bra 	$L__BB1_172;
	mov.u32 	%r158, %r27;
$L__BB1_157:
	ld.param.u64 	%rd305, [_Z15pp_force_kernelPKfS0_S0_iiffPKiS2_PfS3_S3__param_2];
	ld.param.u64 	%rd277, [_Z15pp_force_kernelPKfS0_S0_iiffPKiS2_PfS3_S3__param_1];
	ld.param.u64 	%rd249, [_Z15pp_force_kernelPKfS0_S0_iiffPKiS2_PfS3_S3__param_0];
	cvta.to.global.u64 	%rd106, %rd249;
	mul.wide.s32 	%rd107, %r158, 4;
	add.s64 	%rd108, %rd106, %rd107;
	ld.global.nc.f32 	%f1354, [%rd108];
	sub.f32 	%f253, %f1354, %f4;
	cvta.to.global.u64 	%rd109, %rd277;
	add.s64 	%rd110, %rd109, %rd107;
	ld.global.nc.f32 	%f1355, [%rd110];
	sub.f32 	%f254, %f1355, %f5;
	cvta.to.global.u64 	%rd111, %rd305;
	add.s64 	%rd112, %rd111, %rd107;
	ld.global.nc.f32 	%f1356, [%rd112];
	sub.f32 	%f255, %f1356, %f6;
	mul.f32 	%f1357, %f254, %f254;
	fma.rn.f32 	%f1358, %f253, %f253, %f1357;
	fma.rn.f32 	%f256, %f255, %f255, %f1358;
	setp.leu.f32 	%p138, %f256, 0f00000000;
	setp.geu.f32 	%p139, %f256, %f1;
	or.pred  	%p140, %p138, %p139;
	@%p140 bra 	$L__BB1_171;
	ld.param.f32 	%f2621, [_Z15pp_force_kernelPKfS0_S0_iiffPKiS2_PfS3_S3__param_6];
	setp.eq.f32 	%p141, %f2621, 0f00000000;
	sqrt.rn.f32 	%f257, %f256;
	add.f32 	%f1359, %f257, %f257;
	div.rn.f32 	%f1360, %f1359, %f2621;
	setp.gt.f32 	%p142, %f1360, 0f40000000;
	or.pred  	%p143, %p141, %p142;
	@%p143 bra 	$L__BB1_163;
	setp.gt.f32 	%p144, %f1360, 0f3F800000;
	@%p144 bra 	$L__BB1_162;
	setp.leu.f32 	%p145, %f1360, 0f00000000;
	mov.f32 	%f2741, 0f00000000;
	@%p145 bra 	$L__BB1_164;
	mul.f32 	%f1362, %f1360, %f1360;
	mul.f32 	%f1363, %f1360, %f1362;
	mul.f32 	%f1364, %f1360, %f1363;
	mul.f32 	%f1365, %f1360, %f1364;
	mul.f32 	%f1366, %f1360, %f1365;
	mul.f32 	%f1367, %f1360, 0f43600000;
	mul.f32 	%f1368, %f1363, 0f43600000;
	sub.f32 	%f1369, %f1367, %f1368;
	fma.rn.f32 	%f1370, %f1364, 0f428C0000, %f1369;
	fma.rn.f32 	%f1371, %f1365, 0f42400000, %f1370;
	fma.rn.f32 	%f1372, %f1366, 0fC1A80000, %f1371;
	mul.f32 	%f2741, %f2, %f1372;
	bra.uni 	$L__BB1_164;
$L__BB1_162:
	mul.f32 	%f1373, %f1360, %f1360;
	mul.f32 	%f1374, %f1360, %f1373;
	mul.f32 	%f1375, %f1360, %f1374;
	mul.f32 	%f1376, %f1360, %f1375;
	mul.f32 	%f1377, %f1360, %f1376;
	mov.f32 	%f1378, 0f41400000;
	div.rn.f32 	%f1379, %f1378, %f1373;
	add.f32 	%f1380, %f1379, 0fC3600000;
	fma.rn.f32 	%f1381, %f1360, 0f44600000, %f1380;
	fma.rn.f32 	%f1382, %f1373, 0fC4520000, %f1381;
	fma.rn.f32 	%f1383, %f1374, 0f43600000, %f1382;
	fma.rn.f32 	%f1384, %f1375, 0f428C0000, %f1383;
	fma.rn.f32 	%f1385, %f1376, 0fC2400000, %f1384;
	fma.rn.f32 	%f1386, %f1377, 0f40E00000, %f1385;
	mul.f32 	%f2741, %f2, %f1386;
	bra.uni 	$L__BB1_164;
$L__BB1_163:
	mul.f32 	%f1387, %f257, %f257;
	rcp.rn.f32 	%f2741, %f1387;
$L__BB1_164:
	ld.param.f32 	%f2593, [_Z15pp_force_kernelPKfS0_S0_iiffPKiS2_PfS3_S3__param_5];
	setp.eq.f32 	%p146, %f2593, 0f00000000;
	add.f32 	%f1388, %f257, %f257;
	div.rn.f32 	%f1389, %f1388, %f2593;
	setp.gt.f32 	%p147, %f1389, 0f40000000;
	or.pred  	%p148, %p146, %p147;
	@%p148 bra 	$L__BB1_169;
	setp.gt.f32 	%p149, %f1389, 0f3F800000;
	@%p149 bra 	$L__BB1_168;
	setp.leu.f32 	%p150, %f1389, 0f00000000;
	mov.f32 	%f2742, 0f00000000;
	@%p150 bra 	$L__BB1_170;
	mul.f32 	%f1391, %f1389, %f1389;
	mul.f32 	%f1392, %f1389, %f1391;
	mul.f32 	%f1393, %f1389, %f1392;
	mul.f32 	%f1394, %f1389, %f1393;
	mul.f32 	%f1395, %f1389, %f1394;
	mul.f32 	%f1396, %f1389, 0f43600000;
	mul.f32 	%f1397, %f1392, 0f43600000;
	sub.f32 	%f1398, %f1396, %f1397;
	fma.rn.f32 	%f1399, %f1393, 0f428C0000, %f1398;
	fma.rn.f32 	%f1400, %f1394, 0f42400000, %f1399;
	fma.rn.f32 	%f1401, %f1395, 0fC1A80000, %f1400;
	mul.f32 	%f2742, %f3, %f1401;
	bra.uni 	$L__BB1_170;
$L__BB1_168:
	mul.f32 	%f1402, %f1389, %f1389;
	mul.f32 	%f1403, %f1389, %f1402;
	mul.f32 	%f1404, %f1389, %f1403;
	mul.f32 	%f1405, %f1389, %f1404;
	mul.f32 	%f1406, %f1389, %f1405;
	mov.f32 	%f1407, 0f41400000;
	div.rn.f32 	%f1408, %f1407, %f1402;
	add.f32 	%f1409, %f1408, 0fC3600000;
	fma.rn.f32 	%f1410, %f1389, 0f44600000, %f1409;
	fma.rn.f32 	%f1411, %f1402, 0fC4520000, %f1410;
	fma.rn.f32 	%f1412, %f1403, 0f43600000, %f1411;
	fma.rn.f32 	%f1413, %f1404, 0f428C0000, %f1412;
	fma.rn.f32 	%f1414, %f1405, 0fC2400000, %f1413;
	fma.rn.f32 	%f1415, %f1406, 0f40E00000, %f1414;
	mul.f32 	%f2742, %f3, %f1415;
	bra.uni 	$L__BB1_170;
$L__BB1_169:
	mul.f32 	%f1416, %f257, %f257;
	rcp.rn.f32 	%f2742, %f1416;
$L__BB1_170:
	sub.f32 	%f1417, %f2741, %f2742;
	rcp.rn.f32 	%f1418, %f257;
	mul.f32 	%f1419, %f253, %f1417;
	fma.rn.f32 	%f2655, %f1418, %f1419, %f2655;
	mul.f32 	%f1420, %f254, %f1417;
	fma.rn.f32 	%f2656, %f1418, %f1420, %f2656;
	mul.f32 	%f1421, %f255, %f1417;
	fma.rn.f32 	%f2657, %f1418, %f1421, %f2657;
$L__BB1_171:
	add.s32 	%r158, %r158, 1;
	setp.ne.s32 	%p151, %r158, %r28;
	@%p151 bra 	$L__BB1_157;
$L__BB1_172:
	setp.ge.s32 	%p152, %r29, %r30;
	@%p152 bra 	$L__BB1_189;
	mov.u32 	%r159, %r29;
$L__BB1_174:
	ld.param.u64 	%rd306, [_Z15pp_force_kernelPKfS0_S0_iiffPKiS2_PfS3_S3__param_2];
	ld.param.u64 	%rd278, [_Z15pp_force_kernelPKfS0_S0_iiffPKiS2_PfS3_S3__param_1];
	ld.param.u64 	%rd250, [_Z15pp_force_kernelPKfS0_S0_iiffPKiS2_PfS3_S3__param_0];
	cvta.to.global.u64 	%rd113, %rd250;
	mul.wide.s32 	%rd114, %r159, 4;
	add.s64 	%rd115, %rd113, %rd114;
	ld.global.nc.f32 	%f1422, [%rd115];
	sub.f32 	%f280, %f1422, %f4;
	cvta.to.global.u64 	%rd116, %rd278;
	add.s64 	%rd117, %rd116, %rd114;
	ld.global.nc.f32 	%f1423, [%rd117];
	sub.f32 	%f281, %f1423, %f5;
	cvta.to.global.u64 	%rd118, %rd306;
	add.s64 	%rd119, %rd118, %rd114;
	ld.global.nc.f32 	%f1424, [%rd119];
	sub.f32 	%f282, %f1424, %f6;
	mul.f32 	%f1425, %f281, %f281;
	fma.rn.f32 	%f1426, %f280, %f280, %f1425;
	fma.rn.f32 	%f283, %f282, %f282, %f1426;
	setp.leu.f32 	%p153, %f283, 0f00000000;
	setp.geu.f32 	%p154, %f283, %f1;
	or.pred  	%p155, %p153, %p154;
	@%p155 bra 	$L__BB1_188;
	ld.param.f32 	%f2622, [_Z15pp_force_kernelPKfS0_S0_iiffPKiS2_PfS3_S3__param_6];
	setp.eq.f32 	%p156, %f2622, 0f00000000;
	sqrt.rn.f32 	%f284, %f283;
	add.f32 	%f1427, %f284, %f284;
	div.rn.f32 	%f1428, %f1427, %f2622;
	setp.gt.f32 	%p157, %f1428, 0f40000000;
	or.pred  	%p158, %p156, %p157;
	@%p158 bra 	$L__BB1_180;
	setp.gt.f32 	%p159, %f1428, 0f3F800000;
	@%p159 bra 	$L__BB1_179;
	setp.leu.f32 	%p160, %f1428, 0f00000000;
	mov.f32 	%f2752, 0f00000000;
	@%p160 bra 	$L__BB1_181;
	mul.f32 	%f1430, %f1428, %f1428;
	mul.f32 	%f1431, %f1428, %f1430;
	mul.f32 	%f1432, %f1428, %f1431;
	mul.f32 	%f1433, %f1428, %f1432;
	mul.f32 	%f1434, %f1428, %f1433;
	mul.f32 	%f1435, %f1428, 0f43600000;
	mul.f32 	%f1436, %f1431, 0f43600000;
	sub.f32 	%f1437, %f1435, %f1436;
	fma.rn.f32 	%f1438, %f1432, 0f428C0000, %f1437;
	fma.rn.f32 	%f1439, %f1433, 0f42400000, %f1438;
	fma.rn.f32 	%f1440, %f1434, 0fC1A80000, %f1439;
	mul.f32 	%f2752, %f2, %f1440;
	bra.uni 	$L__BB1_181;
$L__BB1_179:
	mul.f32 	%f1441, %f1428, %f1428;
	mul.f32 	%f1442, %f1428, %f1441;
	mul.f32 	%f1443, %f1428, %f1442;
	mul.f32 	%f1444, %f1428, %f1443;
	mul.f32 	%f1445, %f1428, %f1444;
	mov.f32 	%f1446, 0f41400000;
	div.rn.f32 	%f1447, %f1446, %f1441;
	add.f32 	%f1448, %f1447, 0fC3600000;
	fma.rn.f32 	%f1449, %f1428, 0f44600000, %f1448;
	fma.rn.f32 	%f1450, %f1441, 0fC4520000, %f1449;
	fma.rn.f32 	%f1451, %f1442, 0f43600000, %f1450;
	fma.rn.f32 	%f1452, %f1443, 0f428C0000, %f1451;
	fma.rn.f32 	%f1453, %f1444, 0fC2400000, %f1452;
	fma.rn.f32 	%f1454, %f1445, 0f40E00000, %f1453;
	mul.f32 	%f2752, %f2, %f1454;
	bra.uni 	$L__BB1_181;
$L__BB1_180:
	mul.f32 	%f1455, %f284, %f284;
	rcp.rn.f32 	%f2752, %f1455;
$L__BB1_181:
	ld.param.f32 	%f2594, [_Z15pp_force_kernelPKfS0_S0_iiffPKiS2_PfS3_S3__param_5];
	setp.eq.f32 	%p161, %f2594, 0f00000000;
	add.f32 	%f1456, %f284, %f284;
	div.rn.f32 	%f1457, %f1456, %f2594;
	setp.gt.f32 	%p162, %f1457, 0f40000000;
	or.pred  	%p163, %p161, %p162;
	@%p163 bra 	$L__BB1_186;
	setp.gt.f32 	%p164, %f1457, 0f3F800000;
	@%p164 bra 	$L__BB1_185;
	setp.leu.f32 	%p165, %f1457, 0f00000000;
	mov.f32 	%f2753, 0f00000000;
	@%p165 bra 	$L__BB1_187;
	mul.f32 	%f1459, %f1457, %f1457;
	mul.f32 	%f1460, %f1457, %f1459;
	mul.f32 	%f1461, %f1457, %f1460;
	mul.f32 	%f1462, %f1457, %f1461;
	mul.f32 	%f1463, %f1457, %f1462;
	mul.f32 	%f1464, %f1457, 0f43600000;
	mul.f32 	%f1465, %f1460, 0f43600000;
	sub.f32 	%f1466, %f1464, %f1465;
	fma.rn.f32 	%f1467, %f1461, 0f428C0000, %f1466;
	fma.rn.f32 	%f1468, %f1462, 0f42400000, %f1467;
	fma.rn.f32 	%f1469, %f1463, 0fC1A80000, %f1468;
	mul.f32 	%f2753, %f3, %f1469;
	bra.uni 	$L__BB1_187;
$L__BB1_185:
	mul.f32 	%f1470, %f1457, %f1457;
	mul.f32 	%f1471, %f1457, %f1470;
	mul.f32 	%f1472, %f1457, %f1471;
	mul.f32 	%f1473, %f1457, %f1472;
	mul.f32 	%f1474, %f1457, %f1473;
	mov.f32 	%f1475, 0f41400000;
	div.rn.f32 	%f1476, %f1475, %f1470;
	add.f32 	%f1477, %f1476, 0fC3600000;
	fma.rn.f32 	%f1478, %f1457, 0f44600000, %f1477;
	fma.rn.f32 	%f1479, %f1470, 0fC4520000, %f1478;
	fma.rn.f32 	%f1480, %f1471, 0f43600000, %f1479;
	fma.rn.f32 	%f1481, %f1472, 0f428C0000, %f1480;
	fma.rn.f32 	%f1482, %f1473, 0fC2400000, %f1481;
	fma.rn.f32 	%f1483, %f1474, 0f40E00000, %f1482;
	mul.f32 	%f2753, %f3, %f1483;
	bra.uni 	$L__BB1_187;
$L__BB1_186:
	mul.f32 	%f1484, %f284, %f284;
	rcp.rn.f32 	%f2753, %f1484;
$L__BB1_187:
	sub.f32 	%f1485, %f2752, %f2753;
	rcp.rn.f32 	%f1486, %f284;
	mul.f32 	%f1487, %f280, %f1485;
	fma.rn.f32 	%f2655, %f1486, %f1487, %f2655;
	mul.f32 	%f1488, %f281, %f1485;
	fma.rn.f32 	%f2656, %f1486, %f1488, %f2656;
	mul.f32 	%f1489, %f282, %f1485;
	fma.rn.f32 	%f2657, %f1486, %f1489, %f2657;
$L__BB1_188:
	add.s32 	%r159, %r159, 1;
	setp.ne.s32 	%p166, %r159, %r30;
	@%p166 bra 	$L__BB1_174;
$L__BB1_189:
	setp.ge.s32 	%p167, %r31, %r32;
	@%p167 bra 	$L__BB1_206;
	mov.u32 	%r160, %r31;
$L__BB1_191:
	ld.param.u64 	%rd307, [_Z15pp_force_kernelPKfS0_S0_iiffPKiS2_PfS3_S3__param_2];
	ld.param.u64 	%rd279, [_Z15pp_force_kernelPKfS0_S0_iiffPKiS2_PfS3_S3__param_1];
	ld.param.u64 	%rd251, [_Z15pp_force_kernelPKfS0_S0_iiffPKiS2_PfS3_S3__param_0];
	cvta.to.global.u64 	%rd120, %rd251;
	mul.wide.s32 	%rd121, %r160, 4;
	add.s64 	%rd122, %rd120, %rd121;
	ld.global.nc.f32 	%f1490, [%rd122];
	sub.f32 	%f307, %f1490, %f4;
	cvta.to.global.u64 	%rd123, %rd279;
	add.s64 	%rd124, %rd123, %rd121;
	ld.global.nc.f32 	%f1491, [%rd124];
	sub.f32 	%f308, %f1491, %f5;
	cvta.to.global.u64 	%rd125, %rd307;
	add.s64 	%rd126, %rd125, %rd121;
	ld.global.nc.f32 	%f1492, [%rd126];
	sub.f32 	%f309, %f1492, %f6;
	mul.f32 	%f1493, %f308, %f308;
	fma.rn.f32 	%f1494, %f307, %f307, %f1493;
	fma.rn.f32 	%f310, %f309, %f309, %f1494;
	setp.leu.f32 	%p168, %f310, 0f00000000;
	setp.geu.f32 	%p169, %f310, %f1;
	or.pred  	%p170, %p168, %p169;
	@%p170 bra 	$L__BB1_205;
	ld.param.f32 	%f2623, [_Z15pp_force_kernelPKfS0_S0_iiffPKiS2_PfS3_S3__param_6];
	setp.eq.f32 	%p171, %f2623, 0f00000000;
	sqrt.rn.f32 	%f311, %f310;
	add.f32 	%f1495, %f311, %f311;
	div.rn.f32 	%f1496, %f1495, %f2623;
	setp.gt.f32 	%p172, %f1496, 0f40000000;
	or.pred  	%p173, %p171, %p172;
	@%p173 bra 	$L__BB1_197;
	setp.gt.f32 	%p174, %f1496, 0f3F800000;
	@%p174 bra 	$L__BB1_196;
	setp.leu.f32 	%p175, %f1496, 0f00000000;
	mov.f32 	%f2763, 0f00000000;
	@%p175 bra 	$L__BB1_198;
	mul.f32 	%f1498, %f1496, %f1496;
	mul.f32 	%f1499, %f1496, %f1498;
	mul.f32 	%f1500, %f1496, %f1499;
	mul.f32 	%f1501, %f1496, %f1500;
	mul.f32 	%f1502, %f1496, %f1501;
	mul.f32 	%f1503, %f1496, 0f43600000;
	mul.f32 	%f1504, %f1499, 0f43600000;
	sub.f32 	%f1505, %f1503, %f1504;
	fma.rn.f32 	%f1506, %f1500, 0f428C0000, %f1505;
	fma.rn.f32 	%f1507, %f1501, 0f42400000, %f1506;
	fma.rn.f32 	%f1508, %f1502, 0fC1A80000, %f1507;
	mul.f32 	%f2763, %f2, %f1508;
	bra.uni 	$L__BB1_198;
$L__BB1_196:
	mul.f32 	%f1509, %f1496, %f1496;
	mul.f32 	%f1510, %f1496, %f1509;
	mul.f32 	%f1511, %f1496, %f1510;
	mul.f32 	%f1512, %f1496, %f1511;
	mul.f32 	%f1513, %f1496, %f1512;
	mov.f32 	%f1514, 0f41400000;
	div.rn.f32 	%f1515, %f1514, %f1509;
	add.f32 	%f1516, %f1515, 0fC3600000;
	fma.rn.f32 	%f1517, %f1496, 0f44600000, %f1516;
	fma.rn.f32 	%f1518, %f1509, 0fC4520000, %f1517;
	fma.rn.f32 	%f1519, %f1510, 0f43600000, %f1518;
	fma.rn.f32 	%f1520, %f1511, 0f428C0000, %f1519;
	fma.rn.f32 	%f1521, %f1512, 0fC2400000, %f1520;
	fma.rn.f32 	%f1522, %f1513, 0f40E00000, %f1521;
	mul.f32 	%f2763, %f2, %f1522;
	bra.uni 	$L__BB1_198;
$L__BB1_197:
	mul.f32 	%f1523, %f311, %f311;
	rcp.rn.f32 	%f2763, %f1523;
$L__BB1_198:
	ld.param.f32 	%f2595, [_Z15pp_force_kernelPKfS0_S0_iiffPKiS2_PfS3_S3__param_5];
	setp.eq.f32 	%p176, %f2595, 0f00000000;
	add.f32 	%f1524, %f311, %f311;
	div.rn.f32 	%f1525, %f1524, %f2595;
	setp.gt.f32 	%p177, %f1525, 0f40000000;
	or.pred  	%p178, %p176, %p177;
	@%p178 bra 	$L__BB1_203;
	setp.gt.f32 	%p179, %f1525, 0f3F800000;
	@%p179 bra 	$L__BB1_202;
	setp.leu.f32 	%p180, %f1525, 0f00000000;
	mov.f32 	%f2764, 0f00000000;
	@%p180 bra 	$L__BB1_204;
	mul.f32 	%f1527, %f1525, %f1525;
	mul.f32 	%f1528, %f1525, %f1527;
	mul.f32 	%f1529, %f1525, %f1528;
	mul.f32 	%f1530, %f1525, %f1529;
	mul.f32 	%f1531, %f1525, %f1530;
	mul.f32 	%f1532, %f1525, 0f43600000;
	mul.f32 	%f1533, %f1528, 0f43600000;
	sub.f32 	%f1534, %f1532, %f1533;
	fma.rn.f32 	%f1535, %f1529, 0f428C0000, %f1534;
	fma.rn.f32 	%f1536, %f1530, 0f42400000, %f1535;
	fma.rn.f32 	%f1537, %f1531, 0fC1A80000, %f1536;
	mul.f32 	%f2764, %f3, %f1537;
	bra.uni 	$L__BB1_204;
$L__BB1_202:
	mul.f32 	%f1538, %f1525, %f1525;
	mul.f32 	%f1539, %f1525, %f1538;
	mul.f32 	%f1540, %f1525, %f1539;
	mul.f32 	%f1541, %f1525, %f1540;
	mul.f32 	%f1542, %f1525, %f1541;
	mov.f32 	%f1543, 0f41400000;
	div.rn.f32 	%f1544, %f1543, %f1538;
	add.f32 	%f1545, %f1544, 0fC3600000;
	fma.rn.f32 	%f1546, %f1525, 0f44600000, %f1545;
	fma.rn.f32 	%f1547, %f1538, 0fC4520000, %f1546;
	fma.rn.f32 	%f1548, %f1539, 0f43600000, %f1547;
	fma.rn.f32 	%f1549, %f1540, 0f428C0000, %f1548;
	fma.rn.f32 	%f1550, %f1541, 0fC2400000, %f1549;
	fma.rn.f32 	%f1551, %f1542, 0f40E00000, %f1550;
	mul.f32 	%f2764, %f3, %f1551;
	bra.uni 	$L__BB1_204;
$L__BB1_203:
	mul.f32 	%f1552, %f311, %f311;
	rcp.rn.f32 	%f2764, %f1552;
$L__BB1_204:
	sub.f32 	%f1553, %f2763, %f2764;
	rcp.rn.f32 	%f1554, %f311;
	mul.f32 	%f1555, %f307, %f1553;
	fma.rn.f32 	%f2655, %f1554, %f1555, %f2655;
	mul.f32 	%f1556, %f308, %f1553;
	fma.rn.f32 	%f2656, %f1554, %f1556, %f2656;
	mul.f32 	%f1557, %f309, %f1553;
	fma.rn.f32 	%f2657, %f1554, %f1557, %f2657;
$L__BB1_205:
	add.s32 	%r160, %r160, 1;
	setp.ne.s32 	%p181, %r160, %r32;
	@%p181 bra 	$L__BB1_191;
$L__BB1_206:
	setp.ge.s32 	%p182, %r33, %r34;
	@%p182 bra 	$L__BB1_223;
	mov.u32 	%r161, %r33;
$L__BB1_208:
	ld.param.u64 	%rd308, [_Z15pp_force_kernelPKfS0_S0_iiffPKiS2_PfS3_S3__param_2];
	ld.param.u64 	%rd280, [_Z15pp_force_kernelPKfS0_S0_iiffPKiS2_PfS3_S3__param_1];
	ld.param.u64 	%rd252, [_Z15pp_force_kernelPKfS0_S0_iiffPKiS2_PfS3_S3__param_0];
	cvta.to.global.u64 	%rd127, %rd252;
	mul.wide.s32 	%rd128, %r161, 4;
	add.s64 	%rd129, %rd127, %rd128;
	ld.global.nc.f32 	%f1558, [%rd129];
	sub.f32 	%f334, %f1558, %f4;
	cvta.to.global.u64 	%rd130, %rd280;
	add.s64 	%rd131, %rd130, %rd128;
	ld.global.nc.f32 	%f1559, [%rd131];
	sub.f32 	%f335, %f1559, %f5;
	cvta.to.global.u64 	%rd132, %rd308;
	add.s64 	%rd133, %rd132, %rd128;
	ld.global.nc.f32 	%f1560, [%rd133];
	sub.f32 	%f336, %f1560, %f6;
	mul.f32 	%f1561, %f335, %f335;
	fma.rn.f32 	%f1562, %f334, %f334, %f1561;
	fma.rn.f32 	%f337, %f336, %f336, %f1562;
	setp.leu.f32 	%p183, %f337, 0f00000000;
	setp.geu.f32 	%p184, %f337, %f1;
	or.pred  	%p185, %p183, %p184;
	@%p185 bra 	$L__BB1_222;
	ld.param.f32 	%f2624, [_Z15pp_force_kernelPKfS0_S0_iiffPKiS2_PfS3_S3__param_6];
	setp.eq.f32 	%p186, %f2624, 0f00000000;
	sqrt.rn.f32 	%f338, %f337;
	add.f32 	%f1563, %f338, %f338;
	div.rn.f32 	%f1564, %f1563, %f2624;
	setp.gt.f32 	%p187, %f1564, 0f40000000;
	or.pred  	%p188, %p186, %p187;
	@%p188 bra 	$L__BB1_214;
	setp.gt.f32 	%p189, %f1564, 0f3F800000;
	@%p189 bra 	$L__BB1_213;
	setp.leu.f32 	%p190, %f1564, 0f00000000;
	mov.f32 	%f2774, 0f00000000;
	@%p190 bra 	$L__BB1_215;
	mul.f32 	%f1566, %f1564, %f1564;
	mul.f32 	%f1567, %f1564, %f1566;
	mul.f32 	%f1568, %f1564, %f1567;
	mul.f32 	%f1569, %f1564, %f1568;
	mul.f32 	%f1570, %f1564, %f1569;
	mul.f32 	%f1571, %f1564, 0f43600000;
	mul.f32 	%f1572, %f1567, 0f43600000;
	sub.f32 	%f1573, %f1571, %f1572;
	fma.rn.f32 	%f1574, %f1568, 0f428C0000, %f1573;
	fma.rn.f32 	%f1575, %f1569, 0f42400000, %f1574;
	fma.rn.f32 	%f1576, %f1570, 0fC1A80000, %f1575;
	mul.f32 	%f2774, %f2, %f1576;
	bra.uni 	$L__BB1_215;
$L__BB1_213:
	mul.f32 	%f1577, %f1564, %f1564;
	mul.f32 	%f1578, %f1564, %f1577;
	mul.f32 	%f1579, %f1564, %f1578;
	mul.f32 	%f1580, %f1564, %f1579;
	mul.f32 	%f1581, %f1564, %f1580;
	mov.f32 	%f1582, 0f41400000;
	div.rn.f32 	%f1583, %f1582, %f1577;
	add.f32 	%f1584, %f1583, 0fC3600000;
	fma.rn.f32 	%f1585, %f1564, 0f44600000, %f1584;
	fma.rn.f32 	%f1586, %f1577, 0fC4520000, %f1585;
	fma.rn.f32 	%f1587, %f1578, 0f43600000, %f1586;
	fma.rn.f32 	%f1588, %f1579, 0f428C0000, %f1587;
	fma.rn.f32 	%f1589, %f1580, 0fC2400000, %f1588;
	fma.rn.f32 	%f1590, %f1581, 0f40E00000, %f1589;
	mul.f32 	%f2774, %f2, %f1590;
	bra.uni 	$L__BB1_215;
$L__BB1_214:
	mul.f32 	%f1591, %f338, %f338;
	rcp.rn.f32 	%f2774, %f1591;
$L__BB1_215:
	ld.param.f32 	%f2596, [_Z15pp_force_kernelPKfS0_S0_iiffPKiS2_PfS3_S3__param_5];
	setp.eq.f32 	%p191, %f2596, 0f00000000;
	add.f32 	%f1592, %f338, %f338;
	div.rn.f32 	%f1593, %f1592, %f2596;
	setp.gt.f32 	%p192, %f1593, 0f40000000;
	or.pred  	%p193, %p191, %p192;
	@%p193 bra 	$L__BB1_220;
	setp.gt.f32 	%p194, %f1593, 0f3F800000;
	@%p194 bra 	$L__BB1_219;
	setp.leu.f32 	%p195, %f1593, 0f00000000;
	mov.f32 	%f2775, 0f00000000;
	@%p195 bra 	$L__BB1_221;
	mul.f32 	%f1595, %f1593, %f1593;
	mul.f32 	%f1596, %f1593, %f1595;
	mul.f32 	%f1597, %f1593, %f1596;
	mul.f32 	%f1598, %f1593, %f1597;
	mul.f32 	%f1599, %f1593, %f1598;
	mul.f32 	%f1600, %f1593, 0f43600000;
	mul.f32 	%f1601, %f1596, 0f43600000;
	sub.f32 	%f1602, %f1600, %f1601;
	fma.rn.f32 	%f1603, %f1597, 0f428C0000, %f1602;
	fma.rn.f32 	%f1604, %f1598, 0f42400000, %f1603;
	fma.rn.f32 	%f1605, %f1599, 0fC1A80000, %f1604;
	mul.f32 	%f2775, %f3, %f1605;
	bra.uni 	$L__BB1_221;
$L__BB1_219:
	mul.f32 	%f1606, %f1593, %f1593;
	mul.f32 	%f1607, %f1593, %f1606;
	mul.f32 	%f1608, %f1593, %f1607;
	mul.f32 	%f1609, %f1593, %f1608;
	mul.f32 	%f1610, %f1593, %f1609;
	mov.f32 	%f1611, 0f41400000;
	div.rn.f32 	%f1612, %f1611, %f1606;
	add.f32 	%f1613, %f1612, 0fC3600000;
	fma.rn.f32 	%f1614, %f1593, 0f44600000, %f1613;
	fma.rn.f32 	%f1615, %f1606, 0fC4520000, %f1614;
	fma.rn.f32 	%f1616, %f1607, 0f43600000, %f1615;
	fma.rn.f32 	%f1617, %f1608, 0f428C0000, %f1616;
	fma.rn.f32 	%f1618, %f1609, 0fC2400000, %f1617;
	fma.rn.f32 	%f1619, %f1610, 0f40E00000, %f1618;
	mul.f32 	%f2775, %f3, %f1619;
	bra.uni 	$L__BB1_221;
$L__BB1_220:
	mul.f32 	%f1620, %f338, %f338;
	rcp.rn.f32 	%f2775, %f1620;
$L__BB1_221:
	sub.f32 	%f1621, %f2774, %f2775;
	rcp.rn.f32 	%f1622, %f338;
	mul.f32 	%f1623, %f334, %f1621;
	fma.rn.f32 	%f2655, %f1622, %f1623, %f2655;
	mul.f32 	%f1624, %f335, %f1621;
	fma.rn.f32 	%f2656, %f1622, %f1624, %f2656;
	mul.f32 	%f1625, %f336, %f1621;
	fma.rn.f32 	%f2657, %f1622, %f1625, %f2657;
$L__BB1_222:
	add.s32 	%r161, %r161, 1;
	setp.ne.s32 	%p196, %r161, %r34;
	@%p196 bra 	$L__BB1_208;
$L__BB1_223:
	setp.ge.s32 	%p197, %r6, %r7;
	@%p197 bra 	$L__BB1_240;
	mov.u32 	%r162, %r6;
$L__BB1_225:
	ld.param.u64 	%rd309, [_Z15pp_force_kernelPKfS0_S0_iiffPKiS2_PfS3_S3__param_2];
	ld.param.u64 	%rd281, [_Z15pp_force_kernelPKfS0_S0_iiffPKiS2_PfS3_S3__param_1];
	ld.param.u64 	%rd253, [_Z15pp_force_kernelPKfS0_S0_iiffPKiS2_PfS3_S3__param_0];
	cvta.to.global.u64 	%rd134, %rd253;
	mul.wide.s32 	%rd135, %r162, 4;
	add.s64 	%rd136, %rd134, %rd135;
	ld.global.nc.f32 	%f1626, [%rd136];
	sub.f32 	%f361, %f1626, %f4;
	cvta.to.global.u64 	%rd137, %rd281;
	add.s64 	%rd138, %rd137, %rd135;
	ld.global.nc.f32 	%f1627, [%rd138];
	sub.f32 	%f362, %f1627, %f5;
	cvta.to.global.u64 	%rd139, %rd309;
	add.s64 	%rd140, %rd139, %rd135;
	ld.global.nc.f32 	%f1628, [%rd140];
	sub.f32 	%f363, %f1628, %f6;
	mul.f32 	%f1629, %f362, %f362;
	fma.rn.f32 	%f1630, %f361, %f361, %f1629;
	fma.rn.f32 	%f364, %f363, %f363, %f1630;
	setp.leu.f32 	%p198, %f364, 0f00000000;
	setp.geu.f32 	%p199, %f364, %f1;
	or.pred  	%p200, %p198, %p199;
	@%p200 bra 	$L__BB1_239;
	ld.param.f32 	%f2625, [_Z15pp_force_kernelPKfS0_S0_iiffPKiS2_PfS3_S3__param_6];
	setp.eq.f32 	%p201, %f2625, 0f00000000;
	sqrt.rn.f32 	%f365, %f364;
	add.f32 	%f1631, %f365, %f365;
	div.rn.f32 	%f1632, %f1631, %f2625;
	setp.gt.f32 	%p202, %f1632, 0f40000000;
	or.pred  	%p203, %p201, %p202;
	@%p203 bra 	$L__BB1_231;
	setp.gt.f32 	%p204, %f1632, 0f3F800000;
	@%p204 bra 	$L__BB1_230;
	setp.leu.f32 	%p205, %f1632, 0f00000000;
	mov.f32 	%f2785, 0f00000000;
	@%p205 bra 	$L__BB1_232;
	mul.f32 	%f1634, %f1632, %f1632;
	mul.f32 	%f1635, %f1632, %f1634;
	mul.f32 	%f1636, %f1632, %f1635;
	mul.f32 	%f1637, %f1632, %f1636;
	mul.f32 	%f1638, %f1632, %f1637;
	mul.f32 	%f1639, %f1632, 0f43600000;
	mul.f32 	%f1640, %f1635, 0f43600000;
	sub.f32 	%f1641, %f1639, %f1640;
	fma.rn.f32 	%f1642, %f1636, 0f428C0000, %f1641;
	fma.rn.f32 	%f1643, %f1637, 0f42400000, %f1642;
	fma.rn.f32 	%f1644, %f1638, 0fC1A80000, %f1643;
	mul.f32 	%f2785, %f2, %f1644;
	bra.uni 	$L__BB1_232;
$L__BB1_230:
	mul.f32 	%f1645, %f1632, %f1632;
	mul.f32 	%f1646, %f1632, %f1645;
	mul.f32 	%f1647, %f1632, %f1646;
	mul.f32 	%f1648, %f1632, %f1647;
	mul.f32 	%f1649, %f1632, %f1648;
	mov.f32 	%f1650, 0f41400000;
	div.rn.f32 	%f1651, %f1650, %f1645;
	add.f32 	%f1652, %f1651, 0fC3600000;
	fma.rn.f32 	%f1653, %f1632, 0f44600000, %f1652;
	fma.rn.f32 	%f1654, %f1645, 0fC4520000, %f1653;
	fma.rn.f32 	%f1655, %f1646, 0f43600000, %f1654;
	fma.rn.f32 	%f1656, %f1647, 0f428C0000, %f1655;
	fma.rn.f32 	%f1657, %f1648, 0fC2400000, %f1656;
	fma.rn.f32 	%f1658, %f1649, 0f40E00000, %f1657;
	mul.f32 	%f2785, %f2, %f1658;
	bra.uni 	$L__BB1_232;
$L__BB1_231:
	mul.f32 	%f1659, %f365, %f365;
	rcp.rn.f32 	%f2785, %f1659;
$L__BB1_232:
	ld.param.f32 	%f2597, [_Z15pp_force_kernelPKfS0_S0_iiffPKiS2_PfS3_S3__param_5];
	setp.eq.f32 	%p206, %f2597, 0f00000000;
	add.f32 	%f1660, %f365, %f365;
	div.rn.f32 	%f1661, %f1660, %f2597;
	setp.gt.f32 	%p207, %f1661, 0f40000000;
	or.pred  	%p208, %p206, %p207;
	@%p208 bra 	$L__BB1_237;
	setp.gt.f32 	%p209, %f1661, 0f3F800000;
	@%p209 bra 	$L__BB1_236;
	setp.leu.f32 	%p210, %f1661, 0f00000000;
	mov.f32 	%f2786, 0f00000000;
	@%p210 bra 	$L__BB1_238;
	mul.f32 	%f1663, %f1661, %f1661;
	mul.f32 	%f1664, %f1661, %f1663;
	mul.f32 	%f1665, %f1661, %f1664;
	mul.f32 	%f1666, %f1661, %f1665;
	mul.f32 	%f1667, %f1661, %f1666;
	mul.f32 	%f1668, %f1661, 0f43600000;
	mul.f32 	%f1669, %f1664, 0f43600000;
	sub.f32 	%f1670, %f1668, %f1669;
	fma.rn.f32 	%f1671, %f1665, 0f428C0000, %f1670;
	fma.rn.f32 	%f1672, %f1666, 0f42400000, %f1671;
	fma.rn.f32 	%f1673, %f1667, 0fC1A80000, %f1672;
	mul.f32 	%f2786, %f3, %f1673;
	bra.uni 	$L__BB1_238;
$L__BB1_236:
	mul.f32 	%f1674, %f1661, %f1661;
	mul.f32 	%f1675, %f1661, %f1674;
	mul.f32 	%f1676, %f1661, %f1675;
	mul.f32 	%f1677, %f1661, %f1676;
	mul.f32 	%f1678, %f1661, %f1677;
	mov.f32 	%f1679, 0f41400000;
	div.rn.f32 	%f1680, %f1679, %f1674;
	add.f32 	%f1681, %f1680, 0fC3600000;
	fma.rn.f32 	%f1682, %f1661, 0f44600000, %f1681;
	fma.rn.f32 	%f1683, %f1674, 0fC4520000, %f1682;
	fma.rn.f32 	%f1684, %f1675, 0f43600000, %f1683;
	fma.rn.f32 	%f1685, %f1676, 0f428C0000, %f1684;
	fma.rn.f32 	%f1686, %f1677, 0fC2400000, %f1685;
	fma.rn.f32 	%f1687, %f1678, 0f40E00000, %f1686;
	mul.f32 	%f2786, %f3, %f1687;
	bra.uni 	$L__BB1_238;
$L__BB1_237:
	mul.f32 	%f1688, %f365, %f365;
	rcp.rn.f32 	%f2786, %f1688;
$L__BB1_238:
	sub.f32 	%f1689, %f2785, %f2786;
	rcp.rn.f32 	%f1690, %f365;
	mul.f32 	%f1691, %f361, %f1689;
	fma.rn.f32 	%f2655, %f1690, %f1691, %f2655;
	mul.f32 	%f1692, %f362, %f1689;
	fma.rn.f32 	%f2656, %f1690, %f1692, %f2656;
	mul.f32 	%f1693, %f363, %f1689;
	fma.rn.f32 	%f2657, %f1690, %f1693, %f2657;
$L__BB1_239:
	add.s32 	%r162, %r162, 1;
	setp.ne.s32 	%p211, %r162, %r7;
	@%p211 bra 	$L__BB1_225;
$L__BB1_240:
	setp.ge.s32 	%p212, %r35, %r36;
	@%p212 bra 	$L__BB1_257;
	mov.u32 	%r163, %r35;
$L__BB1_242:
	ld.param.u64 	%rd310, [_Z15pp_force_kernelPKfS0_S0_iiffPKiS2_PfS3_S3__param_2];
	ld.param.u64 	%rd282, [_Z15pp_force_kernelPKfS0_S0_iiffPKiS2_PfS3_S3__param_1];
	ld.param.u64 	%rd254, [_Z15pp_force_kernelPKfS0_S0_iiffPKiS2_PfS3_S3__param_0];
	cvta.to.global.u64 	%rd141, %rd254;
	mul.wide.s32 	%rd142, %r163, 4;
	add.s64 	%rd143, %rd141, %rd142;
	ld.global.nc.f32 	%f1694, [%rd143];
	sub.f32 	%f388, %f1694, %f4;
	cvta.to.global.u64 	%rd144, %rd282;
	add.s64 	%rd145, %rd144, %rd142;
	ld.global.nc.f32 	%f1695, [%rd145];
	sub.f32 	%f389, %f1695, %f5;
	cvta.to.global.u64 	%rd146, %rd310;
	add.s64 	%rd147, %rd146, %rd142;
	ld.global.nc.f32 	%f1696, [%rd147];
	sub.f32 	%f390, %f1696, %f6;
	mul.f32 	%f1697, %f389, %f389;
	fma.rn.f32 	%f1698, %f388, %f388, %f1697;
	fma.rn.f32 	%f391, %f390, %f390, %f1698;
	setp.leu.f32 	%p213, %f391, 0f00000000;
	setp.geu.f32 	%p214, %f391, %f1;
	or.pred  	%p215, %p213, %p214;
	@%p215 bra 	$L__BB1_256;
	ld.param.f32 	%f2626, [_Z15pp_force_kernelPKfS0_S0_iiffPKiS2_PfS3_S3__param_6];
	setp.eq.f32 	%p216, %f2626, 0f00000000;
	sqrt.rn.f32 	%f392, %f391;
	add.f32 	%f1699, %f392, %f392;
	div.rn.f32 	%f1700, %f1699, %f2626;
	setp.gt.f32 	%p217, %f1700, 0f40000000;
	or.pred  	%p218, %p216, %p217;
	@%p218 bra 	$L__BB1_248;
	setp.gt.f32 	%p219, %f1700, 0f3F800000;
	@%p219 bra 	$L__BB1_247;
	setp.leu.f32 	%p220, %f1700, 0f00000000;
	mov.f32 	%f2796, 0f00000000;
	@%p220 bra 	$L__BB1_249;
	mul.f32 	%f1702, %f1700, %f1700;
	mul.f32 	%f1703, %f1700, %f1702;
	mul.f32 	%f1704, %f1700, %f1703;
	mul.f32 	%f1705, %f1700, %f1704;
	mul.f32 	%f1706, %f1700, %f1705;
	mul.f32 	%f1707, %f1700, 0f43600000;
	mul.f32 	%f1708, %f1703, 0f43600000;
	sub.f32 	%f1709, %f1707, %f1708;
	fma.rn.f32 	%f1710, %f1704, 0f428C0000, %f1709;
	fma.rn.f32 	%f1711, %f1705, 0f42400000, %f1710;
	fma.rn.f32 	%f1712, %f1706, 0fC1A80000, %f1711;
	mul.f32 	%f2796, %f2, %f1712;
	bra.uni 	$L__BB1_249;
$L__BB1_247:
	mul.f32 	%f1713, %f1700, %f1700;
	mul.f32 	%f1714, %f1700, %f1713;
	mul.f32 	%f1715, %f1700, %f1714;
	mul.f32 	%f1716, %f1700, %f1715;
	mul.f32 	%f1717, %f1700, %f1716;
	mov.f32 	%f1718, 0f41400000;
	div.rn.f32 	%f1719, %f1718, %f1713;
	add.f32 	%f1720, %f1719, 0fC3600000;
	fma.rn.f32 	%f1721, %f1700, 0f44600000, %f1720;
	fma.rn.f32 	%f1722, %f1713, 0fC4520000, %f1721;
	fma.rn.f32 	%f1723, %f1714, 0f43600000, %f1722;
	fma.rn.f32 	%f1724, %f1715, 0f428C0000, %f1723;
	fma.rn.f32 	%f1725, %f1716, 0fC2400000, %f1724;
	fma.rn.f32 	%f1726, %f1717, 0f40E00000, %f1725;
	mul.f32 	%f2796, %f2, %f1726;
	bra.uni 	$L__BB1_249;
$L__BB1_248:
	mul.f32 	%f1727, %f392, %f392;
	rcp.rn.f32 	%f2796, %f1727;
$L__BB1_249:
	ld.param.f32 	%f2598, [_Z15pp_force_kernelPKfS0_S0_iiffPKiS2_PfS3_S3__param_5];
	setp.eq.f32 	%p221, %f2598, 0f00000000;
	add.f32 	%f1728, %f392, %f392;
	div.rn.f32 	%f1729, %f1728, %f2598;
	setp.gt.f32 	%p222, %f1729, 0f40000000;
	or.pred  	%p223, %p221, %p222;
	@%p223 bra 	$L__BB1_254;
	setp.gt.f32 	%p224, %f1729, 0f3F800000;
	@%p224 bra 	$L__BB1_253;
	setp.leu.f32 	%p225, %f1729, 0f00000000;
	mov.f32 	%f2797, 0f00000000;
	@%p225 bra 	$L__BB1_255;
	mul.f32 	%f1731, %f1729, %f1729;
	mul.f32 	%f1732, %f1729, %f1731;
	mul.f32 	%f1733, %f1729, %f1732;
	mul.f32 	%f1734, %f1729, %f1733;
	mul.f32 	%f1735, %f1729, %f1734;
	mul.f32 	%f1736, %f1729, 0f43600000;
	mul.f32 	%f1737, %f1732, 0f43600000;
	sub.f32 	%f1738, %f1736, %f1737;
	fma.rn.f32 	%f1739, %f1733, 0f428C0000, %f1738;
	fma.rn.f32 	%f1740, %f1734, 0f42400000, %f1739;
	fma.rn.f32 	%f1741, %f1735, 0fC1A80000, %f1740;
	mul.f32 	%f2797, %f3, %f1741;
	bra.uni 	$L__BB1_255;
$L__BB1_253:
	mul.f32 	%f1742, %f1729, %f1729;
	mul.f32 	%f1743, %f1729, %f1742;
	mul.f32 	%f1744, %f1729, %f1743;
	mul.f32 	%f1745, %f1729, %f1744;
	mul.f32 	%f1746, %f1729, %f1745;
	mov.f32 	%f1747, 0f41400000;
	div.rn.f32 	%f1748, %f1747, %f1742;
	add.f32 	%f1749, %f1748, 0fC3600000;
	fma.rn.f32 	%f1750, %f1729, 0f44600000, %f1749;
	fma.rn.f32 	%f1751, %f1742, 0fC4520000, %f1750;
	fma.rn.f32 	%f1752, %f1743, 0f43600000, %f1751;
	fma.rn.f32 	%f1753, %f1744, 0f428C0000, %f1752;
	fma.rn.f32 	%f1754, %f1745, 0fC2400000, %f1753;
	fma.rn.f32 	%f1755, %f1746, 0f40E00000, %f1754;
	mul.f32 	%f2797, %f3, %f1755;
	bra.uni 	$L__BB1_255;
$L__BB1_254:
	mul.f32 	%f1756, %f392, %f392;
	rcp.rn.f32 	%f2797, %f1756;
$L__BB1_255:
	sub.f32 	%f1757, %f2796, %f2797;
	rcp.rn.f32 	%f1758, %f392;
	mul.f32 	%f1759, %f388, %f1757;
	fma.rn.f32 	%f2655, %f1758, %f1759, %f2655;
	mul.f32 	%f1760, %f389, %f1757;
	fma.rn.f32 	%f2656, %f1758, %f1760, %f2656;
	mul.f32 	%f1761, %f390, %f1757;
	fma.rn.f32 	%f2657, %f1758, %f1761, %f2657;
$L__BB1_256:
	add.s32 	%r163, %r163, 1;
	setp.ne.s32 	%p226, %r163, %r36;
	@%p226 bra 	$L__BB1_242;
$L__BB1_257:
	setp.ge.s32 	%p227, %r37, %r38;
	@%p227 bra 	$L__BB1_274;
	mov.u32 	%r164, %r37;
$L__BB1_259:
	ld.param.u64 	%rd311, [_Z15pp_force_kernelPKfS0_S0_iiffPKiS2_PfS3_S3__param_2];
	ld.param.u64 	%rd283, [_Z15pp_force_kernelPKfS0_S0_iiffPKiS2_PfS3_S3__param_1];
	ld.param.u64 	%rd255, [_Z15pp_force_kernelPKfS0_S0_iiffPKiS2_PfS3_S3__param_0];
	cvta.to.global.u64 	%rd148, %rd255;
	mul.wide.s32 	%rd149, %r164, 4;
	add.s64 	%rd150, %rd148, %rd149;
	ld.global.nc.f32 	%f1762, [%rd150];
	sub.f32 	%f415, %f1762, %f4;
	cvta.to.global.u64 	%rd151, %rd283;
	add.s64 	%rd152, %rd151, %rd149;
	ld.global.nc.f32 	%f1763, [%rd152];
	sub.f32 	%f416, %f1763, %f5;
	cvta.to.global.u64 	%rd153, %rd311;
	add.s64 	%rd154, %rd153, %rd149;
	ld.global.nc.f32 	%f1764, [%rd154];
	sub.f32 	%f417, %f1764, %f6;
	mul.f32 	%f1765, %f416, %f416;
	fma.rn.f32 	%f1766, %f415, %f415, %f1765;
	fma.rn.f32 	%f418, %f417, %f417, %f1766;
	setp.leu.f32 	%p228, %f418, 0f00000000;
	setp.geu.f32 	%p229, %f418, %f1;
	or.pred  	%p230, %p228, %p229;
	@%p230 bra 	$L__BB1_273;
	ld.param.f32 	%f2627, [_Z15pp_force_kernelPKfS0_S0_iiffPKiS2_PfS3_S3__param_6];
	setp.eq.f32 	%p231, %f2627, 0f00000000;
	sqrt.rn.f32 	%f419, %f418;
	add.f32 	%f1767, %f419, %f419;
	div.rn.f32 	%f1768, %f1767, %f2627;
	setp.gt.f32 	%p232, %f1768, 0f40000000;
	or.pred  	%p233, %p231, %p232;
	@%p233 bra 	$L__BB1_265;
	setp.gt.f32 	%p234, %f1768, 0f3F800000;
	@%p234 bra 	$L__BB1_264;
	setp.leu.f32 	%p235, %f1768, 0f00000000;
	mov.f32 	%f2807, 0f00000000;
	@%p235 bra 	$L__BB1_266;
	mul.f32 	%f1770, %f1768, %f1768;
	mul.f32 	%f1771, %f1768, %f1770;
	mul.f32 	%f1772, %f1768, %f1771;
	mul.f32 	%f1773, %f1768, %f1772;
	mul.f32 	%f1774, %f1768, %f1773;
	mul.f32 	%f1775, %f1768, 0f43600000;
	mul.f32 	%f1776, %f1771, 0f43600000;
	sub.f32 	%f1777, %f1775, %f1776;
	fma.rn.f32 	%f1778, %f1772, 0f428C0000, %f1777;
	fma.rn.f32 	%f1779, %f1773, 0f42400000, %f1778;
	fma.rn.f32 	%f1780, %f1774, 0fC1A80000, %f1779;
	mul.f32 	%f2807, %f2, %f1780;
	bra.uni 	$L__BB1_266;
$L__BB1_264:
	mul.f32 	%f1781, %f1768, %f1768;
	mul.f32 	%f1782, %f1768, %f1781;
	mul.f32 	%f1783, %f1768, %f1782;
	mul.f32 	%f1784, %f1768, %f1783;
	mul.f32 	%f1785, %f1768, %f1784;
	mov.f32 	%f1786, 0f41400000;
	div.rn.f32 	%f1787, %f1786, %f1781;
	add.f32 	%f1788, %f1787, 0fC3600000;
	fma.rn.f32 	%f1789, %f1768, 0f44600000, %f1788;
	fma.rn.f32 	%f1790, %f1781, 0fC4520000, %f1789;
	fma.rn.f32 	%f1791, %f1782, 0f43600000, %f1790;
	fma.rn.f32 	%f1792, %f1783, 0f428C0000, %f1791;
	fma.rn.f32 	%f1793, %f1784, 0fC2400000, %f1792;
	fma.rn.f32 	%f1794, %f1785, 0f40E00000, %f1793;
	mul.f32 	%f2807, %f2, %f1794;
	bra.uni 	$L__BB1_266;
$L__BB1_265:
	mul.f32 	%f1795, %f419, %f419;
	rcp.rn.f32 	%f2807, %f1795;
$L__BB1_266:
	ld.param.f32 	%f2599, [_Z15pp_force_kernelPKfS0_S0_iiffPKiS2_PfS3_S3__param_5];
	setp.eq.f32 	%p236, %f2599, 0f00000000;
	add.f32 	%f1796, %f419, %f419;
	div.rn.f32 	%f1797, %f1796, %f2599;
	setp.gt.f32 	%p237, %f1797, 0f40000000;
	or.pred  	%p238, %p236, %p237;
	@%p238 bra 	$L__BB1_271;
	setp.gt.f32 	%p239, %f1797, 0f3F800000;
	@%p239 bra 	$L__BB1_270;
	setp.leu.f32 	%p240, %f1797, 0f00000000;
	mov.f32 	%f2808, 0f00000000;
	@%p240 bra 	$L__BB1_272;
	mul.f32 	%f1799, %f1797, %f1797;
	mul.f32 	%f1800, %f1797, %f1799;
	mul.f32 	%f1801, %f1797, %f1800;
	mul.f32 	%f1802, %f1797, %f1801;
	mul.f32 	%f1803, %f1797, %f1802;
	mul.f32 	%f1804, %f1797, 0f43600000;
	mul.f32 	%f1805, %f1800, 0f43600000;
	sub.f32 	%f1806, %f1804, %f1805;
	fma.rn.f32 	%f1807, %f1801, 0f428C0000, %f1806;
	fma.rn.f32 	%f1808, %f1802, 0f42400000, %f1807;
	fma.rn.f32 	%f1809, %f1803, 0fC1A80000, %f1808;
	mul.f32 	%f2808, %f3, %f1809;
	bra.uni 	$L__BB1_272;
$L__BB1_270:
	mul.f32 	%f1810, %f1797, %f1797;
	mul.f32 	%f1811, %f1797, %f1810;
	mul.f32 	%f1812, %f1797, %f1811;
	mul.f32 	%f1813, %f1797, %f1812;
	mul.f32 	%f1814, %f1797, %f1813;
	mov.f32 	%f1815, 0f41400000;
	div.rn.f32 	%f1816, %f1815, %f1810;
	add.f32 	%f1817, %f1816, 0fC3600000;
	fma.rn.f32 	%f1818, %f1797, 0f44600000, %f1817;
	fma.rn.f32 	%f1819, %f1810, 0fC4520000, %f1818;
	fma.rn.f32 	%f1820, %f1811, 0f43600000, %f1819;
	fma.rn.f32 	%f1821, %f1812, 0f428C0000, %f1820;
	fma.rn.f32 	%f1822, %f1813, 0fC2400000, %f1821;
	fma.rn.f32 	%f1823, %f1814, 0f40E00000, %f1822;
	mul.f32 	%f2808, %f3, %f1823;
	bra.uni 	$L__BB1_272;
$L__BB1_271:
	mul.f32 	%f1824, %f419, %f419;
	rcp.rn.f32 	%f2808, %f1824;
$L__BB1_272:
	sub.f32 	%f1825, %f2807, %f2808;
	rcp.rn.f32 	%f1826, %f419;
	mul.f32 	%f1827, %f415, %f1825;
	fma.rn.f32 	%f2655, %f1826, %f1827, %f2655;
	mul.f32 	%f1828, %f416, %f1825;
	fma.rn.f32 	%f2656, %f1826, %f1828, %f2656;
	mul.f32 	%f1829, %f417, %f1825;
	fma.rn.f32 	%f2657, %f1826, %f1829, %f2657;
$L__BB1_273:
	add.s32 	%r164, %r164, 1;
	setp.ne.s32 	%p241, %r164, %r38;
	@%p241 bra 	$L__BB1_259;
$L__BB1_274:
	setp.ge.s32 	%p242, %r39, %r40;
	@%p242 bra 	$L__BB1_291;
	mov.u32 	%r165, %r39;
$L__BB1_276:
	ld.param.u64 	%rd312, [_Z15pp_force_kernelPKfS0_S0_iiffPKiS2_PfS3_S3__param_2];
	ld.param.u64 	%rd284, [_Z15pp_force_kernelPKfS0_S0_iiffPKiS2_PfS3_S3__param_1];
	ld.param.u64 	%rd256, [_Z15pp_force_kernelPKfS0_S0_iiffPKiS2_PfS3_S3__param_0];
	cvta.to.global.u64 	%rd155, %rd256;
	mul.wide.s32 	%rd156, %r165, 4;
	add.s64 	%rd157, %rd155, %rd156;
	ld.global.nc.f32 	%f1830, [%rd157];
	sub.f32 	%f442, %f1830, %f4;
	cvta.to.global.u64 	%rd158, %rd284;
	add.s64 	%rd159, %rd158, %rd156;
	ld.global.nc.f32 	%f1831, [%rd159];
	sub.f32 	%f443, %f1831, %f5;
	cvta.to.global.u64 	%rd160, %rd312;
	add.s64 	%rd161, %rd160, %rd156;
	ld.global.nc.f32 	%f1832, [%rd161];
	sub.f32 	%f444, %f1832, %f6;
	mul.f32 	%f1833, %f443, %f443;
	fma.rn.f32 	%f1834, %f442, %f442, %f1833;
	fma.rn.f32 	%f445, %f444, %f444, %f1834;
	setp.leu.f32 	%p243, %f445, 0f00000000;
	setp.geu.f32 	%p244, %f445, %f1;
	or.pred  	%p245, %p243, %p244;
	@%p245 bra 	$L__BB1_290;
	ld.param.f32 	%f2628, [_Z15pp_force_kernelPKfS0_S0_iiffPKiS2_PfS3_S3__param_6];
	setp.eq.f32 	%p246, %f2628, 0f00000000;
	sqrt.rn.f32 	%f446, %f445;
	add.f32 	%f1835, %f446, %f446;
	div.rn.f32 	%f1836, %f1835, %f2628;
	setp.gt.f32 	%p247, %f1836, 0f40000000;
	or.pred  	%p248, %p246, %p247;
	@%p248 bra 	$L__BB1_282;
	setp.gt.f32 	%p249, %f1836, 0f3F800000;
	@%p249 bra 	$L__BB1_281;
	setp.leu.f32 	%p250, %f1836, 0f00000000;
	mov.f32 	%f2818, 0f00000000;
	@%p250 bra 	$L__BB1_283;
	mul.f32 	%f1838, %f1836, %f1836;
	mul.f32 	%f1839, %f1836, %f1838;
	mul.f32 	%f1840, %f1836, %f1839;
	mul.f32 	%f1841, %f1836, %f1840;
	mul.f32 	%f1842, %f1836, %f1841;
	mul.f32 	%f1843, %f1836, 0f43600000;
	mul.f32 	%f1844, %f1839, 0f43600000;
	sub.f32 	%f1845, %f1843, %f1844;
	fma.rn.f32 	%f1846, %f1840, 0f428C0000, %f1845;
	fma.rn.f32 	%f1847, %f1841, 0f42400000, %f1846;
	fma.rn.f32 	%f1848, %f1842, 0fC1A80000, %f1847;
	mul.f32 	%f2818, %f2, %f1848;
	bra.uni 	$L__BB1_283;
$L__BB1_281:
	mul.f32 	%f1849, %f1836, %f1836;
	mul.f32 	%f1850, %f1836, %f1849;
	mul.f32 	%f1851, %f1836, %f1850;
	mul.f32 	%f1852, %f1836, %f1851;
	mul.f32 	%f1853, %f1836, %f1852;
	mov.f32 	%f1854, 0f41400000;
	div.rn.f32 	%f1855, %f1854, %f1849;
	add.f32 	%f1856, %f1855, 0fC3600000;
	fma.rn.f32 	%f1857, %f1836, 0f44600000, %f1856;
	fma.rn.f32 	%f1858, %f1849, 0fC4520000, %f1857;
	fma.rn.f32 	%f1859, %f1850, 0f43600000, %f1858;
	fma.rn.f32 	%f1860, %f1851, 0f428C0000, %f1859;
	fma.rn.f32 	%f1861, %f1852, 0fC2400000, %f1860;
	fma.rn.f32 	%f1862, %f1853, 0f40E00000, %f1861;
	mul.f32 	%f2818, %f2, %f1862;
	bra.uni 	$L__BB1_283;
$L__BB1_282:
	mul.f32 	%f1863, %f446, %f446;
	rcp.rn.f32 	%f2818, %f1863;
$L__BB1_283:
	ld.param.f32 	%f2600, [_Z15pp_force_kernelPKfS0_S0_iiffPKiS2_PfS3_S3__param_5];
	setp.eq.f32 	%p251, %f2600, 0f00000000;
	add.f32 	%f1864, %f446, %f446;
	div.rn.f32 	%f1865, %f1864, %f2600;
	setp.gt.f32 	%p252, %f1865, 0f40000000;
	or.pred  	%p253, %p251, %p252;
	@%p253 bra 	$L__BB1_288;
	setp.gt.f32 	%p254, %f1865, 0f3F800000;
	@%p254 bra 	$L__BB1_287;
	setp.leu.f32 	%p255, %f1865, 0f00000000;
	mov.f32 	%f2819, 0f00000000;
	@%p255 bra 	$L__BB1_289;
	mul.f32 	%f1867, %f1865, %f1865;
	mul.f32 	%f1868, %f1865, %f1867;
	mul.f32 	%f1869, %f1865, %f1868;
	mul.f32 	%f1870, %f1865, %f1869;
	mul.f32 	%f1871, %f1865, %f1870;
	mul.f32 	%f1872, %f1865, 0f43600000;
	mul.f32 	%f1873, %f1868, 0f43600000;
	sub.f32 	%f1874, %f1872, %f1873;
	fma.rn.f32 	%f1875, %f1869, 0f428C0000, %f1874;
	fma.rn.f32 	%f1876, %f1870, 0f42400000, %f1875;
	fma.rn.f32 	%f1877, %f1871, 0fC1A80000, %f1876;
	mul.f32 	%f2819, %f3, %f1877;
	bra.uni 	$L__BB1_289;
$L__BB1_287:
	mul.f32 	%f1878, %f1865, %f1865;
	mul.f32 	%f1879, %f1865, %f1878;
	mul.f32 	%f1880, %f1865, %f1879;
	mul.f32 	%f1881, %f1865, %f1880;
	mul.f32 	%f1882, %f1865, %f1881;
	mov.f32 	%f1883, 0f41400000;
	div.rn.f32 	%f1884, %f1883, %f1878;
	add.f32 	%f1885, %f1884, 0fC3600000;
	fma.rn.f32 	%f1886, %f1865, 0f44600000, %f1885;
	fma.rn.f32 	%f1887, %f1878, 0fC4520000, %f1886;
	fma.rn.f32 	%f1888, %f1879, 0f43600000, %f1887;
	fma.rn.f32 	%f1889, %f1880, 0f428C0000, %f1888;
	fma.rn.f32 	%f1890, %f1881, 0fC2400000, %f1889;
	fma.rn.f32 	%f1891, %f1882, 0f40E00000, %f1890;
	mul.f32 	%f2819, %f3, %f1891;
	bra.uni 	$L__BB1_289;
$L__BB1_288:
	mul.f32 	%f1892, %f446, %f446;
	rcp.rn.f32 	%f2819, %f1892;
$L__BB1_289:
	sub.f32 	%f1893, %f2818, %f2819;
	rcp.rn.f32 	%f1894, %f446;
	mul.f32 	%f1895, %f442, %f1893;
	fma.rn.f32 	%f2655, %f1894, %f1895, %f2655;
	mul.f32 	%f1896, %f443, %f1893;
	fma.rn.f32 	%f2656, %f1894, %f1896, %f2656;
	mul.f32 	%f1897, %f444, %f1893;
	fma.rn.f32 	%f2657, %f1894, %f1897, %f2657;
$L__BB1_290:
	add.s32 	%r165, %r165, 1;
	setp.ne.s32 	%p256, %r165, %r40;
	@%p256 bra 	$L__BB1_276;
$L__BB1_291:
	setp.ge.s32 	%p257, %r41, %r42;
	@%p257 bra 	$L__BB1_308;
	mov.u32 	%r166, %r41;
$L__BB1_293:
	ld.param.u64 	%rd313, [_Z15pp_force_kernelPKfS0_S0_iiffPKiS2_PfS3_S3__param_2];
	ld.param.u64 	%rd285, [_Z15pp_force_kernelPKfS0_S0_iiffPKiS2_PfS3_S3__param_1];
	ld.param.u64 	%rd257, [_Z15pp_force_kernelPKfS0_S0_iiffPKiS2_PfS3_S3__param_0];
	cvta.to.global.u64 	%rd162, %rd257;
	mul.wide.s32 	%rd163, %r166, 4;
	add.s64 	%rd164, %rd162, %rd163;
	ld.global.nc.f32 	%f1898, [%rd164];
	sub.f32 	%f469, %f1898, %f4;
	cvta.to.global.u64 	%rd165, %rd285;
	add.s64 	%rd166, %rd165, %rd163;
	ld.global.nc.f32 	%f1899, [%rd166];
	sub.f32 	%f470, %f1899, %f5;
	cvta.to.global.u64 	%rd167, %rd313;
	add.s64 	%rd168, %rd167, %rd163;
	ld.global.nc.f32 	%f1900, [%rd168];
	sub.f32 	%f471, %f1900, %f6;
	mul.f32 	%f1901, %f470, %f470;
	fma.rn.f32 	%f1902, %f469, %f469, %f1901;
	fma.rn.f32 	%f472, %f471, %f471, %f1902;
	setp.leu.f32 	%p258, %f472, 0f00000000;
	setp.geu.f32 	%p259, %f472, %f1;
	or.pred  	%p260, %p258, %p259;
	@%p260 bra 	$L__BB1_307;
	ld.param.f32 	%f2629, [_Z15pp_force_kernelPKfS0_S0_iiffPKiS2_PfS3_S3__param_6];
	setp.eq.f32 	%p261, %f2629, 0f00000000;
	sqrt.rn.f32 	%f473, %f472;
	add.f32 	%f1903, %f473, %f473;
	div.rn.f32 	%f1904, %f1903, %f2629;
	setp.gt.f32 	%p262, %f1904, 0f40000000;
	or.pred  	%p263, %p261, %p262;
	@%p263 bra 	$L__BB1_299;
	setp.gt.f32 	%p264, %f1904, 0f3F800000;
	@%p264 bra 	$L__BB1_298;
	setp.leu.f32 	%p265, %f1904, 0f00000000;
	mov.f32 	%f2829, 0f00000000;
	@%p265 bra 	$L__BB1_300;
	mul.f32 	%f1906, %f1904, %f1904;
	mul.f32 	%f1907, %f1904, %f1906;
	mul.f32 	%f1908, %f1904, %f1907;
	mul.f32 	%f1909, %f1904, %f1908;
	mul.f32 	%f1910, %f1904, %f1909;
	mul.f32 	%f1911, %f1904, 0f43600000;
	mul.f32 	%f1912, %f1907, 0f43600000;
	sub.f32 	%f1913, %f1911, %f1912;
	fma.rn.f32 	%f1914, %f1908, 0f428C0000, %f1913;
	fma.rn.f32 	%f1915, %f1909, 0f42400000, %f1914;
	fma.rn.f32 	%f1916, %f1910, 0fC1A80000, %f1915;
	mul.f32 	%f2829, %f2, %f1916;
	bra.uni 	$L__BB1_300;
$L__BB1_298:
	mul.f32 	%f1917, %f1904, %f1904;
	mul.f32 	%f1918, %f1904, %f1917;
	mul.f32 	%f1919, %f1904, %f1918;
	mul.f32 	%f1920, %f1904, %f1919;
	mul.f32 	%f1921, %f1904, %f1920;
	mov.f32 	%f1922, 0f41400000;
	div.rn.f32 	%f1923, %f1922, %f1917;
	add.f32 	%f1924, %f1923, 0fC3600000;
	fma.rn.f32 	%f1925, %f1904, 0f44600000, %f1924;
	fma.rn.f32 	%f1926, %f1917, 0fC4520000, %f1925;
	fma.rn.f32 	%f1927, %f1918, 0f43600000, %f1926;
	fma.rn.f32 	%f1928, %f1919, 0f428C0000, %f1927;
	fma.rn.f32 	%f1929, %f1920, 0fC2400000, %f1928;
	fma.rn.f32 	%f1930, %f1921, 0f40E00000, %f1929;
	mul.f32 	%f2829, %f2, %f1930;
	bra.uni 	$L__BB1_300;
$L__BB1_299:
	mul.f32 	%f1931, %f473, %f473;
	rcp.rn.f32 	%f2829, %f1931;
$L__BB1_300:
	ld.param.f32 	%f2601, [_Z15pp_force_kernelPKfS0_S0_iiffPKiS2_PfS3_S3__param_5];
	setp.eq.f32 	%p266, %f2601, 0f00000000;
	add.f32 	%f1932, %f473, %f473;
	div.rn.f32 	%f1933, %f1932, %f2601;
	setp.gt.f32 	%p267, %f1933, 0f40000000;
	or.pred  	%p268, %p266, %p267;
	@%p268 bra 	$L__BB1_305;
	setp.gt.f32 	%p269, %f1933, 0f3F800000;
	@%p269 bra 	$L__BB1_304;
	setp.leu.f32 	%p270, %f1933, 0f00000000;
	mov.f32 	%f2830, 0f00000000;
	@%p270 bra 	$L__BB1_306;
	mul.f32 	%f1935, %f1933, %f1933;
	mul.f32 	%f1936, %f1933, %f1935;
	mul.f32 	%f1937, %f1933, %f1936;
	mul.f32 	%f1938, %f1933, %f1937;
	mul.f32 	%f1939, %f1933, %f1938;
	mul.f32 	%f1940, %f1933, 0f43600000;
	mul.f32 	%f1941, %f1936, 0f43600000;
	sub.f32 	%f1942, %f1940, %f1941;
	fma.rn.f32 	%f1943, %f1937, 0f428C0000, %f1942;
	fma.rn.f32 	%f1944, %f1938, 0f42400000, %f1943;
	fma.rn.f32 	%f1945, %f1939, 0fC1A80000, %f1944;
	mul.f32 	%f2830, %f3, %f1945;
	bra.uni 	$L__BB1_306;
$L__BB1_304:
	mul.f32 	%f1946, %f1933, %f1933;
	mul.f32 	%f1947, %f1933, %f1946;
	mul.f32 	%f1948, %f1933, %f1947;
	mul.f32 	%f1949, %f1933, %f1948;
	mul.f32 	%f1950, %f1933, %f1949;
	mov.f32 	%f1951, 0f41400000;
	div.rn.f32 	%f1952, %f1951, %f1946;
	add.f32 	%f1953, %f1952, 0fC3600000;
	fma.rn.f32 	%f1954, %f1933, 0f44600000, %f1953;
	fma.rn.f32 	%f1955, %f1946, 0fC4520000, %f1954;
	fma.rn.f32 	%f1956, %f1947, 0f43600000, %f1955;
	fma.rn.f32 	%f1957, %f1948, 0f428C0000, %f1956;
	fma.rn.f32 	%f1958, %f1949, 0fC2400000, %f1957;
	fma.rn.f32 	%f1959, %f1950, 0f40E00000, %f1958;
	mul.f32 	%f2830, %f3, %f1959;
	bra.uni 	$L__BB1_306;
$L__BB1_305:
	mul.f32 	%f1960, %f473, %f473;
	rcp.rn.f32 	%f2830, %f1960;
$L__BB1_306:
	sub.f32 	%f1961, %f2829, %f2830;
	rcp.rn.f32 	%f1962, %f473;
	mul.f32 	%f1963, %f469, %f1961;
	fma.rn.f32 	%f2655, %f1962, %f1963, %f2655;
	mul.f32 	%f1964, %f470, %f1961;
	fma.rn.f32 	%f2656, %f1962, %f1964, %f2656;
	mul.f32 	%f1965, %f471, %f1961;
	fma.rn.f32 	%f2657, %f1962, %f1965, %f2657;
$L__BB1_307:
	add.s32 	%r166, %r166, 1;
	setp.ne.s32 	%p271, %r166, %r42;
	@%p271 bra 	$L__BB1_293;
$L__BB1_308:
	setp.ge.s32 	%p272, %r43, %r44;
	@%p272 bra 	$L__BB1_325;
	mov.u32 	%r167, %r43;
$L__BB1_310:
	ld.param.u64 	%rd314, [_Z15pp_force_kernelPKfS0_S0_iiffPKiS2_PfS3_S3__param_2];
	ld.param.u64 	%rd286, [_Z15pp_force_kernelPKfS0_S0_iiffPKiS2_PfS3_S3__param_1];
	ld.param.u64 	%rd258, [_Z15pp_force_kernelPKfS0_S0_iiffPKiS2_PfS3_S3__param_0];
	cvta.to.global.u64 	%rd169, %rd258;
	mul.wide.s32 	%rd170, %r167, 4;
	add.s64 	%rd171, %rd169, %rd170;
	ld.global.nc.f32 	%f1966, [%rd171];
	sub.f32 	%f496, %f1966, %f4;
	cvta.to.global.u64 	%rd172, %rd286;
	add.s64 	%rd173, %rd172, %rd170;
	ld.global.nc.f32 	%f1967, [%rd173];
	sub.f32 	%f497, %f1967, %f5;
	cvta.to.global.u64 	%rd174, %rd314;
	add.s64 	%rd175, %rd174, %rd170;
	ld.global.nc.f32 	%f1968, [%rd175];
	sub.f32 	%f498, %f1968, %f6;
	mul.f32 	%f1969, %f497, %f497;
	fma.rn.f32 	%f1970, %f496, %f496, %f1969;
	fma.rn.f32 	%f499, %f498, %f498, %f1970;
	setp.leu.f32 	%p273, %f499, 0f00000000;
	setp.geu.f32 	%p274, %f499, %f1;
	or.pred  	%p275, %p273, %p274;
	@%p275 bra 	$L__BB1_324;
	ld.param.f32 	%f2630, [_Z15pp_force_kernelPKfS0_S0_iiffPKiS2_PfS3_S3__param_6];
	setp.eq.f32 	%p276, %f2630, 0f00000000;
	sqrt.rn.f32 	%f500, %f499;
	add.f32 	%f1971, %f500, %f500;
	div.rn.f32 	%f1972, %f1971, %f2630;
	setp.gt.f32 	%p277, %f1972, 0f40000000;
	or.pred  	%p278, %p276, %p277;
	@%p278 bra 	$L__BB1_316;
	setp.gt.f32 	%p279, %f1972, 0f3F800000;
	@%p279 bra 	$L__BB1_315;
	setp.leu.f32 	%p280, %f1972, 0f00000000;
	mov.f32 	%f2840, 0f00000000;
	@%p280 bra 	$L__BB1_317;
	mul.f32 	%f1974, %f1972, %f1972;
	mul.f32 	%f1975, %f1972, %f1974;
	mul.f32 	%f1976, %f1972, %f1975;
	mul.f32 	%f1977, %f1972, %f1976;
	mul.f32 	%f1978, %f1972, %f1977;
	mul.f32 	%f1979, %f1972, 0f43600000;
	mul.f32 	%f1980, %f1975, 0f43600000;
	sub.f32 	%f1981, %f1979, %f1980;
	fma.rn.f32 	%f1982, %f1976, 0f428C0000, %f1981;
	fma.rn.f32 	%f1983, %f1977, 0f42400000, %f1982;
	fma.rn.f32 	%f1984, %f1978, 0fC1A80000, %f1983;
	mul.f32 	%f2840, %f2, %f1984;
	bra.uni 	$L__BB1_317;
$L__BB1_315:
	mul.f32 	%f1985, %f1972, %f1972;
	mul.f32 	%f1986, %f1972, %f1985;
	mul.f32 	%f1987, %f1972, %f1986;
	mul.f32 	%f1988, %f1972, %f1987;
	mul.f32 	%f1989, %f1972, %f1988;
	mov.f32 	%f1990, 0f41400000;
	div.rn.f32 	%f1991, %f1990, %f1985;
	add.f32 	%f1992, %f1991, 0fC3600000;
	fma.rn.f32 	%f1993, %f1972, 0f44600000, %f1992;
	fma.rn.f32 	%f1994, %f1985, 0fC4520000, %f1993;
	fma.rn.f32 	%f1995, %f1986, 0f43600000, %f1994;
	fma.rn.f32 	%f1996, %f1987, 0f428C0000, %f1995;
	fma.rn.f32 	%f1997, %f1988, 0fC2400000, %f1996;
	fma.rn.f32 	%f1998, %f1989, 0f40E00000, %f1997;
	mul.f32 	%f2840, %f2, %f1998;
	bra.uni 	$L__BB1_317;
$L__BB1_316:
	mul.f32 	%f1999, %f500, %f500;
	rcp.rn.f32 	%f2840, %f1999;
$L__BB1_317:
	ld.param.f32 	%f2602, [_Z15pp_force_kernelPKfS0_S0_iiffPKiS2_PfS3_S3__param_5];
	setp.eq.f32 	%p281, %f2602, 0f00000000;
	add.f32 	%f2000, %f500, %f500;
	div.rn.f32 	%f2001, %f2000, %f2602;
	setp.gt.f32 	%p282, %f2001, 0f40000000;
	or.pred  	%p283, %p281, %p282;
	@%p283 bra 	$L__BB1_322;
	setp.gt.f32 	%p284, %f2001, 0f3F800000;
	@%p284 bra 	$L__BB1_321;
	setp.leu.f32 	%p285, %f2001, 0f00000000;
	mov.f32 	%f2841, 0f00000000;
	@%p285 bra 	$L__BB1_323;
	mul.f32 	%f2003, %f2001, %f2001;
	mul.f32 	%f2004, %f2001, %f2003;
	mul.f32 	%f2005, %f2001, %f2004;
	mul.f32 	%f2006, %f2001, %f2005;
	mul.f32 	%f2007, %f2001, %f2006;
	mul.f32 	%f2008, %f2001, 0f43600000;
	mul.f32 	%f2009, %f2004, 0f43600000;
	sub.f32 	%f2010, %f2008, %f2009;
	fma.rn.f32 	%f2011, %f2005, 0f428C0000, %f2010;
	fma.rn.f32 	%f2012, %f2006, 0f42400000, %f2011;
	fma.rn.f32 	%f2013, %f2007, 0fC1A80000, %f2012;
	mul.f32 	%f2841, %f3, %f2013;
	bra.uni 	$L__BB1_323;
$L__BB1_321:
	mul.f32 	%f2014, %f2001, %f2001;
	mul.f32 	%f2015, %f2001, %f2014;
	mul.f32 	%f2016, %f2001, %f2015;
	mul.f32 	%f2017, %f2001, %f2016;
	mul.f32 	%f2018, %f2001, %f2017;
	mov.f32 	%f2019, 0f41400000;
	div.rn.f32 	%f2020, %f2019, %f2014;
	add.f32 	%f2021, %f2020, 0fC3600000;
	fma.rn.f32 	%f2022, %f2001, 0f44600000, %f2021;
	fma.rn.f32 	%f2023, %f2014, 0fC4520000, %f2022;
	fma.rn.f32 	%f2024, %f2015, 0f43600000, %f2023;
	fma.rn.f32 	%f2025, %f2016, 0f428C0000, %f2024;
	fma.rn.f32 	%f2026, %f2017, 0fC2400000, %f2025;
	fma.rn.f32 	%f2027, %f2018, 0f40E00000, %f2026;
	mul.f32 	%f2841, %f3, %f2027;
	bra.uni 	$L__BB1_323;
$L__BB1_322:
	mul.f32 	%f2028, %f500, %f500;
	rcp.rn.f32 	%f2841, %f2028;
$L__BB1_323:
	sub.f32 	%f2029, %f2840, %f2841;
	rcp.rn.f32 	%f2030, %f500;
	mul.f32 	%f2031, %f496, %f2029;
	fma.rn.f32 	%f2655, %f2030, %f2031, %f2655;
	mul.f32 	%f2032, %f497, %f2029;
	fma.rn.f32 	%f2656, %f2030, %f2032, %f2656;
	mul.f32 	%f2033, %f498, %f2029;
	fma.rn.f32 	%f2657, %f2030, %f2033, %f2657;
$L__BB1_324:
	add.s32 	%r167, %r167, 1;
	setp.ne.s32 	%p286, %r167, %r44;
	@%p286 bra 	$L__BB1_310;
$L__BB1_325:
	setp.ge.s32 	%p287, %r45, %r46;
	@%p287 bra 	$L__BB1_342;
	mov.u32 	%r168, %r45;
$L__BB1_327:
	ld.param.u64 	%rd315, [_Z15pp_force_kernelPKfS0_S0_iiffPKiS2_PfS3_S3__param_2];
	ld.param.u64 	%rd287, [_Z15pp_force_kernelPKfS0_S0_iiffPKiS2_PfS3_S3__param_1];
	ld.param.u64 	%rd259, [_Z15pp_force_kernelPKfS0_S0_iiffPKiS2_PfS3_S3__param_0];
	cvta.to.global.u64 	%rd176, %rd259;
	mul.wide.s32 	%rd177, %r168, 4;
	add.s64 	%rd178, %rd176, %rd177;
	ld.global.nc.f32 	%f2034, [%rd178];
	sub.f32 	%f523, %f2034, %f4;
	cvta.to.global.u64 	%rd179, %rd287;
	add.s64 	%rd180, %rd179, %rd177;
	ld.global.nc.f32 	%f2035, [%rd180];
	sub.f32 	%f524, %f2035, %f5;
	cvta.to.global.u64 	%rd181, %rd315;
	add.s64 	%rd182, %rd181, %rd177;
	ld.global.nc.f32 	%f2036, [%rd182];
	sub.f32 	%f525, %f2036, %f6;
	mul.f32 	%f2037, %f524, %f524;
	fma.rn.f32 	%f2038, %f523, %f523, %f2037;
	fma.rn.f32 	%f526, %f525, %f525, %f2038;
	setp.leu.f32 	%p288, %f526, 0f00000000;
	setp.geu.f32 	%p289, %f526, %f1;
	or.pred  	%p290, %p288, %p289;
	@%p290 bra 	$L__BB1_341;
	ld.param.f32 	%f2631, [_Z15pp_force_kernelPKfS0_S0_iiffPKiS2_PfS3_S3__param_6];
	setp.eq.f32 	%p291, %f2631, 0f00000000;
	sqrt.rn.f32 	%f527, %f526;
	add.f32 	%f2039, %f527, %f527;
	div.rn.f32 	%f2040, %f2039, %f2631;
	setp.gt.f32 	%p292, %f2040, 0f40000000;
	or.pred  	%p293, %p291, %p292;
	@%p293 bra 	$L__BB1_333;
	setp.gt.f32 	%p294, %f2040, 0f3F800000;
	@%p294 bra 	$L__BB1_332;
	setp.leu.f32 	%p295, %f2040, 0f00000000;
	mov.f32 	%f2851, 0f00000000;
	@%p295 bra 	$L__BB1_334;
	mul.f32 	%f2042, %f2040, %f2040;
	mul.f32 	%f2043, %f2040, %f2042;
	mul.f32 	%f2044, %f2040, %f2043;
	mul.f32 	%f2045, %f2040, %f2044;
	mul.f32 	%f2046, %f2040, %f2045;
	mul.f32 	%f2047, %f2040, 0f43600000;
	mul.f32 	%f2048, %f2043, 0f43600000;
	sub.f32 	%f2049, %f2047, %f2048;
	fma.rn.f32 	%f2050, %f2044, 0f428C0000, %f2049;
	fma.rn.f32 	%f2051, %f2045, 0f42400000, %f2050;
	fma.rn.f32 	%f2052, %f2046, 0fC1A80000, %f2051;
	mul.f32 	%f2851, %f2, %f2052;
	bra.uni 	$L__BB1_334;
$L__BB1_332:
	mul.f32 	%f2053, %f2040, %f2040;
	mul.f32 	%f2054, %f2040, %f2053;
	mul.f32 	%f2055, %f2040, %f2054;
	mul.f32 	%f2056, %f2040, %f2055;
	mul.f32 	%f2057, %f2040, %f2056;
	mov.f32 	%f2058, 0f41400000;
	div.rn.f32 	%f2059, %f2058, %f2053;
	add.f32 	%f2060, %f2059, 0fC3600000;
	fma.rn.f32 	%f2061, %f2040, 0f44600000, %f2060;
	fma.rn.f32 	%f2062, %f2053, 0fC4520000, %f2061;
	fma.rn.f32 	%f2063, %f2054, 0f43600000, %f2062;
	fma.rn.f32 	%f2064, %f2055, 0f428C0000, %f2063;
	fma.rn.f32 	%f2065, %f2056, 0fC2400000, %f2064;
	fma.rn.f32 	%f2066, %f2057, 0f40E00000, %f2065;
	mul.f32 	%f2851, %f2, %f2066;
	bra.uni 	$L__BB1_334;
$L__BB1_333:
	mul.f32 	%f2067, %f527, %f527;
	rcp.rn.f32 	%f2851, %f2067;
$L__BB1_334:
	ld.param.f32 	%f2603, [_Z15pp_force_kernelPKfS0_S0_iiffPKiS2_PfS3_S3__param_5];
	setp.eq.f32 	%p296, %f2603, 0f00000000;
	add.f32 	%f2068, %f527, %f527;
	div.rn.f32 	%f2069, %f2068, %f2603;
	setp.gt.f32 	%p297, %f2069, 0f40000000;
	or.pred  	%p298, %p296, %p297;
	@%p298 bra 	$L__BB1_339;
	setp.gt.f32 	%p299, %f2069, 0f3F800000;
	@%p299 bra 	$L__BB1_338;
	setp.leu.f32 	%p300, %f2069, 0f00000000;
	mov.f32 	%f2852, 0f00000000;
	@%p300 bra 	$L__BB1_340;
	mul.f32 	%f2071, %f2069, %f2069;
	mul.f32 	%f2072, %f2069, %f2071;
	mul.f32 	%f2073, %f2069, %f2072;
	mul.f32 	%f2074, %f2069, %f2073;
	mul.f32 	%f2075, %f2069, %f2074;
	mul.f32 	%f2076, %f2069, 0f43600000;
	mul.f32 	%f2077, %f2072, 0f43600000;
	sub.f32 	%f2078, %f2076, %f2077;
	fma.rn.f32 	%f2079, %f2073, 0f428C0000, %f2078;
	fma.rn.f32 	%f2080, %f2074, 0f42400000, %f2079;
	fma.rn.f32 	%f2081, %f2075, 0fC1A80000, %f2080;
	mul.f32 	%f2852, %f3, %f2081;
	bra.uni 	$L__BB1_340;
$L__BB1_338:
	mul.f32 	%f2082, %f2069, %f2069;
	mul.f32 	%f2083, %f2069, %f2082;
	mul.f32 	%f2084, %f2069, %f2083;
	mul.f32 	%f2085, %f2069, %f2084;
	mul.f32 	%f2086, %f2069, %f2085;
	mov.f32 	%f2087, 0f41400000;
	div.rn.f32 	%f2088, %f2087, %f2082;
	add.f32 	%f2089, %f2088, 0fC3600000;
	fma.rn.f32 	%f2090, %f2069, 0f44600000, %f2089;
	fma.rn.f32 	%f2091, %f2082, 0fC4520000, %f2090;
	fma.rn.f32 	%f2092, %f2083, 0f43600000, %f2091;
	fma.rn.f32 	%f2093, %f2084, 0f428C0000, %f2092;
	fma.rn.f32 	%f2094, %f2085, 0fC2400000, %f2093;
	fma.rn.f32 	%f2095, %f2086, 0f40E00000, %f2094;
	mul.f32 	%f2852, %f3, %f2095;
	bra.uni 	$L__BB1_340;
$L__BB1_339:
	mul.f32 	%f2096, %f527, %f527;
	rcp.rn.f32 	%f2852, %f2096;
$L__BB1_340:
	sub.f32 	%f2097, %f2851, %f2852;
	rcp.rn.f32 	%f2098, %f527;
	mul.f32 	%f2099, %f523, %f2097;
	fma.rn.f32 	%f2655, %f2098, %f2099, %f2655;
	mul.f32 	%f2100, %f524, %f2097;
	fma.rn.f32 	%f2656, %f2098, %f2100, %f2656;
	mul.f32 	%f2101, %f525, %f2097;
	fma.rn.f32 	%f2657, %f2098, %f2101, %f2657;
$L__BB1_341:
	add.s32 	%r168, %r168, 1;
	setp.ne.s32 	%p301, %r168, %r46;
	@%p301 bra 	$L__BB1_327;
$L__BB1_342:
	setp.ge.s32 	%p302, %r47, %r48;
	@%p302 bra 	$L__BB1_359;
	mov.u32 	%r169, %r47;
$L__BB1_344:
	ld.param.u64 	%rd316, [_Z15pp_force_kernelPKfS0_S0_iiffPKiS2_PfS3_S3__param_2];
	ld.param.u64 	%rd288, [_Z15pp_force_kernelPKfS0_S0_iiffPKiS2_PfS3_S3__param_1];
	ld.param.u64 	%rd260, [_Z15pp_force_kernelPKfS0_S0_iiffPKiS2_PfS3_S3__param_0];
	cvta.to.global.u64 	%rd183, %rd260;
	mul.wide.s32 	%rd184, %r169, 4;
	add.s64 	%rd185, %rd183, %rd184;
	ld.global.nc.f32 	%f2102, [%rd185];
	sub.f32 	%f550, %f2102, %f4;
	cvta.to.global.u64 	%rd186, %rd288;
	add.s64 	%rd187, %rd186, %rd184;
	ld.global.nc.f32 	%f2103, [%rd187];
	sub.f32 	%f551, %f2103, %f5;
	cvta.to.global.u64 	%rd188, %rd316;
	add.s64 	%rd189, %rd188, %rd184;
	ld.global.nc.f32 	%f2104, [%rd189];
	sub.f32 	%f552, %f2104, %f6;
	mul.f32 	%f2105, %f551, %f551;
	fma.rn.f32 	%f2106, %f550, %f550, %f2105;
	fma.rn.f32 	%f553, %f552, %f552, %f2106;
	setp.leu.f32 	%p303, %f553, 0f00000000;
	setp.geu.f32 	%p304, %f553, %f1;
	or.pred  	%p305, %p303, %p304;
	@%p305 bra 	$L__BB1_358;
	ld.param.f32 	%f2632, [_Z15pp_force_kernelPKfS0_S0_iiffPKiS2_PfS3_S3__param_6];
	setp.eq.f32 	%p306, %f2632, 0f00000000;
	sqrt.rn.f32 	%f554, %f553;
	add.f32 	%f2107, %f554, %f554;
	div.rn.f32 	%f2108, %f2107, %f2632;
	setp.gt.f32 	%p307, %f2108, 0f40000000;
	or.pred  	%p308, %p306, %p307;
	@%p308 bra 	$L__BB1_350;
	setp.gt.f32 	%p309, %f2108, 0f3F800000;
	@%p309 bra 	$L__BB1_349;
	setp.leu.f32 	%p310, %f2108, 0f00000000;
	mov.f32 	%f2862, 0f00000000;
	@%p310 bra 	$L__BB1_351;
	mul.f32 	%f2110, %f2108, %f2108;
	mul.f32 	%f2111, %f2108, %f2110;
	mul.f32 	%f2112, %f2108, %f2111;
	mul.f32 	%f2113, %f2108, %f2112;
	mul.f32 	%f2114, %f2108, %f2113;
	mul.f32 	%f2115, %f2108, 0f43600000;
	mul.f32 	%f2116, %f2111, 0f43600000;
	sub.f32 	%f2117, %f2115, %f2116;
	fma.rn.f32 	%f2118, %f2112, 0f428C0000, %f2117;
	fma.rn.f32 	%f2119, %f2113, 0f42400000, %f2118;
	fma.rn.f32 	%f2120, %f2114, 0fC1A80000, %f2119;
	mul.f32 	%f2862, %f2, %f2120;
	bra.uni 	$L__BB1_351;
$L__BB1_349:
	mul.f32 	%f2121, %f2108, %f2108;
	mul.f32 	%f2122, %f2108, %f2121;
	mul.f32 	%f2123, %f2108, %f2122;
	mul.f32 	%f2124, %f2108, %f2123;
	mul.f32 	%f2125, %f2108, %f2124;
	mov.f32 	%f2126, 0f41400000;
	div.rn.f32 	%f2127, %f2126, %f2121;
	add.f32 	%f2128, %f2127, 0fC3600000;
	fma.rn.f32 	%f2129, %f2108, 0f44600000, %f2128;
	fma.rn.f32 	%f2130, %f2121, 0fC4520000, %f2129;
	fma.rn.f32 	%f2131, %f2122, 0f43600000, %f2130;
	fma.rn.f32 	%f2132, %f2123, 0f428C0000, %f2131;
	fma.rn.f32 	%f2133, %f2124, 0fC2400000, %f2132;
	fma.rn.f32 	%f2134, %f2125, 0f40E00000, %f2133;
	mul.f32 	%f2862, %f2, %f2134;
	bra.uni 	$L__BB1_351;
$L__BB1_350:
	mul.f32 	%f2135, %f554, %f554;
	rcp.rn.f32 	%f2862, %f2135;
$L__BB1_351:
	ld.param.f32 	%f2604, [_Z15pp_force_kernelPKfS0_S0_iiffPKiS2_PfS3_S3__param_5];
	setp.eq.f32 	%p311, %f2604, 0f00000000;
	add.f32 	%f2136, %f554, %f554;
	div.rn.f32 	%f2137, %f2136, %f2604;
	setp.gt.f32 	%p312, %f2137, 0f40000000;
	or.pred  	%p313, %p311, %p312;
	@%p313 bra 	$L__BB1_356;
	setp.gt.f32 	%p314, %f2137, 0f3F800000;
	@%p314 bra 	$L__BB1_355;
	setp.leu.f32 	%p315, %f2137, 0f00000000;
	mov.f32 	%f2863, 0f00000000;
	@%p315 bra 	$L__BB1_357;
	mul.f32 	%f2139, %f2137, %f2137;
	mul.f32 	%f2140, %f2137, %f2139;
	mul.f32 	%f2141, %f2137, %f2140;
	mul.f32 	%f2142, %f2137, %f2141;
	mul.f32 	%f2143, %f2137, %f2142;
	mul.f32 	%f2144, %f2137, 0f43600000;
	mul.f32 	%f2145, %f2140, 0f43600000;
	sub.f32 	%f2146, %f2144, %f2145;
	fma.rn.f32 	%f2147, %f2141, 0f428C0000, %f2146;
	fma.rn.f32 	%f2148, %f2142, 0f42400000, %f2147;
	fma.rn.f32 	%f2149, %f2143, 0fC1A80000, %f2148;
	mul.f32 	%f2863, %f3, %f2149;
	bra.uni 	$L__BB1_357;
$L__BB1_355:
	mul.f32 	%f2150, %f2137, %f2137;
	mul.f32 	%f2151, %f2137, %f2150;
	mul.f32 	%f2152, %f2137, %f2151;
	mul.f32 	%f2153, %f2137, %f2152;
	mul.f32 	%f2154, %f2137, %f2153;
	mov.f32 	%f2155, 0f41400000;
	div.rn.f32 	%f2156, %f2155, %f2150;
	add.f32 	%f2157, %f2156, 0fC3600000;
	fma.rn.f32 	%f2158, %f2137, 0f44600000, %f2157;
	fma.rn.f32 	%f2159, %f2150, 0fC4520000, %f2158;
	fma.rn.f32 	%f2160, %f2151, 0f43600000, %f2159;
	fma.rn.f32 	%f2161, %f2152, 0f428C0000, %f2160;
	fma.rn.f32 	%f2162, %f2153, 0fC2400000, %f2161;
	fma.rn.f32 	%f2163, %f2154, 0f40E00000, %f2162;
	mul.f32 	%f2863, %f3, %f2163;
	bra.uni 	$L__BB1_357;
$L__BB1_356:
	mul.f32 	%f2164, %f554, %f554;
	rcp.rn.f32 	%f2863, %f2164;
$L__BB1_357:
	sub.f32 	%f2165, %f2862, %f2863;
	rcp.rn.f32 	%f2166, %f554;
	mul.f32 	%f2167, %f550, %f2165;
	fma.rn.f32 	%f2655, %f2166, %f2167, %f2655;
	mul.f32 	%f2168, %f551, %f2165;
	fma.rn.f32 	%f2656, %f2166, %f2168, %f2656;
	mul.f32 	%f2169, %f552, %f2165;
	fma.rn.f32 	%f2657, %f2166, %f2169, %f2657;
$L__BB1_358:
	add.s32 	%r169, %r169, 1;
	setp.ne.s32 	%p316, %r169, %r48;
	@%p316 bra 	$L__BB1_344;
$L__BB1_359:
	setp.ge.s32 	%p317, %r49, %r50;
	@%p317 bra 	$L__BB1_376;
	mov.u32 	%r170, %r49;
$L__BB1_361:
	ld.param.u64 	%rd317, [_Z15pp_force_kernelPKfS0_S0_iiffPKiS2_PfS3_S3__param_2];
	ld.param.u64 	%rd289, [_Z15pp_force_kernelPKfS0_S0_iiffPKiS2_PfS3_S3__param_1];
	ld.param.u64 	%rd261, [_Z15pp_force_kernelPKfS0_S0_iiffPKiS2_PfS3_S3__param_0];
	cvta.to.global.u64 	%rd190, %rd261;
	mul.wide.s32 	%rd191, %r170, 4;
	add.s64 	%rd192, %rd190, %rd191;
	ld.global.nc.f32 	%f2170, [%rd192];
	sub.f32 	%f577, %f2170, %f4;
	cvta.to.global.u64 	%rd193, %rd289;
	add.s64 	%rd194, %rd193, %rd191;
	ld.global.nc.f32 	%f2171, [%rd194];
	sub.f32 	%f578, %f2171, %f5;
	cvta.to.global.u64 	%rd195, %rd317;
	add.s64 	%rd196, %rd195, %rd191;
	ld.global.nc.f32 	%f2172, [%rd196];
	sub.f32 	%f579, %f2172, %f6;
	mul.f32 	%f2173, %f578, %f578;
	fma.rn.f32 	%f2174, %f577, %f577, %f2173;
	fma.rn.f32 	%f580, %f579, %f579, %f2174;
	setp.leu.f32 	%p318, %f580, 0f00000000;
	setp.geu.f32 	%p319, %f580, %f1;
	or.pred  	%p320, %p318, %p319;
	@%p320 bra 	$L__BB1_375;
	ld.param.f32 	%f2633, [_Z15pp_force_kernelPKfS0_S0_iiffPKiS2_PfS3_S3__param_6];
	setp.eq.f32 	%p321, %f2633, 0f00000000;
	sqrt.rn.f32 	%f581, %f580;
	add.f32 	%f2175, %f581, %f581;
	div.rn.f32 	%f2176, %f2175, %f2633;
	setp.gt.f32 	%p322, %f2176, 0f40000000;
	or.pred  	%p323, %p321, %p322;
	@%p323 bra 	$L__BB1_367;
	setp.gt.f32 	%p324, %f2176, 0f3F800000;
	@%p324 bra 	$L__BB1_366;
	setp.leu.f32 	%p325, %f2176, 0f00000000;
	mov.f32 	%f2873, 0f00000000;
	@%p325 bra 	$L__BB1_368;
	mul.f32 	%f2178, %f2176, %f2176;
	mul.f32 	%f2179, %f2176, %f2178;
	mul.f32 	%f2180, %f2176, %f2179;
	mul.f32 	%f2181, %f2176, %f2180;
	mul.f32 	%f2182, %f2176, %f2181;
	mul.f32 	%f2183, %f2176, 0f43600000;
	mul.f32 	%f2184, %f2179, 0f43600000;
	sub.f32 	%f2185, %f2183, %f2184;
	fma.rn.f32 	%f2186, %f2180, 0f428C0000, %f2185;
	fma.rn.f32 	%f2187, %f2181, 0f42400000, %f2186;
	fma.rn.f32 	%f2188, %f2182, 0fC1A80000, %f2187;
	mul.f32 	%f2873, %f2, %f2188;
	bra.uni 	$L__BB1_368;
$L__BB1_366:
	mul.f32 	%f2189, %f2176, %f2176;
	mul.f32 	%f2190, %f2176, %f2189;
	mul.f32 	%f2191, %f2176, %f2190;
	mul.f32 	%f2192, %f2176, %f2191;
	mul.f32 	%f2193, %f2176, %f2192;
	mov.f32 	%f2194, 0f41400000;
	div.rn.f32 	%f2195, %f2194, %f2189;
	add.f32 	%f2196, %f2195, 0fC3600000;
	fma.rn.f32 	%f2197, %f2176, 0f44600000, %f2196;
	fma.rn.f32 	%f2198, %f2189, 0fC4520000, %f2197;
	fma.rn.f32 	%f2199, %f2190, 0f43600000, %f2198;
	fma.rn.f32 	%f2200, %f2191, 0f428C0000, %f2199;
	fma.rn.f32 	%f2201, %f2192, 0fC2400000, %f2200;
	fma.rn.f32 	%f2202, %f2193, 0f40E00000, %f2201;
	mul.f32 	%f2873, %f2, %f2202;
	bra.uni 	$L__BB1_368;
$L__BB1_367:
	mul.f32 	%f2203, %f581, %f581;
	rcp.rn.f32 	%f2873, %f2203;
$L__BB1_368:
	ld.param.f32 	%f2605, [_Z15pp_force_kernelPKfS0_S0_iiffPKiS2_PfS3_S3__param_5];
	setp.eq.f32 	%p326, %f2605, 0f00000000;
	add.f32 	%f2204, %f581, %f581;
	div.rn.f32 	%f2205, %f2204, %f2605;
	setp.gt.f32 	%p327, %f2205, 0f40000000;
	or.pred  	%p328, %p326, %p327;
	@%p328 bra 	$L__BB1_373;
	setp.gt.f32 	%p329, %f2205, 0f3F800000;
	@%p329 bra 	$L__BB1_372;
	setp.leu.f32 	%p330, %f2205, 0f00000000;
	mov.f32 	%f2874, 0f00000000;
	@%p330 bra 	$L__BB1_374;
	mul.f32 	%f2207, %f2205, %f2205;
	mul.f32 	%f2208, %f2205, %f2207;
	mul.f32 	%f2209, %f2205, %f2208;
	mul.f32 	%f2210, %f2205, %f2209;
	mul.f32 	%f2211, %f2205, %f2210;
	mul.f32 	%f2212, %f2205, 0f43600000;
	mul.f32 	%f2213, %f2208, 0f43600000;
	sub.f32 	%f2214, %f2212, %f2213;
	fma.rn.f32 	%f2215, %f2209, 0f428C0000, %f2214;
	fma.rn.f32 	%f2216, %f2210, 0f42400000, %f2215;
	fma.rn.f32 	%f2217, %f2211, 0fC1A80000, %f2216;
	mul.f32 	%f2874, %f3, %f2217;
	bra.uni 	$L__BB1_374;
$L__BB1_372:
	mul.f32 	%f2218, %f2205, %f2205;
	mul.f32 	%f2219, %f2205, %f2218;
	mul.f32 	%f2220, %f2205, %f2219;
	mul.f32 	%f2221, %f2205, %f2220;
	mul.f32 	%f2222, %f2205, %f2221;
	mov.f32 	%f2223, 0f41400000;
	div.rn.f32 	%f2224, %f2223, %f2218;
	add.f32 	%f2225, %f2224, 0fC3600000;
	fma.rn.f32 	%f2226, %f2205, 0f44600000, %f2225;
	fma.rn.f32 	%f2227, %f2218, 0fC4520000, %f2226;
	fma.rn.f32 	%f2228, %f2219, 0f43600000, %f2227;
	fma.rn.f32 	%f2229, %f2220, 0f428C0000, %f2228;
	fma.rn.f32 	%f2230, %f2221, 0fC2400000, %f2229;
	fma.rn.f32 	%f2231, %f2222, 0f40E00000, %f2230;
	mul.f32 	%f2874, %f3, %f2231;
	bra.uni 	$L__BB1_374;
$L__BB1_373:
	mul.f32 	%f2232, %f581, %f581;
	rcp.rn.f32 	%f2874, %f2232;
$L__BB1_374:
	sub.f32 	%f2233, %f2873, %f2874;
	rcp.rn.f32 	%f2234, %f581;
	mul.f32 	%f2235, %f577, %f2233;
	fma.rn.f32 	%f2655, %f2234, %f2235, %f2655;
	mul.f32 	%f2236, %f578, %f2233;
	fma.rn.f32 	%f2656, %f2234, %f2236, %f2656;
	mul.f32 	%f2237, %f579, %f2233;
	fma.rn.f32 	%f2657, %f2234, %f2237, %f2657;
$L__BB1_375:
	add.s32 	%r170, %r170, 1;
	setp.ne.s32 	%p331, %r170, %r50;
	@%p331 bra 	$L__BB1_361;
$L__BB1_376:
	setp.ge.s32 	%p332, %r51, %r52;
	@%p332 bra 	$L__BB1_393;
	mov.u32 	%r171, %r51;
$L__BB1_378:
	ld.param.u64 	%rd318, [_Z15pp_force_kernelPKfS0_S0_iiffPKiS2_PfS3_S3__param_2];
	ld.param.u64 	%rd290, [_Z15pp_force_kernelPKfS0_S0_iiffPKiS2_PfS3_S3__param_1];
	ld.param.u64 	%rd262, [_Z15pp_force_kernelPKfS0_S0_iiffPKiS2_PfS3_S3__param_0];
	cvta.to.global.u64 	%rd197, %rd262;
	mul.wide.s32 	%rd198, %r171, 4;
	add.s64 	%rd199, %rd197, %rd198;
	ld.global.nc.f32 	%f2238, [%rd199];
	sub.f32 	%f604, %f2238, %f4;
	cvta.to.global.u64 	%rd200, %rd290;
	add.s64 	%rd201, %rd200, %rd198;
	ld.global.nc.f32 	%f2239, [%rd201];
	sub.f32 	%f605, %f2239, %f5;
	cvta.to.global.u64 	%rd202, %rd318;
	add.s64 	%rd203, %rd202, %rd198;
	ld.global.nc.f32 	%f2240, [%rd203];
	sub.f32 	%f606, %f2240, %f6;
	mul.f32 	%f2241, %f605, %f605;
	fma.rn.f32 	%f2242, %f604, %f604, %f2241;
	fma.rn.f32 	%f607, %f606, %f606, %f2242;
	setp.leu.f32 	%p333, %f607, 0f00000000;
	setp.geu.f32 	%p334, %f607, %f1;
	or.pred  	%p335, %p333, %p334;
	@%p335 bra 	$L__BB1_392;
	ld.param.f32 	%f2634, [_Z15pp_force_kernelPKfS0_S0_iiffPKiS2_PfS3_S3__param_6];
	setp.eq.f32 	%p336, %f2634, 0f00000000;
	sqrt.rn.f32 	%f608, %f607;
	add.f32 	%f2243, %f608, %f608;
	div.rn.f32 	%f2244, %f2243, %f2634;
	setp.gt.f32 	%p337, %f2244, 0f40000000;
	or.pred  	%p338, %p336, %p337;
	@%p338 bra 	$L__BB1_384;
	setp.gt.f32 	%p339, %f2244, 0f3F800000;
	@%p339 bra 	$L__BB1_383;
	setp.leu.f32 	%p340, %f2244, 0f00000000;
	mov.f32 	%f2884, 0f00000000;
	@%p340 bra 	$L__BB1_385;
	mul.f32 	%f2246, %f2244, %f2244;
	mul.f32 	%f2247, %f2244, %f2246;
	mul.f32 	%f2248, %f2244, %f2247;
	mul.f32 	%f2249, %f2244, %f2248;
	mul.f32 	%f2250, %f2244, %f2249;
	mul.f32 	%f2251, %f2244, 0f43600000;
	mul.f32 	%f2252, %f2247, 0f43600000;
	sub.f32 	%f2253, %f2251, %f2252;
	fma.rn.f32 	%f2254, %f2248, 0f428C0000, %f2253;
	fma.rn.f32 	%f2255, %f2249, 0f42400000, %f2254;
	fma.rn.f32 	%f2256, %f2250, 0fC1A80000, %f2255;
	mul.f32 	%f2884, %f2, %f2256;
	bra.uni 	$L__BB1_385;
$L__BB1_383:
	mul.f32 	%f2257, %f2244, %f2244;
	mul.f32 	%f2258, %f2244, %f2257;
	mul.f32 	%f2259, %f2244, %f2258;
	mul.f32 	%f2260, %f2244, %f2259;
	mul.f32 	%f2261, %f2244, %f2260;
	mov.f32 	%f2262, 0f41400000;
	div.rn.f32 	%f2263, %f2262, %f2257;
	add.f32 	%f2264, %f2263, 0fC3600000;
	fma.rn.f32 	%f2265, %f2244, 0f44600000, %f2264;
	fma.rn.f32 	%f2266, %f2257, 0fC4520000, %f2265;
	fma.rn.f32 	%f2267, %f2258, 0f43600000, %f2266;
	fma.rn.f32 	%f2268, %f2259, 0f428C0000, %f2267;
	fma.rn.f32 	%f2269, %f2260, 0fC2400000, %f2268;
	fma.rn.f32 	%f2270, %f2261, 0f40E00000, %f2269;
	mul.f32 	%f2884, %f2, %f2270;
	bra.uni 	$L__BB1_385;
$L__BB1_384:
	mul.f32 	%f2271, %f608, %f608;
	rcp.rn.f32 	%f2884, %f2271;
$L__BB1_385:
	ld.param.f32 	%f2606, [_Z15pp_force_kernelPKfS0_S0_iiffPKiS2_PfS3_S3__param_5];
	setp.eq.f32 	%p341, %f2606, 0f00000000;
	add.f32 	%f2272, %f608, %f608;
	div.rn.f32 	%f2273, %f2272, %f2606;
	setp.gt.f32 	%p342, %f2273, 0f40000000;
	or.pred  	%p343, %p341, %p342;
	@%p343 bra 	$L__BB1_390;
	setp.gt.f32 	%p344, %f2273, 0f3F800000;
	@%p344 bra 	$L__BB1_389;
	setp.leu.f32 	%p345, %f2273, 0f00000000;
	mov.f32 	%f2885, 0f00000000;
	@%p345 bra 	$L__BB1_391;
	mul.f32 	%f2275, %f2273, %f2273;
	mul.f32 	%f2276, %f2273, %f2275;
	mul.f32 	%f2277, %f2273, %f2276;
	mul.f32 	%f2278, %f2273, %f2277;
	mul.f32 	%f2279, %f2273, %f2278;
	mul.f32 	%f2280, %f2273, 0f43600000;
	mul.f32 	%f2281, %f2276, 0f43600000;
	sub.f32 	%f2282, %f2280, %f2281;
	fma.rn.f32 	%f2283, %f2277, 0f428C0000, %f2282;
	fma.rn.f32 	%f2284, %f2278, 0f42400000, %f2283;
	fma.rn.f32 	%f2285, %f2279, 0fC1A80000, %f2284;
	mul.f32 	%f2885, %f3, %f2285;
	bra.uni 	$L__BB1_391;
$L__BB1_389:
	mul.f32 	%f2286, %f2273, %f2273;
	mul.f32 	%f2287, %f2273, %f2286;
	mul.f32 	%f2288, %f2273, %f2287;
	mul.f32 	%f2289, %f2273, %f2288;
	mul.f32 	%f2290, %f2273, %f2289;
	mov.f32 	%f2291, 0f41400000;
	div.rn.f32 	%f2292, %f2291, %f2286;
	add.f32 	%f2293, %f2292, 0fC3600000;
	fma.rn.f32 	%f2294, %f2273, 0f44600000, %f2293;
	fma.rn.f32 	%f2295, %f2286, 0fC4520000, %f2294;
	fma.rn.f32 	%f2296, %f2287, 0f43600000, %f2295;
	fma.rn.f32 	%f2297, %f2288, 0f428C0000, %f2296;
	fma.rn.f32 	%f2298, %f2289, 0fC2400000, %f2297;
	fma.rn.f32 	%f2299, %f2290, 0f40E00000, %f2298;
	mul.f32 	%f2885, %f3, %f2299;
	bra.uni 	$L__BB1_391;
$L__BB1_390:
	mul.f32 	%f2300, %f608, %f608;
	rcp.rn.f32 	%f2885, %f2300;
$L__BB1_391:
	sub.f32 	%f2301, %f2884, %f2885;
	rcp.rn.f32 	%f2302, %f608;
	mul.f32 	%f2303, %f604, %f2301;
	fma.rn.f32 	%f2655, %f2302, %f2303, %f2655;
	mul.f32 	%f2304, %f605, %f2301;
	fma.rn.f32 	%f2656, %f2302, %f2304, %f2656;
	mul.f32 	%f2305, %f606, %f2301;
	fma.rn.f32 	%f2657, %f2302, %f2305, %f2657;
$L__BB1_392:
	add.s32 	%r171, %r171, 1;
	setp.ne.s32 	%p346, %r171, %r52;
	@%p346 bra 	$L__BB1_378;
$L__BB1_393:
	setp.ge.s32 	%p347, %r53, %r54;
	@%p347 bra 	$L__BB1_410;
	mov.u32 	%r172, %r53;
$L__BB1_395:
	ld.param.u64 	%rd319, [_Z15pp_force_kernelPKfS0_S0_iiffPKiS2_PfS3_S3__param_2];
	ld.param.u64 	%rd291, [_Z15pp_force_kernelPKfS0_S0_iiffPKiS2_PfS3_S3__param_1];
	ld.param.u64 	%rd263, [_Z15pp_force_kernelPKfS0_S0_iiffPKiS2_PfS3_S3__param_0];
	cvta.to.global.u64 	%rd204, %rd263;
	mul.wide.s32 	%rd205, %r172, 4;
	add.s64 	%rd206, %rd204, %rd205;
	ld.global.nc.f32 	%f2306, [%rd206];
	sub.f32 	%f631, %f2306, %f4;
	cvta.to.global.u64 	%rd207, %rd291;
	add.s64 	%rd208, %rd207, %rd205;
	ld.global.nc.f32 	%f2307, [%rd208];
	sub.f32 	%f632, %f2307, %f5;
	cvta.to.global.u64 	%rd209, %rd319;
	add.s64 	%rd210, %rd209, %rd205;
	ld.global.nc.f32 	%f2308, [%rd210];
	sub.f32 	%f633, %f2308, %f6;
	mul.f32 	%f2309, %f632, %f632;
	fma.rn.f32 	%f2310, %f631, %f631, %f2309;
	fma.rn.f32 	%f634, %f633, %f633, %f2310;
	setp.leu.f32 	%p348, %f634, 0f00000000;
	setp.geu.f32 	%p349, %f634, %f1;
	or.pred  	%p350, %p348, %p349;
	@%p350 bra 	$L__BB1_409;
	ld.param.f32 	%f2635, [_Z15pp_force_kernelPKfS0_S0_iiffPKiS2_PfS3_S3__param_6];
	setp.eq.f32 	%p351, %f2635, 0f00000000;
	sqrt.rn.f32 	%f635, %f634;
	add.f32 	%f2311, %f635, %f635;
	div.rn.f32 	%f2312, %f2311, %f2635;
	setp.gt.f32 	%p352, %f2312, 0f40000000;
	or.pred  	%p353, %p351, %p352;
	@%p353 bra 	$L__BB1_401;
	setp.gt.f32 	%p354, %f2312, 0f3F800000;
	@%p354 bra 	$L__BB1_400;
	setp.leu.f32 	%p355, %f2312, 0f00000000;
	mov.f32 	%f2895, 0f00000000;
	@%p355 bra 	$L__BB1_402;
	mul.f32 	%f2314, %f2312, %f2312;
	mul.f32 	%f2315, %f2312, %f2314;
	mul.f32 	%f2316, %f2312, %f2315;
	mul.f32 	%f2317, %f2312, %f2316;
	mul.f32 	%f2318, %f2312, %f2317;
	mul.f32 	%f2319, %f2312, 0f43600000;
	mul.f32 	%f2320, %f2315, 0f43600000;
	sub.f32 	%f2321, %f2319, %f2320;
	fma.rn.f32 	%f2322, %f2316, 0f428C0000, %f2321;
	fma.rn.f32 	%f2323, %f2317, 0f42400000, %f2322;
	fma.rn.f32 	%f2324, %f2318, 0fC1A80000, %f2323;
	mul.f32 	%f2895, %f2, %f2324;
	bra.uni 	$L__BB1_402;
$L__BB1_400:
	mul.f32 	%f2325, %f2312, %f2312;
	mul.f32 	%f2326, %f2312, %f2325;
	mul.f32 	%f2327, %f2312, %f2326;
	mul.f32 	%f2328, %f2312, %f2327;
	mul.f32 	%f2329, %f2312, %f2328;
	mov.f32 	%f2330, 0f41400000;
	div.rn.f32 	%f2331, %f2330, %f2325;
	add.f32 	%f2332, %f2331, 0fC3600000;
	fma.rn.f32 	%f2333, %f2312, 0f44600000, %f2332;
	fma.rn.f32 	%f2334, %f2325, 0fC4520000, %f2333;
	fma.rn.f32 	%f2335, %f2326, 0f43600000, %f2334;
	fma.rn.f32 	%f2336, %f2327, 0f428C0000, %f2335;
	fma.rn.f32 	%f2337, %f2328, 0fC2400000, %f2336;
	fma.rn.f32 	%f2338, %f2329, 0f40E00000, %f2337;
	mul.f32 	%f2895, %f2, %f2338;
	bra.uni 	$L__BB1_402;
$L__BB1_401:
	mul.f32 	%f2339, %f635, %f635;
	rcp.rn.f32 	%f2895, %f2339;
$L__BB1_402:
	ld.param.f32 	%f2607, [_Z15pp_force_kernelPKfS0_S0_iiffPKiS2_PfS3_S3__param_5];
	setp.eq.f32 	%p356, %f2607, 0f00000000;
	add.f32 	%f2340, %f635, %f635;
	div.rn.f32 	%f2341, %f2340, %f2607;
	setp.gt.f32 	%p357, %f2341, 0f40000000;
	or.pred  	%p358, %p356, %p357;
	@%p358 bra 	$L__BB1_407;
	setp.gt.f32 	%p359, %f2341, 0f3F800000;
	@%p359 bra 	$L__BB1_406;
	setp.leu.f32 	%p360, %f2341, 0f00000000;
	mov.f32 	%f2896, 0f00000000;
	@%p360 bra 	$L__BB1_408;
	mul.f32 	%f2343, %f2341, %f2341;
	mul.f32 	%f2344, %f2341, %f2343;
	mul.f32 	%f2345, %f2341, %f2344;
	mul.f32 	%f2346, %f2341, %f2345;
	mul.f32 	%f2347, %f2341, %f2346;
	mul.f32 	%f2348, %f2341, 0f43600000;
	mul.f32 	%f2349, %f2344, 0f43600000;
	sub.f32 	%f2350, %f2348, %f2349;
	fma.rn.f32 	%f2351, %f2345, 0f428C0000, %f2350;
	fma.rn.f32 	%f2352, %f2346, 0f42400000, %f2351;
	fma.rn.f32 	%f2353, %f2347, 0fC1A80000, %f2352;
	mul.f32 	%f2896, %f3, %f2353;
	bra.uni 	$L__BB1_408;
$L__BB1_406:
	mul.f32 	%f2354, %f2341, %f2341;
	mul.f32 	%f2355, %f2341, %f2354;
	mul.f32 	%f2356, %f2341, %f2355;
	mul.f32 	%f2357, %f2341, %f2356;
	mul.f32 	%f2358, %f2341, %f2357;
	mov.f32 	%f2359, 0f41400000;
	div.rn.f32 	%f2360, %f2359, %f2354;
	add.f32 	%f2361, %f2360, 0fC3600000;
	fma.rn.f32 	%f2362, %f2341, 0f44600000, %f2361;
	fma.rn.f32 	%f2363, %f2354, 0fC4520000, %f2362;
	fma.rn.f32 	%f2364, %f2355, 0f43600000, %f2363;
	fma.rn.f32 	%f2365, %f2356, 0f428C0000, %f2364;
	fma.rn.f32 	%f2366, %f2357, 0fC2400000, %f2365;
	fma.rn.f32 	%f2367, %f2358, 0f40E00000, %f2366;
	mul.f32 	%f2896, %f3, %f2367;
	bra.uni 	$L__BB1_408;
$L__BB1_407:
	mul.f32 	%f2368, %f635, %f635;
	rcp.rn.f32 	%f2896, %f2368;
$L__BB1_408:
	sub.f32 	%f2369, %f2895, %f2896;
	rcp.rn.f32 	%f2370, %f635;
	mul.f32 	%f2371, %f631, %f2369;
	fma.rn.f32 	%f2655, %f2370, %f2371, %f2655;
	mul.f32 	%f2372, %f632, %f2369;
	fma.rn.f32 	%f2656, %f2370, %f2372, %f2656;
	mul.f32 	%f2373, %f633, %f2369;
	fma.rn.f32 	%f2657, %f2370, %f2373, %f2657;
$L__BB1_409:
	add.s32 	%r172, %r172, 1;
	setp.ne.s32 	%p361, %r172, %r54;
	@%p361 bra 	$L__BB1_395;
$L__BB1_410:
	setp.ge.s32 	%p362, %r55, %r56;
	@%p362 bra 	$L__BB1_427;
	mov.u32 	%r173, %r55;
$L__BB1_412:
	ld.param.u64 	%rd320, [_Z15pp_force_kernelPKfS0_S0_iiffPKiS2_PfS3_S3__param_2];
	ld.param.u64 	%rd292, [_Z15pp_force_kernelPKfS0_S0_iiffPKiS2_PfS3_S3__param_1];
	ld.param.u64 	%rd264, [_Z15pp_force_kernelPKfS0_S0_iiffPKiS2_PfS3_S3__param_0];
	cvta.to.global.u64 	%rd211, %rd264;
	mul.wide.s32 	%rd212, %r173, 4;
	add.s64 	%rd213, %rd211, %rd212;
	ld.global.nc.f32 	%f2374, [%rd213];
	sub.f32 	%f658, %f2374, %f4;
	cvta.to.global.u64 	%rd214, %rd292;
	add.s64 	%rd215, %rd214, %rd212;
	ld.global.nc.f32 	%f2375, [%rd215];
	sub.f32 	%f659, %f2375, %f5;
	cvta.to.global.u64 	%rd216, %rd320;
	add.s64 	%rd217, %rd216, %rd212;
	ld.global.nc.f32 	%f2376, [%rd217];
	sub.f32 	%f660, %f2376, %f6;
	mul.f32 	%f2377, %f659, %f659;
	fma.rn.f32 	%f2378, %f658, %f658, %f2377;
	fma.rn.f32 	%f661, %f660, %f660, %f2378;
	setp.leu.f32 	%p363, %f661, 0f00000000;
	setp.geu.f32 	%p364, %f661, %f1;
	or.pred  	%p365, %p363, %p364;
	@%p365 bra 	$L__BB1_426;
	ld.param.f32 	%f2636, [_Z15pp_force_kernelPKfS0_S0_iiffPKiS2_PfS3_S3__param_6];
	setp.eq.f32 	%p366, %f2636, 0f00000000;
	sqrt.rn.f32 	%f662, %f661;
	add.f32 	%f2379, %f662, %f662;
	div.rn.f32 	%f2380, %f2379, %f2636;
	setp.gt.f32 	%p367, %f2380, 0f40000000;
	or.pred  	%p368, %p366, %p367;
	@%p368 bra 	$L__BB1_418;
	setp.gt.f32 	%p369, %f2380, 0f3F800000;
	@%p369 bra 	$L__BB1_417;
	setp.leu.f32 	%p370, %f2380, 0f00000000;
	mov.f32 	%f2906, 0f00000000;
	@%p370 bra 	$L__BB1_419;
	mul.f32 	%f2382, %f2380, %f2380;
	mul.f32 	%f2383, %f2380, %f2382;
	mul.f32 	%f2384, %f2380, %f2383;
	mul.f32 	%f2385, %f2380, %f2384;
	mul.f32 	%f2386, %f2380, %f2385;
	mul.f32 	%f2387, %f2380, 0f43600000;
	mul.f32 	%f2388, %f2383, 0f43600000;
	sub.f32 	%f2389, %f2387, %f2388;
	fma.rn.f32 	%f2390, %f2384, 0f428C0000, %f2389;
	fma.rn.f32 	%f2391, %f2385, 0f42400000, %f2390;
	fma.rn.f32 	%f2392, %f2386, 0fC1A80000, %f2391;
	mul.f32 	%f2906, %f2, %f2392;
	bra.uni 	$L__BB1_419;
$L__BB1_417:
	mul.f32 	%f2393, %f2380, %f2380;
	mul.f32 	%f2394, %f2380, %f2393;
	mul.f32 	%f2395, %f2380, %f2394;
	mul.f32 	%f2396, %f2380, %f2395;
	mul.f32 	%f2397, %f2380, %f2396;
	mov.f32 	%f2398, 0f41400000;
	div.rn.f32 	%f2399, %f2398, %f2393;
	add.f32 	%f2400, %f2399, 0fC3600000;
	fma.rn.f32 	%f2401, %f2380, 0f44600000, %f2400;
	fma.rn.f32 	%f2402, %f2393, 0fC4520000, %f2401;
	fma.rn.f32 	%f2403, %f2394, 0f43600000, %f2402;
	fma.rn.f32 	%f2404, %f2395, 0f428C0000, %f2403;
	fma.rn.f32 	%f2405, %f2396, 0fC2400000, %f2404;
	fma.rn.f32 	%f2406, %f2397, 0f40E00000, %f2405;
	mul.f32 	%f2906, %f2, %f2406;
	bra.uni 	$L__BB1_419;
$L__BB1_418:
	mul.f32 	%f2407, %f662, %f662;
	rcp.rn.f32 	%f2906, %f2407;
$L__BB1_419:
	ld.param.f32 	%f2608, [_Z15pp_force_kernelPKfS0_S0_iiffPKiS2_PfS3_S3__param_5];
	setp.eq.f32 	%p371, %f2608, 0f00000000;
	add.f32 	%f2408, %f662, %f662;
	div.rn.f32 	%f2409, %f2408, %f2608;
	setp.gt.f32 	%p372, %f2409, 0f40000000;
	or.pred  	%p373, %p371, %p372;
	@%p373 bra 	$L__BB1_424;
	setp.gt.f32 	%p374, %f2409, 0f3F800000;
	@%p374 bra 	$L__BB1_423;
	setp.leu.f32 	%p375, %f2409, 0f00000000;
	mov.f32 	%f2907, 0f00000000;
	@%p375 bra 	$L__BB1_425;
	mul.f32 	%f2411, %f2409, %f2409;
	mul.f32 	%f2412, %f2409, %f2411;
	mul.f32 	%f2413, %f2409, %f2412;
	mul.f32 	%f2414, %f2409, %f2413;
	mul.f32 	%f2415, %f2409, %f2414;
	mul.f32 	%f2416, %f2409, 0f43600000;
	mul.f32 	%f2417, %f2412, 0f43600000;
	sub.f32 	%f2418, %f2416, %f2417;
	fma.rn.f32 	%f2419, %f2413, 0f428C0000, %f2418;
	fma.rn.f32 	%f2420, %f2414, 0f42400000, %f2419;
	fma.rn.f32 	%f2421, %f2415, 0fC1A80000, %f2420;
	mul.f32 	%f2907, %f3, %f2421;
	bra.uni 	$L__BB1_425;
$L__BB1_423:
	mul.f32 	%f2422, %f2409, %f2409;
	mul.f32 	%f2423, %f2409, %f2422;
	mul.f32 	%f2424, %f2409, %f2423;
	mul.f32 	%f2425, %f2409, %f2424;
	mul.f32 	%f2426, %f2409, %f2425;
	mov.f32 	%f2427, 0f41400000;
	div.rn.f32 	%f2428, %f2427, %f2422;
	add.f32 	%f2429, %f2428, 0fC3600000;
	fma.rn.f32 	%f2430, %f2409, 0f44600000, %f2429;
	fma.rn.f32 	%f2431, %f2422, 0fC4520000, %f2430;
	fma.rn.f32 	%f2432, %f2423, 0f43600000, %f2431;
	fma.rn.f32 	%f2433, %f2424, 0f428C0000, %f2432;
	fma.rn.f32 	%f2434, %f2425, 0fC2400000, %f2433;
	fma.rn.f32 	%f2435, %f2426, 0f40E00000, %f2434;
	mul.f32 	%f2907, %f3, %f2435;
	bra.uni 	$L__BB1_425;
$L__BB1_424:
	mul.f32 	%f2436, %f662, %f662;
	rcp.rn.f32 	%f2907, %f2436;
$L__BB1_425:
	sub.f32 	%f2437, %f2906, %f2907;
	rcp.rn.f32 	%f2438, %f662;
	mul.f32 	%f2439, %f658, %f2437;
	fma.rn.f32 	%f2655, %f2438, %f2439, %f2655;
	mul.f32 	%f2440, %f659, %f2437;
	fma.rn.f32 	%f2656, %f2438, %f2440, %f2656;
	mul.f32 	%f2441, %f660, %f2437;
	fma.rn.f32 	%f2657, %f2438, %f2441, %f2657;
$L__BB1_426:
	add.s32 	%r173, %r173, 1;
	setp.ne.s32 	%p376, %r173, %r56;
	@%p376 bra 	$L__BB1_412;
$L__BB1_427:
	setp.ge.s32 	%p377, %r57, %r58;
	@%p377 bra 	$L__BB1_444;
	mov.u32 	%r174, %r57;
$L__BB1_429:
	ld.param.u64 	%rd321, [_Z15pp_force_kernelPKfS0_S0_iiffPKiS2_PfS3_S3__param_2];
	ld.param.u64 	%rd293, [_Z15pp_force_kernelPKfS0_S0_iiffPKiS2_PfS3_S3__param_1];
	ld.param.u64 	%rd265, [_Z15pp_force_kernelPKfS0_S0_iiffPKiS2_PfS3_S3__param_0];
	cvta.to.global.u64 	%rd218, %rd265;
	mul.wide.s32 	%rd219, %r174, 4;
	add.s64 	%rd220, %rd218, %rd219;
	ld.global.nc.f32 	%f2442, [%rd220];
	sub.f32 	%f685, %f2442, %f4;
	cvta.to.global.u64 	%rd221, %rd293;
	add.s64 	%rd222, %rd221, %rd219;
	ld.global.nc.f32 	%f2443, [%rd222];
	sub.f32 	%f686, %f2443, %f5;
	cvta.to.global.u64 	%rd223, %rd321;
	add.s64 	%rd224, %rd223, %rd219;
	ld.global.nc.f32 	%f2444, [%rd224];
	sub.f32 	%f687, %f2444, %f6;
	mul.f32 	%f2445, %f686, %f686;
	fma.rn.f32 	%f2446, %f685, %f685, %f2445;
	fma.rn.f32 	%f688, %f687, %f687, %f2446;
	setp.leu.f32 	%p378, %f688, 0f00000000;
	setp.geu.f32 	%p379, %f688, %f1;
	or.pred  	%p380, %p378, %p379;
	@%p380 bra 	$L__BB1_443;
	ld.param.f32 	%f2637, [_Z15pp_force_kernelPKfS0_S0_iiffPKiS2_PfS3_S3__param_6];
	setp.eq.f32 	%p381, %f2637, 0f00000000;
	sqrt.rn.f32 	%f689, %f688;
	add.f32 	%f2447, %f689, %f689;
	div.rn.f32 	%f2448, %f2447, %f2637;
	setp.gt.f32 	%p382, %f2448, 0f40000000;
	or.pred  	%p383, %p381, %p382;
	@%p383 bra 	$L__BB1_435;
	setp.gt.f32 	%p384, %f2448, 0f3F800000;
	@%p384 bra 	$L__BB1_434;
	setp.leu.f32 	%p385, %f2448, 0f00000000;
	mov.f32 	%f2917, 0f00000000;
	@%p385 bra 	$L__BB1_436;
	mul.f32 	%f2450, %f2448, %f2448;
	mul.f32 	%f2451, %f2448, %f2450;
	mul.f32 	%f2452, %f2448, %f2451;
	mul.f32 	%f2453, %f2448, %f2452;
	mul.f32 	%f2454, %f2448, %f2453;
	mul.f32 	%f2455, %f2448, 0f43600000;
	mul.f32 	%f2456, %f2451, 0f43600000;
	sub.f32 	%f2457, %f2455, %f2456;
	fma.rn.f32 	%f2458, %f2452, 0f428C0000, %f2457;
	fma.rn.f32 	%f2459, %f2453, 0f42400000, %f2458;
	fma.rn.f32 	%f2460, %f2454, 0fC1A80000, %f2459;
	mul.f32 	%f2917, %f2, %f2460;
	bra.uni 	$L__BB1_436;
$L__BB1_434:
	mul.f32 	%f2461, %f2448, %f2448;
	mul.f32 	%f2462, %f2448, %f2461;
	mul.f32 	%f2463, %f2448, %f2462;
	mul.f32 	%f2464, %f2448, %f2463;
	mul.f32 	%f2465, %f2448, %f2464;
	mov.f32 	%f2466, 0f41400000;
	div.rn.f32 	%f2467, %f2466, %f2461;
	add.f32 	%f2468, %f2467, 0fC3600000;
	fma.rn.f32 	%f2469, %f2448, 0f44600000, %f2468;
	fma.rn.f32 	%f2470, %f2461, 0fC4520000, %f2469;
	fma.rn.f32 	%f2471, %f2462, 0f43600000, %f2470;
	fma.rn.f32 	%f2472, %f2463, 0f428C0000, %f2471;
	fma.rn.f32 	%f2473, %f2464, 0fC2400000, %f2472;
	fma.rn.f32 	%f2474, %f2465, 0f40E00000, %f2473;
	mul.f32 	%f2917, %f2, %f2474;
	bra.uni 	$L__BB1_436;
$L__BB1_435:
	mul.f32 	%f2475, %f689, %f689;
	rcp.rn.f32 	%f2917, %f2475;
$L__BB1_436:
	ld.param.f32 	%f2609, [_Z15pp_force_kernelPKfS0_S0_iiffPKiS2_PfS3_S3__param_5];
	setp.eq.f32 	%p386, %f2609, 0f00000000;
	add.f32 	%f2476, %f689, %f689;
	div.rn.f32 	%f2477, %f2476, %f2609;
	setp.gt.f32 	%p387, %f2477, 0f40000000;
	or.pred  	%p388, %p386, %p387;
	@%p388 bra 	$L__BB1_441;
	setp.gt.f32 	%p389, %f2477, 0f3F800000;
	@%p389 bra 	$L__BB1_440;
	setp.leu.f32 	%p390, %f2477, 0f00000000;
	mov.f32 	%f2918, 0f00000000;
	@%p390 bra 	$L__BB1_442;
	mul.f32 	%f2479, %f2477, %f2477;
	mul.f32 	%f2480, %f2477, %f2479;
	mul.f32 	%f2481, %f2477, %f2480;
	mul.f32 	%f2482, %f2477, %f2481;
	mul.f32 	%f2483, %f2477, %f2482;
	mul.f32 	%f2484, %f2477, 0f43600000;
	mul.f32 	%f2485, %f2480, 0f43600000;
	sub.f32 	%f2486, %f2484, %f2485;
	fma.rn.f32 	%f2487, %f2481, 0f428C0000, %f2486;
	fma.rn.f32 	%f2488, %f2482, 0f42400000, %f2487;
	fma.rn.f32 	%f2489, %f2483, 0fC1A80000, %f2488;
	mul.f32 	%f2918, %f3, %f2489;
	bra.uni 	$L__BB1_442;
$L__BB1_440:
	mul.f32 	%f2490, %f2477, %f2477;
	mul.f32 	%f2491, %f2477, %f2490;
	mul.f32 	%f2492, %f2477, %f2491;
	mul.f32 	%f2493, %f2477, %f2492;
	mul.f32 	%f2494, %f2477, %f2493;
	mov.f32 	%f2495, 0f41400000;
	div.rn.f32 	%f2496, %f2495, %f2490;
	add.f32 	%f2497, %f2496, 0fC3600000;
	fma.rn.f32 	%f2498, %f2477, 0f44600000, %f2497;
	fma.rn.f32 	%f2499, %f2490, 0fC4520000, %f2498;
	fma.rn.f32 	%f2500, %f2491, 0f43600000, %f2499;
	fma.rn.f32 	%f2501, %f2492, 0f428C0000, %f2500;
	fma.rn.f32 	%f2502, %f2493, 0fC2400000, %f2501;
	fma.rn.f32 	%f2503, %f2494, 0f40E00000, %f2502;
	mul.f32 	%f2918, %f3, %f2503;
	bra.uni 	$L__BB1_442;
$L__BB1_441:
	mul.f32 	%f2504, %f689, %f689;
	rcp.rn.f32 	%f2918, %f2504;
$L__BB1_442:
	sub.f32 	%f2505, %f2917, %f2918;
	rcp.rn.f32 	%f2506, %f689;
	mul.f32 	%f2507, %f685, %f2505;
	fma.rn.f32 	%f2655, %f2506, %f2507, %f2655;
	mul.f32 	%f2508, %f686, %f2505;
	fma.rn.f32 	%f2656, %f2506, %f2508, %f2656;
	mul.f32 	%f2509, %f687, %f2505;
	fma.rn.f32 	%f2657, %f2506, %f2509, %f2657;
$L__BB1_443:
	add.s32 	%r174, %r174, 1;
	setp.ne.s32 	%p391, %r174, %r58;
	@%p391 bra 	$L__BB1_429;
$L__BB1_444:
	setp.ge.s32 	%p392, %r59, %r60;
	@%p392 bra 	$L__BB1_461;
	mov.u32 	%r175, %r59;
$L__BB1_446:
	ld.param.u64 	%rd322, [_Z15pp_force_kernelPKfS0_S0_iiffPKiS2_PfS3_S3__param_2];
	ld.param.u64 	%rd294, [_Z15pp_force_kernelPKfS0_S0_iiffPKiS2_PfS3_S3__param_1];
	ld.param.u64 	%rd266, [_Z15pp_force_kernelPKfS0_S0_iiffPKiS2_PfS3_S3__param_0];
	cvta.to.global.u64 	%rd225, %rd266;
	mul.wide.s32 	%rd226, %r175, 4;
	add.s64 	%rd227, %rd225, %rd226;
	ld.global.nc.f32 	%f2510, [%rd227];
	sub.f32 	%f712, %f2510, %f4;
	cvta.to.global.u64 	%rd228, %rd294;
	add.s64 	%rd229, %rd228, %rd226;
	ld.global.nc.f32 	%f2511, [%rd229];
	sub.f32 	%f713, %f2511, %f5;
	cvta.to.global.u64 	%rd230, %rd322;
	add.s64 	%rd231, %rd230, %rd226;
	ld.global.nc.f32 	%f2512, [%rd231];
	sub.f32 	%f714, %f2512, %f6;
	mul.f32 	%f2513, %f713, %f713;
	fma.rn.f32 	%f2514, %f712, %f712, %f2513;
	fma.rn.f32 	%f715, %f714, %f714, %f2514;
	setp.leu.f32 	%p393, %f715, 0f00000000;
	setp.geu.f32 	%p394, %f715, %f1;
	or.pred  	%p395, %p393, %p394;
	@%p395 bra 	$L__BB1_460;
	ld.param.f32 	%f2638, [_Z15pp_force_kernelPKfS0_S0_iiffPKiS2_PfS3_S3__param_6];
	setp.eq.f32 	%p396, %f2638, 0f00000000;
	sqrt.rn.f32 	%f716, %f715;
	add.f32 	%f2515, %f716, %f716;
	div.rn.f32 	%f2516, %f2515, %f2638;
	setp.gt.f32 	%p397, %f2516, 0f40000000;
	or.pred  	%p398, %p396, %p397;
	@%p398 bra 	$L__BB1_452;
	setp.gt.f32 	%p399, %f2516, 0f3F800000;
	@%p399 bra 	$L__BB1_451;
	setp.leu.f32 	%p400, %f2516, 0f00000000;
	mov.f32 	%f2928, 0f00000000;
	@%p400 bra 	$L__BB1_453;
	mul.f32 	%f2518, %f2516, %f2516;
	mul.f32 	%f2519, %f2516, %f2518;
	mul.f32 	%f2520, %f2516, %f2519;
	mul.f32 	%f2521, %f2516, %f2520;
	mul.f32 	%f2522, %f2516, %f2521;
	mul.f32 	%f2523, %f2516, 0f43600000;
	mul.f32 	%f2524, %f2519, 0f43600000;
	sub.f32 	%f2525, %f2523, %f2524;
	fma.rn.f32 	%f2526, %f2520, 0f428C0000, %f2525;
	fma.rn.f32 	%f2527, %f2521, 0f42400000, %f2526;
	fma.rn.f32 	%f2528, %f2522, 0fC1A80000, %f2527;
	mul.f32 	%f2928, %f2, %f2528;
	bra.uni 	$L__BB1_453;
$L__BB1_451:
	mul.f32 	%f2529, %f2516, %f2516;
	mul.f32 	%f2530, %f2516, %f2529;
	mul.f32 	%f2531, %f2516, %f2530;
	mul.f32 	%f2532, %f2516, %f2531;
	mul.f32 	%f2533, %f2516, %f2532;
	mov.f32 	%f2534, 0f41400000;
	div.rn.f32 	%f2535, %f2534, %f2529;
	add.f32 	%f2536, %f2535, 0fC3600000;
	fma.rn.f32 	%f2537, %f2516, 0f44600000, %f2536;
	fma.rn.f32 	%f2538, %f2529, 0fC4520000, %f2537;
	fma.rn.f32 	%f2539, %f2530, 0f43600000, %f2538;
	fma.rn.f32 	%f2540, %f2531, 0f428C0000, %f2539;
	fma.rn.f32 	%f2541, %f2532, 0fC2400000, %f2540;
	fma.rn.f32 	%f2542, %f2533, 0f40E00000, %f2541;
	mul.f32 	%f2928, %f2, %f2542;
	bra.uni 	$L__BB1_453;
$L__BB1_452:
	mul.f32 	%f2543, %f716, %f716;
	rcp.rn.f32 	%f2928, %f2543;
$L__BB1_453:
	ld.param.f32 	%f2610, [_Z15pp_force_kernelPKfS0_S0_iiffPKiS2_PfS3_S3__param_5];
	setp.eq.f32 	%p401, %f2610, 0f00000000;
	add.f32 	%f2544, %f716, %f716;
	div.rn.f32 	%f2545, %f2544, %f2610;
	setp.gt.f32 	%p402, %f2545, 0f40000000;
	or.pred  	%p403, %p401, %p402;
	@%p403 bra 	$L__BB1_458;
	setp.gt.f32 	%p404, %f2545, 0f3F800000;
	@%p404 bra 	$L__BB1_457;
	setp.leu.f32 	%p405, %f2545, 0f00000000;
	mov.f32 	%f2929, 0f00000000;
	@%p405 bra 	$L__BB1_459;
	mul.f32 	%f2547, %f2545, %f2545;
	mul.f32 	%f2548, %f2545, %f2547;
	mul.f32 	%f2549, %f2545, %f2548;
	mul.f32 	%f2550, %f2545, %f2549;
	mul.f32 	%f2551, %f2545, %f2550;
	mul.f32 	%f2552, %f2545, 0f43600000;
	mul.f32 	%f2553, %f2548, 0f43600000;
	sub.f32 	%f2554, %f2552, %f2553;
	fma.rn.f32 	%f2555, %f2549, 0f428C0000, %f2554;
	fma.rn.f32 	%f2556, %f2550, 0f42400000, %f2555;
	fma.rn.f32 	%f2557, %f2551, 0fC1A80000, %f2556;
	mul.f32 	%f2929, %f3, %f2557;
	bra.uni 	$L__BB1_459;
$L__BB1_457:
	mul.f32 	%f2558, %f2545, %f2545;
	mul.f32 	%f2559, %f2545, %f2558;
	mul.f32 	%f2560, %f2545, %f2559;
	mul.f32 	%f2561, %f2545, %f2560;
	mul.f32 	%f2562, %f2545, %f2561;
	mov.f32 	%f2563, 0f41400000;
	div.rn.f32 	%f2564, %f2563, %f2558;
	add.f32 	%f2565, %f2564, 0fC3600000;
	fma.rn.f32 	%f2566, %f2545, 0f44600000, %f2565;
	fma.rn.f32 	%f2567, %f2558, 0fC4520000, %f2566;
	fma.rn.f32 	%f2568, %f2559, 0f43600000, %f2567;
	fma.rn.f32 	%f2569, %f2560, 0f428C0000, %f2568;
	fma.rn.f32 	%f2570, %f2561, 0fC2400000, %f2569;
	fma.rn.f32 	%f2571, %f2562, 0f40E00000, %f2570;
	mul.f32 	%f2929, %f3, %f2571;
	bra.uni 	$L__BB1_459;
$L__BB1_458:
	mul.f32 	%f2572, %f716, %f716;
	rcp.rn.f32 	%f2929, %f2572;
$L__BB1_459:
	sub.f32 	%f2573, %f2928, %f2929;
	rcp.rn.f32 	%f2574, %f716;
	mul.f32 	%f2575, %f712, %f2573;
	fma.rn.f32 	%f2655, %f2574, %f2575, %f2655;
	mul.f32 	%f2576, %f713, %f2573;
	fma.rn.f32 	%f2656, %f2574, %f2576, %f2656;
	mul.f32 	%f2577, %f714, %f2573;
	fma.rn.f32 	%f2657, %f2574, %f2577, %f2657;
$L__BB1_460:
	add.s32 	%r175, %r175, 1;
	setp.ne.s32 	%p406, %r175, %r60;
	@%p406 bra 	$L__BB1_446;
$L__BB1_461:
	ld.param.u64 	%rd325, [_Z15pp_force_kernelPKfS0_S0_iiffPKiS2_PfS3_S3__param_11];
	ld.param.u64 	%rd324, [_Z15pp_force_kernelPKfS0_S0_iiffPKiS2_PfS3_S3__param_10];
	ld.param.u64 	%rd323, [_Z15pp_force_kernelPKfS0_S0_iiffPKiS2_PfS3_S3__param_9];
	cvta.to.global.u64 	%rd232, %rd323;
	mul.wide.s32 	%rd233, %r147, 4;
	add.s64 	%rd234, %rd232, %rd233;
	ld.global.f32 	%f2578, [%rd234];
	add.f32 	%f2579, %f2655, %f2578;
	st.global.f32 	[%rd234], %f2579;
	cvta.to.global.u64 	%rd235, %rd324;
	add.s64 	%rd236, %rd235, %rd233;
	ld.global.f32 	%f2580, [%rd236];
	add.f32 	%f2581, %f2656, %f2580;
	st.global.f32 	[%rd236], %f2581;
	cvta.to.global.u64 	%rd237, %rd325;
	add.s64 	%rd238, %rd237, %rd233;
	ld.global.f32 	%f2582, [%rd238];
	add.f32 	%f2583, %f2657, %f2582;
	st.global.f32 	[%rd238], %f2583;
	mov.u32 	%r146, %ntid.x;
	add.s32 	%r147, %r147, %r146;
	setp.lt.s32 	%p407, %r147, %r7;
	@%p407 bra 	$L__BB1_2;
$L__BB1_462:
	ret;

}
	// .globl	_Z15update_v_kernelPKfS0_S0_PKlPKjPfifffS5_S5_S5_S5_
.visible .entry _Z15update_v_kernelPKfS0_S0_PKlPKjPfifffS5_S5_S5_S5_(
	.param .u64 .ptr .align 1 _Z15update_v_kernelPKfS0_S0_PKlPKjPfifffS5_S5_S5_S5__param_0,
	.param .u64 .ptr .align 1 _Z15update_v_kernelPKfS0_S0_PKlPKjPfifffS5_S5_S5_S5__param_1,
	.param .u64 .ptr .align 1 _Z15update_v_kernelPKfS0_S0_PKlPKjPfifffS5_S5_S5_S5__param_2,
	.param .u64 .ptr .align 1 _Z15update_v_kernelPKfS0_S0_PKlPKjPfifffS5_S5_S5_S5__param_3,
	.param .u64 .ptr .align 1 _Z15update_v_kernelPKfS0_S0_PKlPKjPfifffS5_S5_S5_S5__param_4,
	.param .u64 .ptr .align 1 _Z15update_v_kernelPKfS0_S0_PKlPKjPfifffS5_S5_S5_S5__param_5,
	.param .u32 _Z15update_v_kernelPKfS0_S0_PKlPKjPfifffS5_S5_S5_S5__param_6,
	.param .f32 _Z15update_v_kernelPKfS0_S0_PKlPKjPfifffS5_S5_S5_S5__param_7,
	.param .f32 _Z15update_v_kernelPKfS0_S0_PKlPKjPfifffS5_S5_S5_S5__param_8,
	.param .f32 _Z15update_v_kernelPKfS0_S0_PKlPKjPfifffS5_S5_S5_S5__param_9,
	.param .u64 .ptr .align 1 _Z15update_v_kernelPKfS0_S0_PKlPKjPfifffS5_S5_S5_S5__param_10,
	.param .u64 .ptr .align 1 _Z15update_v_kernelPKfS0_S0_PKlPKjPfifffS5_S5_S5_S5__param_11,
	.param .u64 .ptr .align 1 _Z15update_v_kernelPKfS0_S0_PKlPKjPfifffS5_S5_S5_S5__param_12,
	.param .u64 .ptr .align 1 _Z15update_v_kernelPKfS0_S0_PKlPKjPfifffS5_S5_S5_S5__param_13
)
{
	.reg .pred 	%p<6>;
	.reg .b32 	%r<27>;
	.reg .b32 	%f<49>;
	.reg .b64 	%rd<36>;

	ld.param.u64 	%rd1, [_Z15update_v_kernelPKfS0_S0_PKlPKjPfifffS5_S5_S5_S5__param_0];
	ld.param.u64 	%rd2, [_Z15update_v_kernelPKfS0_S0_PKlPKjPfifffS5_S5_S5_S5__param_1];
	ld.param.u64 	%rd4, [_Z15update_v_kernelPKfS0_S0_PKlPKjPfifffS5_S5_S5_S5__param_3];
	ld.param.u64 	%rd5, [_Z15update_v_kernelPKfS0_S0_PKlPKjPfifffS5_S5_S5_S5__param_4];
	ld.param.u64 	%rd6, [_Z15update_v_kernelPKfS0_S0_PKlPKjPfifffS5_S5_S5_S5__param_5];
	ld.param.u32 	%r13, [_Z15update_v_kernelPKfS0_S0_PKlPKjPfifffS5_S5_S5_S5__param_6];
	ld.param.f32 	%f9, [_Z15update_v_kernelPKfS0_S0_PKlPKjPfifffS5_S5_S5_S5__param_7];
	ld.param.f32 	%f10, [_Z15update_v_kernelPKfS0_S0_PKlPKjPfifffS5_S5_S5_S5__param_8];
	ld.param.f32 	%f11, [_Z15update_v_kernelPKfS0_S0_PKlPKjPfifffS5_S5_S5_S5__param_9];
	ld.param.u64 	%rd7, [_Z15update_v_kernelPKfS0_S0_PKlPKjPfifffS5_S5_S5_S5__param_10];
	ld.param.u64 	%rd8, [_Z15update_v_kernelPKfS0_S0_PKlPKjPfifffS5_S5_S5_S5__param_11];
	ld.param.u64 	%rd9, [_Z15update_v_kernelPKfS0_S0_PKlPKjPfifffS5_S5_S5_S5__param_12];
	ld.param.u64 	%rd10, [_Z15update_v_kernelPKfS0_S0_PKlPKjPfifffS5_S5_S5_S5__param_13];
	mov.u32 	%r26, %ntid.x;
	mov.u32 	%r2, %tid.x;
	mov.u32 	%r3, %ctaid.x;
	mad.lo.s32 	%r4, %r3, %r26, %r2;
	setp.ge.s32 	%p1, %r4, %r13;
	mov.f32 	%f45, 0f00000000;
	mov.f32 	%f46, %f45;
	mov.f32 	%f47, %f45;
	mov.f32 	%f48, %f45;
	@%p1 bra 	$L__BB2_2;
	ld.param.u64 	%rd35, [_Z15update_v_kernelPKfS0_S0_PKlPKjPfifffS5_S5_S5_S5__param_2];
	cvta.to.global.u64 	%rd11, %rd1;
	cvta.to.global.u64 	%rd12, %rd2;
	cvta.to.global.u64 	%rd13, %rd35;
	cvta.to.global.u64 	%rd14, %rd5;
	cvta.to.global.u64 	%rd15, %rd4;
	cvta.to.global.u64 	%rd16, %rd6;
	mul.wide.s32 	%rd17, %r4, 4;
	add.s64 	%rd18, %rd11, %rd17;
	ld.global.nc.f32 	%f13, [%rd18];
	mul.f32 	%f14, %f9, %f13;
	add.s64 	%rd19, %rd12, %rd17;
	ld.global.nc.f32 	%f15, [%rd19];
	mul.f32 	%f16, %f9, %f15;
	add.s64 	%rd20, %rd13, %rd17;
	ld.global.nc.f32 	%f17, [%rd20];
	mul.f32 	%f18, %f9, %f17;
	mul.f32 	%f19, %f16, %f16;
	fma.rn.f32 	%f20, %f14, %f14, %f19;
	fma.rn.f32 	%f45, %f18, %f18, %f20;
	add.s64 	%rd21, %rd14, %rd17;
	ld.global.nc.u32 	%r14, [%rd21];
	mul.wide.u32 	%rd22, %r14, 8;
	add.s64 	%rd23, %rd15, %rd22;
	ld.global.nc.u64 	%rd24, [%rd23];
	mul.f32 	%f21, %f10, %f11;
	div.rn.f32 	%f22, %f21, 0f4196CBE4;
	mad.lo.s64 	%rd25, %rd24, 12, %rd16;
	ld.global.f32 	%f23, [%rd25];
	fma.rn.f32 	%f24, %f22, %f14, %f23;
	ld.global.f32 	%f25, [%rd25+4];
	fma.rn.f32 	%f26, %f22, %f16, %f25;
	ld.global.f32 	%f27, [%rd25+8];
	fma.rn.f32 	%f28, %f22, %f18, %f27;
	st.global.f32 	[%rd25], %f24;
	st.global.f32 	[%rd25+4], %f26;
	st.global.f32 	[%rd25+8], %f28;
	abs.f32 	%f46, %f24;
	abs.f32 	%f47, %f26;
	abs.f32 	%f48, %f28;
$L__BB2_2:
	shl.b32 	%r15, %r26, 2;
	mov.u32 	%r16, s;
	add.s32 	%r5, %r16, %r15;
	shl.b32 	%r17, %r2, 2;
	add.s32 	%r6, %r16, %r17;
	st.shared.f32 	[%r6], %f45;
	add.s32 	%r7, %r5, %r17;
	st.shared.f32 	[%r7], %f46;
	shl.b32 	%r8, %r26, 3;
	add.s32 	%r9, %r6, %r8;
	st.shared.f32 	[%r9], %f47;
	add.s32 	%r10, %r7, %r8;
	st.shared.f32 	[%r10], %f48;
	bar.sync 	0;
	setp.lt.u32 	%p2, %r26, 2;
	@%p2 bra 	$L__BB2_6;
$L__BB2_3:
	shr.u32 	%r12, %r26, 1;
	setp.ge.u32 	%p3, %r2, %r12;
	@%p3 bra 	$L__BB2_5;
	ld.shared.f32 	%f29, [%r6];
	shl.b32 	%r18, %r12, 2;
	add.s32 	%r19, %r6, %r18;
	ld.shared.f32 	%f30, [%r19];
	max.f32 	%f31, %f29, %f30;
	st.shared.f32 	[%r6], %f31;
	ld.shared.f32 	%f32, [%r7];
	add.s32 	%r20, %r7, %r18;
	ld.shared.f32 	%f33, [%r20];
	max.f32 	%f34, %f32, %f33;
	st.shared.f32 	[%r7], %f34;
	ld.shared.f32 	%f35, [%r9];
	add.s32 	%r21, %r19, %r8;
	ld.shared.f32 	%f36, [%r21];
	max.f32 	%f37, %f35, %f36;
	st.shared.f32 	[%r9], %f37;
	ld.shared.f32 	%f38, [%r10];
	add.s32 	%r22, %r20, %r8;
	ld.shared.f32 	%f39, [%r22];
	max.f32 	%f40, %f38, %f39;
	st.shared.f32 	[%r10], %f40;
$L__BB2_5:
	bar.sync 	0;
	setp.gt.u32 	%p4, %r26, 3;
	mov.u32 	%r26, %r12;
	@%p4 bra 	$L__BB2_3;
$L__BB2_6:
	setp.ne.s32 	%p5, %r2, 0;
	@%p5 bra 	$L__BB2_8;
	add.s32 	%r24, %r5, %r15;
	ld.shared.f32 	%f41, [s];
	cvta.to.global.u64 	%rd26, %rd7;
	mul.wide.u32 	%rd27, %r3, 4;
	add.s64 	%rd28, %rd26, %rd27;
	st.global.f32 	[%rd28], %f41;
	ld.shared.f32 	%f42, [%r5];
	cvta.to.global.u64 	%rd29, %rd8;
	add.s64 	%rd30, %rd29, %rd27;
	st.global.f32 	[%rd30], %f42;
	ld.shared.f32 	%f43, [%r24];
	cvta.to.global.u64 	%rd31, %rd9;
	add.s64 	%rd32, %rd31, %rd27;
	st.global.f32 	[%rd32], %f43;
	add.s32 	%r25, %r24, %r15;
	ld.shared.f32 	%f44, [%r25];
	cvta.to.global.u64 	%rd33, %rd10;
	add.s64 	%rd34, %rd33, %rd27;
	st.global.f32 	[%rd34], %f44;
$L__BB2_8:
	ret;

}
	// .globl	_ZN3cub18CUB_300001_SM_10006detail11EmptyKernelIvEEvv
.visible .entry _ZN3cub18CUB_300001_SM_10006detail11EmptyKernelIvEEvv()
{


	ret;

}
	// .globl	_ZN3cub18CUB_300001_SM_10006detail8for_each13static_kernelINS2_12policy_hub_t12policy_500_tElN6thrust24THRUST_300001_SM_1000_NS8cuda_cub11__transform17unary_transform_fINS7_10device_ptrIiEESC_NS9_14no_stencil_tagENS8_9__replace10constant_fIiEENS7_6detail10functional5actorINSI_9compositeIJNSI_16operator_adaptorIN4cuda3std3__48equal_toIvEEEENSJ_INSI_8argumentILj0EEEEENSJ_INSI_5valueIiEEEEEEEEEEEEEvT0_T1_
.visible .entry _ZN3cub18CUB_300001_SM_10006detail8for_each13static_kernelINS2_12policy_hub_t12policy_500_tElN6thrust24THRUST_300001_SM_1000_NS8cuda_cub11__transform17unary_transform_fINS7_10device_ptrIiEESC_NS9_14no_stencil_tagENS8_9__replace10constant_fIiEENS7_6detail10functional5actorINSI_9compositeIJNSI_16operator_adaptorIN4cuda3std3__48equal_toIvEEEENSJ_INSI_8argumentILj0EEEEENSJ_INSI_5valueIiEEEEEEEEEEEEEvT0_T1_(
	.param .u64 _ZN3cub18CUB_300001_SM_10006detail8for_each13static_kernelINS2_12policy_hub_t12policy_500_tElN6thrust24THRUST_300001_SM_1000_NS8cuda_cub11__transform17unary_transform_fINS7_10device_ptrIiEESC_NS9_14no_stencil_tagENS8_9__replace10constant_fIiEENS7_6detail10functional5actorINSI_9compositeIJNSI_16operator_adaptorIN4cuda3std3__48equal_toIvEEEENSJ_INSI_8argumentILj0EEEEENSJ_INSI_5valueIiEEEEEEEEEEEEEvT0_T1__param_0,
	.param .align 8 .b8 _ZN3cub18CUB_300001_SM_10006detail8for_each13static_kernelINS2_12policy_hub_t12policy_500_tElN6thrust24THRUST_300001_SM_1000_NS8cuda_cub11__transform17unary_transform_fINS7_10device_ptrIiEESC_NS9_14no_stencil_tagENS8_9__replace10constant_fIiEENS7_6detail10functional5actorINSI_9compositeIJNSI_16operator_adaptorIN4cuda3std3__48equal_toIvEEEENSJ_INSI_8argumentILj0EEEEENSJ_INSI_5valueIiEEEEEEEEEEEEEvT0_T1__param_1[32]
)
.maxntid 256
{
	.reg .pred 	%p<8>;
	.reg .b16 	%rs<7>;
	.reg .b32 	%r<21>;
	.reg .b64 	%rd<28>;

	ld.param.u32 	%r6, [_ZN3cub18CUB_300001_SM_10006detail8for_each13static_kernelINS2_12policy_hub_t12policy_500_tElN6thrust24THRUST_300001_SM_1000_NS8cuda_cub11__transform17unary_transform_fINS7_10device_ptrIiEESC_NS9_14no_stencil_tagENS8_9__replace10constant_fIiEENS7_6detail10functional5actorINSI_9compositeIJNSI_16operator_adaptorIN4cuda3std3__48equal_toIvEEEENSJ_INSI_8argumentILj0EEEEENSJ_INSI_5valueIiEEEEEEEEEEEEEvT0_T1__param_1+24];
	ld.param.u32 	%r5, [_ZN3cub18CUB_300001_SM_10006detail8for_each13static_kernelINS2_12policy_hub_t12policy_500_tElN6thrust24THRUST_300001_SM_1000_NS8cuda_cub11__transform17unary_transform_fINS7_10device_ptrIiEESC_NS9_14no_stencil_tagENS8_9__replace10constant_fIiEENS7_6detail10functional5actorINSI_9compositeIJNSI_16operator_adaptorIN4cuda3std3__48equal_toIvEEEENSJ_INSI_8argumentILj0EEEEENSJ_INSI_5valueIiEEEEEEEEEEEEEvT0_T1__param_1+16];
	ld.param.u64 	%rd12, [_ZN3cub18CUB_300001_SM_10006detail8for_each13static_kernelINS2_12policy_hub_t12policy_500_tElN6thrust24THRUST_300001_SM_1000_NS8cuda_cub11__transform17unary_transform_fINS7_10device_ptrIiEESC_NS9_14no_stencil_tagENS8_9__replace10constant_fIiEENS7_6detail10functional5actorINSI_9compositeIJNSI_16operator_adaptorIN4cuda3std3__48equal_toIvEEEENSJ_INSI_8argumentILj0EEEEENSJ_INSI_5valueIiEEEEEEEEEEEEEvT0_T1__param_1+8];
	ld.param.u64 	%rd11, [_ZN3cub18CUB_300001_SM_10006detail8for_each13static_kernelINS2_12policy_hub_t12policy_500_tElN6thrust24THRUST_300001_SM_1000_NS8cuda_cub11__transform17unary_transform_fINS7_10device_ptrIiEESC_NS9_14no_stencil_tagENS8_9__replace10constant_fIiEENS7_6detail10functional5actorINSI_9compositeIJNSI_16operator_adaptorIN4cuda3std3__48equal_toIvEEEENSJ_INSI_8argumentILj0EEEEENSJ_INSI_5valueIiEEEEEEEEEEEEEvT0_T1__param_1];
	ld.param.u64 	%rd13, [_ZN3cub18CUB_300001_SM_10006detail8for_each13static_kernelINS2_12policy_hub_t12policy_500_tElN6thrust24THRUST_300001_SM_1000_NS8cuda_cub11__transform17unary_transform_fINS7_10device_ptrIiEESC_NS9_14no_stencil_tagENS8_9__replace10constant_fIiEENS7_6detail10functional5actorINSI_9compositeIJNSI_16operator_adaptorIN4cuda3std3__48equal_toIvEEEENSJ_INSI_8argumentILj0EEEEENSJ_INSI_5valueIiEEEEEEEEEEEEEvT0_T1__param_0];
	mov.u32 	%r12, %ctaid.x;
	mul.wide.u32 	%rd1, %r12, 512;
	sub.s64 	%rd2, %rd13, %rd1;
	setp.lt.s64 	%p1, %rd2, 512;
	@%p1 bra 	$L__BB4_5;
	cvta.to.global.u64 	%rd23, %rd11;
	cvta.to.global.u64 	%rd24, %rd12;
	mov.u32 	%r18, %tid.x;
	cvt.u64.u32 	%rd25, %r18;
	add.s64 	%rd26, %rd1, %rd25;
	shl.b64 	%rd27, %rd26, 2;
	add.s64 	%rd3, %rd23, %rd27;
	ld.global.u32 	%r19, [%rd3];
	setp.ne.s32 	%p6, %r19, %r6;
	add.s64 	%rd4, %rd24, %rd27;
	@%p6 bra 	$L__BB4_3;
	st.global.u32 	[%rd4], %r5;
$L__BB4_3:
	ld.global.u32 	%r20, [%rd3+1024];
	setp.ne.s32 	%p7, %r20, %r6;
	@%p7 bra 	$L__BB4_11;
	st.global.u32 	[%rd4+1024], %r5;
	bra.uni 	$L__BB4_11;
$L__BB4_5:
	cvta.to.global.u64 	%rd5, %rd11;
	cvta.to.global.u64 	%rd6, %rd12;
	mov.u32 	%r13, %tid.x;
	cvt.s64.s32 	%rd7, %rd2;
	cvt.u64.u32 	%rd8, %r13;
	setp.le.s64 	%p2, %rd7, %rd8;
	@%p2 bra 	$L__BB4_8;
	add.s64 	%rd9, %rd1, %rd8;
	shl.b64 	%rd14, %rd9, 2;
	add.s64 	%rd15, %rd5, %rd14;
	ld.global.u32 	%r14, [%rd15];
	setp.ne.s32 	%p3, %r14, %r6;
	@%p3 bra 	$L__BB4_8;
	add.s64 	%rd17, %rd6, %rd14;
	st.global.u32 	[%rd17], %r5;
$L__BB4_8:
	cvt.u32.u64 	%r15, %rd8;
	add.s32 	%r16, %r15, 256;
	cvt.u64.u32 	%rd18, %r16;
	setp.le.s64 	%p4, %rd7, %rd18;
	@%p4 bra 	$L__BB4_11;
	add.s64 	%rd10, %rd1, %rd8;
	shl.b64 	%rd19, %rd10, 2;
	add.s64 	%rd20, %rd5, %rd19;
	ld.global.u32 	%r17, [%rd20+1024];
	setp.ne.s32 	%p5, %r17, %r6;
	@%p5 bra 	$L__BB4_11;
	add.s64 	%rd22, %rd6, %rd19;
	st.global.u32 	[%rd22+1024], %r5;
$L__BB4_11:
	ret;

}
	// .globl	_ZN3cub18CUB_300001_SM_10006detail9transform16transform_kernelINS2_10policy_hubILb1EN4cuda3std3__45tupleIJN6thrust24THRUST_300001_SM_1000_NS20permutation_iteratorINSA_10device_ptrIfEENSC_IjEEEEEEEE10policy1000EiNS7_10__identityESD_JSF_EEEvT0_iT1_T2_DpNS2_10kernel_argIT3_EE
.visible .entry _ZN3cub18CUB_300001_SM_10006detail9transform16transform_kernelINS2_10policy_hubILb1EN4cuda3std3__45tupleIJN6thrust24THRUST_300001_SM_1000_NS20permutation_iteratorINSA_10device_ptrIfEENSC_IjEEEEEEEE10policy1000EiNS7_10__identityESD_JSF_EEEvT0_iT1_T2_DpNS2_10kernel_argIT3_EE(
	.param .u32 _ZN3cub18CUB_300001_SM_10006detail9transform16transform_kernelINS2_10policy_hubILb1EN4cuda3std3__45tupleIJN6thrust24THRUST_300001_SM_1000_NS20permutation_iteratorINSA_10device_ptrIfEENSC_IjEEEEEEEE10policy1000EiNS7_10__identityESD_JSF_EEEvT0_iT1_T2_DpNS2_10kernel_argIT3_EE_param_0,
	.param .u32 _ZN3cub18CUB_300001_SM_10006detail9transform16transform_kernelINS2_10policy_hubILb1EN4cuda3std3__45tupleIJN6thrust24THRUST_300001_SM_1000_NS20permutation_iteratorINSA_10device_ptrIfEENSC_IjEEEEEEEE10policy1000EiNS7_10__identityESD_JSF_EEEvT0_iT1_T2_DpNS2_10kernel_argIT3_EE_param_1,
	.param .align 1 .b8 _ZN3cub18CUB_300001_SM_10006detail9transform16transform_kernelINS2_10policy_hubILb1EN4cuda3std3__45tupleIJN6thrust24THRUST_300001_SM_1000_NS20permutation_iteratorINSA_10device_ptrIfEENSC_IjEEEEEEEE10policy1000EiNS7_10__identityESD_JSF_EEEvT0_iT1_T2_DpNS2_10kernel_argIT3_EE_param_2[1],
	.param .align 8 .b8 _ZN3cub18CUB_300001_SM_10006detail9transform16transform_kernelINS2_10policy_hubILb1EN4cuda3std3__45tupleIJN6thrust24THRUST_300001_SM_1000_NS20permutation_iteratorINSA_10device_ptrIfEENSC_IjEEEEEEEE10policy1000EiNS7_10__identityESD_JSF_EEEvT0_iT1_T2_DpNS2_10kernel_argIT3_EE_param_3[8],
	.param .align 8 .b8 _ZN3cub18CUB_300001_SM_10006detail9transform16transform_kernelINS2_10policy_hubILb1EN4cuda3std3__45tupleIJN6thrust24THRUST_300001_SM_1000_NS20permutation_iteratorINSA_10device_ptrIfEENSC_IjEEEEEEEE10policy1000EiNS7_10__identityESD_JSF_EEEvT0_iT1_T2_DpNS2_10kernel_argIT3_EE_param_4[16]
)
.maxntid 128
{
	.reg .pred 	%p<35>;
	.reg .b32 	%r<124>;
	.reg .b32 	%f<45>;
	.reg .b64 	%rd<147>;

	ld.param.u32 	%r45, [_ZN3cub18CUB_300001_SM_10006detail9transform16transform_kernelINS2_10policy_hubILb1EN4cuda3std3__45tupleIJN6thrust24THRUST_300001_SM_1000_NS20permutation_iteratorINSA_10device_ptrIfEENSC_IjEEEEEEEE10policy1000EiNS7_10__identityESD_JSF_EEEvT0_iT1_T2_DpNS2_10kernel_argIT3_EE_param_0];
	ld.param.u64 	%rd13, [_ZN3cub18CUB_300001_SM_10006detail9transform16transform_kernelINS2_10policy_hubILb1EN4cuda3std3__45tupleIJN6thrust24THRUST_300001_SM_1000_NS20permutation_iteratorINSA_10device_ptrIfEENSC_IjEEEEEEEE10policy1000EiNS7_10__identityESD_JSF_EEEvT0_iT1_T2_DpNS2_10kernel_argIT3_EE_param_4+8];
	ld.param.u64 	%rd14, [_ZN3cub18CUB_300001_SM_10006detail9transform16transform_kernelINS2_10policy_hubILb1EN4cuda3std3__45tupleIJN6thrust24THRUST_300001_SM_1000_NS20permutation_iteratorINSA_10device_ptrIfEENSC_IjEEEEEEEE10policy1000EiNS7_10__identityESD_JSF_EEEvT0_iT1_T2_DpNS2_10kernel_argIT3_EE_param_4];
	ld.param.u64 	%rd15, [_ZN3cub18CUB_300001_SM_10006detail9transform16transform_kernelINS2_10policy_hubILb1EN4cuda3std3__45tupleIJN6thrust24THRUST_300001_SM_1000_NS20permutation_iteratorINSA_10device_ptrIfEENSC_IjEEEEEEEE10policy1000EiNS7_10__identityESD_JSF_EEEvT0_iT1_T2_DpNS2_10kernel_argIT3_EE_param_3];
	ld.param.u32 	%r44, [_ZN3cub18CUB_300001_SM_10006detail9transform16transform_kernelINS2_10policy_hubILb1EN4cuda3std3__45tupleIJN6thrust24THRUST_300001_SM_1000_NS20permutation_iteratorINSA_10device_ptrIfEENSC_IjEEEEEEEE10policy1000EiNS7_10__identityESD_JSF_EEEvT0_iT1_T2_DpNS2_10kernel_argIT3_EE_param_1];
	cvta.to.global.u64 	%rd1, %rd15;
	cvta.to.global.u64 	%rd2, %rd14;
	cvta.to.global.u64 	%rd3, %rd13;
	shl.b32 	%r46, %r44, 7;
	mov.u32 	%r47, %ctaid.x;
	mul.lo.s32 	%r1, %r46, %r47;
	sub.s32 	%r48, %r45, %r1;
	min.s32 	%r2, %r46, %r48;
	mul.wide.s32 	%rd16, %r1, 4;
	add.s64 	%rd4, %rd2, %rd16;
	add.s64 	%rd5, %rd1, %rd16;
	setp.gt.s32 	%p1, %r46, %r48;
	@%p1 bra 	$L__BB5_14;
	setp.lt.s32 	%p2, %r44, 1;
	@%p2 bra 	$L__BB5_55;
	mov.u32 	%r3, %tid.x;
	and.b32  	%r4, %r44, 15;
	setp.lt.u32 	%p3, %r44, 16;
	mov.b32 	%r119, 0;
	@%p3 bra 	$L__BB5_5;
	and.b32  	%r119, %r44, 2147483632;
	neg.s32 	%r114, %r119;
	add.s32 	%r113, %r3, 1152;
	mul.wide.u32 	%rd146, %r3, 4;
$L__BB5_4:
	.pragma "nounroll";
	mul.wide.s32 	%rd17, %r113, 4;
	add.s64 	%rd18, %rd17, 1536;
	add.s64 	%rd19, %rd4, %rd146;
	ld.global.u32 	%r50, [%rd19];
	mul.wide.u32 	%rd20, %r50, 4;
	add.s64 	%rd21, %rd3, %rd20;
	add.s64 	%rd22, %rd5, %rd146;
	ld.global.f32 	%f1, [%rd21];
	st.global.f32 	[%rd22], %f1;
	ld.global.u32 	%r51, [%rd19+512];
	mul.wide.u32 	%rd23, %r51, 4;
	add.s64 	%rd24, %rd3, %rd23;
	ld.global.f32 	%f2, [%rd24];
	st.global.f32 	[%rd22+512], %f2;
	ld.global.u32 	%r52, [%rd19+1024];
	mul.wide.u32 	%rd25, %r52, 4;
	add.s64 	%rd26, %rd3, %rd25;
	ld.global.f32 	%f3, [%rd26];
	st.global.f32 	[%rd22+1024], %f3;
	ld.global.u32 	%r53, [%rd19+1536];
	mul.wide.u32 	%rd27, %r53, 4;
	add.s64 	%rd28, %rd3, %rd27;
	ld.global.f32 	%f4, [%rd28];
	st.global.f32 	[%rd22+1536], %f4;
	ld.global.u32 	%r54, [%rd19+2048];
	mul.wide.u32 	%rd29, %r54, 4;
	add.s64 	%rd30, %rd3, %rd29;
	ld.global.f32 	%f5, [%rd30];
	st.global.f32 	[%rd22+2048], %f5;
	ld.global.u32 	%r55, [%rd19+2560];
	mul.wide.u32 	%rd31, %r55, 4;
	add.s64 	%rd32, %rd3, %rd31;
	ld.global.f32 	%f6, [%rd32];
	st.global.f32 	[%rd22+2560], %f6;
	ld.global.u32 	%r56, [%rd19+3072];
	mul.wide.u32 	%rd33, %r56, 4;
	add.s64 	%rd34, %rd3, %rd33;
	ld.global.f32 	%f7, [%rd34];
	st.global.f32 	[%rd22+3072], %f7;
	ld.global.u32 	%r57, [%rd19+3584];
	mul.wide.u32 	%rd35, %r57, 4;
	add.s64 	%rd36, %rd3, %rd35;
	ld.global.f32 	%f8, [%rd36];
	st.global.f32 	[%rd22+3584], %f8;
	ld.global.u32 	%r58, [%rd19+4096];
	mul.wide.u32 	%rd37, %r58, 4;
	add.s64 	%rd38, %rd3, %rd37;
	ld.global.f32 	%f9, [%rd38];
	st.global.f32 	[%rd22+4096], %f9;
	add.s64 	%rd39, %rd4, %rd18;
	ld.global.u32 	%r59, [%rd39+-1536];
	mul.wide.u32 	%rd40, %r59, 4;
	add.s64 	%rd41, %rd3, %rd40;
	add.s64 	%rd42, %rd5, %rd18;
	ld.global.f32 	%f10, [%rd41];
	st.global.f32 	[%rd42+-1536], %f10;
	ld.global.u32 	%r60, [%rd39+-1024];
	mul.wide.u32 	%rd43, %r60, 4;
	add.s64 	%rd44, %rd3, %rd43;
	ld.global.f32 	%f11, [%rd44];
	st.global.f32 	[%rd42+-1024], %f11;
	ld.global.u32 	%r61, [%rd39+-512];
	mul.wide.u32 	%rd45, %r61, 4;
	add.s64 	%rd46, %rd3, %rd45;
	ld.global.f32 	%f12, [%rd46];
	st.global.f32 	[%rd42+-512], %f12;
	ld.global.u32 	%r62, [%rd39];
	mul.wide.u32 	%rd47, %r62, 4;
	add.s64 	%rd48, %rd3, %rd47;
	ld.global.f32 	%f13, [%rd48];
	st.global.f32 	[%rd42], %f13;
	ld.global.u32 	%r63, [%rd39+512];
	mul.wide.u32 	%rd49, %r63, 4;
	add.s64 	%rd50, %rd3, %rd49;
	ld.global.f32 	%f14, [%rd50];
	st.global.f32 	[%rd42+512], %f14;
	ld.global.u32 	%r64, [%rd39+1024];
	mul.wide.u32 	%rd51, %r64, 4;
	add.s64 	%rd52, %rd3, %rd51;
	ld.global.f32 	%f15, [%rd52];
	st.global.f32 	[%rd42+1024], %f15;
	ld.global.u32 	%r65, [%rd39+1536];
	mul.wide.u32 	%rd53, %r65, 4;
	add.s64 	%rd54, %rd3, %rd53;
	ld.global.f32 	%f16, [%rd54];
	st.global.f32 	[%rd42+1536], %f16;
	add.s32 	%r114, %r114, 16;
	add.s32 	%r113, %r113, 2048;
	add.s64 	%rd146, %rd146, 8192;
	setp.eq.s32 	%p4, %r114, 0;
	@%p4 bra 	$L__BB5_5;
	bra.uni 	$L__BB5_4;
$L__BB5_5:
	setp.eq.s32 	%p5, %r4, 0;
	@%p5 bra 	$L__BB5_55;
	and.b32  	%r32, %r44, 7;
	setp.lt.u32 	%p6, %r4, 8;
	@%p6 bra 	$L__BB5_8;
	shl.b32 	%r66, %r119, 7;
	add.s32 	%r67, %r66, %r3;
	mul.wide.s32 	%rd55, %r67, 4;
	add.s64 	%rd56, %rd4, %rd55;
	ld.global.u32 	%r68, [%rd56];
	mul.wide.u32 	%rd57, %r68, 4;
	add.s64 	%rd58, %rd3, %rd57;
	add.s64 	%rd59, %rd5, %rd55;
	ld.global.f32 	%f17, [%rd58];
	st.global.f32 	[%rd59], %f17;
	ld.global.u32 	%r69, [%rd56+512];
	mul.wide.u32 	%rd60, %r69, 4;
	add.s64 	%rd61, %rd3, %rd60;
	ld.global.f32 	%f18, [%rd61];
	st.global.f32 	[%rd59+512], %f18;
	ld.global.u32 	%r70, [%rd56+1024];
	mul.wide.u32 	%rd62, %r70, 4;
	add.s64 	%rd63, %rd3, %rd62;
	ld.global.f32 	%f19, [%rd63];
	st.global.f32 	[%rd59+1024], %f19;
	ld.global.u32 	%r71, [%rd56+1536];
	mul.wide.u32 	%rd64, %r71, 4;
	add.s64 	%rd65, %rd3, %rd64;
	ld.global.f32 	%f20, [%rd65];
	st.global.f32 	[%rd59+1536], %f20;
	ld.global.u32 	%r72, [%rd56+2048];
	mul.wide.u32 	%rd66, %r72, 4;
	add.s64 	%rd67, %rd3, %rd66;
	ld.global.f32 	%f21, [%rd67];
	st.global.f32 	[%rd59+2048], %f21;
	ld.global.u32 	%r73, [%rd56+2560];
	mul.wide.u32 	%rd68, %r73, 4;
	add.s64 	%rd69, %rd3, %rd68;
	ld.global.f32 	%f22, [%rd69];
	st.global.f32 	[%rd59+2560], %f22;
	ld.global.u32 	%r74, [%rd56+3072];
	mul.wide.u32 	%rd70, %r74, 4;
	add.s64 	%rd71, %rd3, %rd70;
	ld.global.f32 	%f23, [%rd71];
	st.global.f32 	[%rd59+3072], %f23;
	ld.global.u32 	%r75, [%rd56+3584];
	mul.wide.u32 	%rd72, %r75, 4;
	add.s64 	%rd73, %rd3, %rd72;
	ld.global.f32 	%f24, [%rd73];
	st.global.f32 	[%rd59+3584], %f24;
	add.s32 	%r119, %r119, 8;
$L__BB5_8:
	setp.eq.s32 	%p7, %r32, 0;
	@%p7 bra 	$L__BB5_55;
	and.b32  	%r35, %r44, 3;
	setp.lt.u32 	%p8, %r32, 4;
	@%p8 bra 	$L__BB5_11;
	shl.b32 	%r76, %r119, 7;
	add.s32 	%r77, %r76, %r3;
	mul.wide.s32 	%rd74, %r77, 4;
	add.s64 	%rd75, %rd4, %rd74;
	ld.global.u32 	%r78, [%rd75];
	mul.wide.u32 	%rd76, %r78, 4;
	add.s64 	%rd77, %rd3, %rd76;
	add.s64 	%rd78, %rd5, %rd74;
	ld.global.f32 	%f25, [%rd77];
	st.global.f32 	[%rd78], %f25;
	ld.global.u32 	%r79, [%rd75+512];
	mul.wide.u32 	%rd79, %r79, 4;
	add.s64 	%rd80, %rd3, %rd79;
	ld.global.f32 	%f26, [%rd80];
	st.global.f32 	[%rd78+512], %f26;
	ld.global.u32 	%r80, [%rd75+1024];
	mul.wide.u32 	%rd81, %r80, 4;
	add.s64 	%rd82, %rd3, %rd81;
	ld.global.f32 	%f27, [%rd82];
	st.global.f32 	[%rd78+1024], %f27;
	ld.global.u32 	%r81, [%rd75+1536];
	mul.wide.u32 	%rd83, %r81, 4;
	add.s64 	%rd84, %rd3, %rd83;
	ld.global.f32 	%f28, [%rd84];
	st.global.f32 	[%rd78+1536], %f28;
	add.s32 	%r119, %r119, 4;
$L__BB5_11:
	setp.eq.s32 	%p9, %r35, 0;
	@%p9 bra 	$L__BB5_55;
	shl.b32 	%r82, %r119, 7;
	add.s32 	%r123, %r3, %r82;
	neg.s32 	%r122, %r35;
$L__BB5_13:
	.pragma "nounroll";
	mul.wide.s32 	%rd86, %r123, 4;
	add.s64 	%rd87, %rd5, %rd86;
	add.s64 	%rd88, %rd4, %rd86;
	ld.global.u32 	%r83, [%rd88];
	mul.wide.u32 	%rd89, %r83, 4;
	add.s64 	%rd90, %rd3, %rd89;
	ld.global.f32 	%f29, [%rd90];
	st.global.f32 	[%rd87], %f29;
	add.s32 	%r123, %r123, 128;
	add.s32 	%r122, %r122, 1;
	setp.ne.s32 	%p10, %r122, 0;
	@%p10 bra 	$L__BB5_13;
	bra.uni 	$L__BB5_55;
$L__BB5_14:
	setp.lt.s32 	%p11, %r44, 1;
	@%p11 bra 	$L__BB5_55;
	mov.u32 	%r8, %tid.x;
	and.b32  	%r9, %r44, 7;
	setp.lt.u32 	%p12, %r44, 8;
	mov.b32 	%r116, 0;
	@%p12 bra 	$L__BB5_34;
	and.b32  	%r116, %r44, 2147483640;
	mov.b32 	%r115, 0;
$L__BB5_17:
	.pragma "nounroll";
	shl.b32 	%r86, %r115, 7;
	add.s32 	%r16, %r86, %r8;
	setp.ge.s32 	%p13, %r16, %r2;
	@%p13 bra 	$L__BB5_19;
	mul.wide.u32 	%rd91, %r16, 4;
	add.s64 	%rd92, %rd4, %rd91;
	ld.global.u32 	%r87, [%rd92];
	mul.wide.u32 	%rd93, %r87, 4;
	add.s64 	%rd94, %rd3, %rd93;
	add.s64 	%rd95, %rd5, %rd91;
	ld.global.f32 	%f30, [%rd94];
	st.global.f32 	[%rd95], %f30;
$L__BB5_19:
	add.s32 	%r88, %r16, 128;
	setp.ge.s32 	%p14, %r88, %r2;
	mul.wide.s32 	%rd96, %r88, 4;
	add.s64 	%rd9, %rd4, %rd96;
	add.s64 	%rd10, %rd5, %rd96;
	@%p14 bra 	$L__BB5_21;
	ld.global.u32 	%r89, [%rd9];
	mul.wide.u32 	%rd97, %r89, 4;
	add.s64 	%rd98, %rd3, %rd97;
	ld.global.f32 	%f31, [%rd98];
	st.global.f32 	[%rd10], %f31;
$L__BB5_21:
	add.s32 	%r90, %r16, 256;
	setp.ge.s32 	%p15, %r90, %r2;
	@%p15 bra 	$L__BB5_23;
	ld.global.u32 	%r91, [%rd9+512];
	mul.wide.u32 	%rd99, %r91, 4;
	add.s64 	%rd100, %rd3, %rd99;
	ld.global.f32 	%f32, [%rd100];
	st.global.f32 	[%rd10+512], %f32;
$L__BB5_23:
	add.s32 	%r92, %r16, 384;
	setp.ge.s32 	%p16, %r92, %r2;
	@%p16 bra 	$L__BB5_25;
	ld.global.u32 	%r93, [%rd9+1024];
	mul.wide.u32 	%rd101, %r93, 4;
	add.s64 	%rd102, %rd3, %rd101;
	ld.global.f32 	%f33, [%rd102];
	st.global.f32 	[%rd10+1024], %f33;
$L__BB5_25:
	add.s32 	%r94, %r16, 512;
	setp.ge.s32 	%p17, %r94, %r2;
	@%p17 bra 	$L__BB5_27;
	ld.global.u32 	%r95, [%rd9+1536];
	mul.wide.u32 	%rd103, %r95, 4;
	add.s64 	%rd104, %rd3, %rd103;
	ld.global.f32 	%f34, [%rd104];
	st.global.f32 	[%rd10+1536], %f34;
$L__BB5_27:
	add.s32 	%r96, %r16, 640;
	setp.ge.s32 	%p18, %r96, %r2;
	@%p18 bra 	$L__BB5_29;
	ld.global.u32 	%r97, [%rd9+2048];
	mul.wide.u32 	%rd105, %r97, 4;
	add.s64 	%rd106, %rd3, %rd105;
	ld.global.f32 	%f35, [%rd106];
	st.global.f32 	[%rd10+2048], %f35;
$L__BB5_29:
	add.s32 	%r98, %r16, 768;
	setp.ge.s32 	%p19, %r98, %r2;
	@%p19 bra 	$L__BB5_31;
	ld.global.u32 	%r99, [%rd9+2560];
	mul.wide.u32 	%rd107, %r99, 4;
	add.s64 	%rd108, %rd3, %rd107;
	ld.global.f32 	%f36, [%rd108];
	st.global.f32 	[%rd10+2560], %f36;
$L__BB5_31:
	add.s32 	%r100, %r16, 896;
	setp.ge.s32 	%p20, %r100, %r2;
	@%p20 bra 	$L__BB5_33;
	ld.global.u32 	%r101, [%rd9+3072];
	mul.wide.u32 	%rd109, %r101, 4;
	add.s64 	%rd110, %rd3, %rd109;
	ld.global.f32 	%f37, [%rd110];
	st.global.f32 	[%rd10+3072], %f37;
$L__BB5_33:
	add.s32 	%r115, %r115, 8;
	setp.ne.s32 	%p21, %r115, %r116;
	@%p21 bra 	$L__BB5_17;
$L__BB5_34:
	setp.eq.s32 	%p22, %r9, 0;
	@%p22 bra 	$L__BB5_55;
	and.b32  	%r19, %r44, 3;
	setp.lt.u32 	%p23, %r9, 4;
	@%p23 bra 	$L__BB5_45;
	shl.b32 	%r102, %r116, 7;
	add.s32 	%r20, %r102, %r8;
	setp.ge.s32 	%p24, %r20, %r2;
	@%p24 bra 	$L__BB5_38;
	mul.wide.s32 	%rd111, %r20, 4;
	add.s64 	%rd112, %rd4, %rd111;
	ld.global.u32 	%r103, [%rd112];
	mul.wide.u32 	%rd113, %r103, 4;
	add.s64 	%rd114, %rd3, %rd113;
	add.s64 	%rd115, %rd5, %rd111;
	ld.global.f32 	%f38, [%rd114];
	st.global.f32 	[%rd115], %f38;
$L__BB5_38:
	add.s32 	%r21, %r20, 128;
	setp.ge.s32 	%p25, %r21, %r2;
	@%p25 bra 	$L__BB5_40;
	mul.wide.s32 	%rd116, %r21, 4;
	add.s64 	%rd117, %rd4, %rd116;
	ld.global.u32 	%r104, [%rd117];
	mul.wide.u32 	%rd118, %r104, 4;
	add.s64 	%rd119, %rd3, %rd118;
	add.s64 	%rd120, %rd5, %rd116;
	ld.global.f32 	%f39, [%rd119];
	st.global.f32 	[%rd120], %f39;
$L__BB5_40:
	add.s32 	%r22, %r20, 256;
	setp.ge.s32 	%p26, %r22, %r2;
	@%p26 bra 	$L__BB5_42;
	mul.wide.s32 	%rd121, %r22, 4;
	add.s64 	%rd122, %rd4, %rd121;
	ld.global.u32 	%r105, [%rd122];
	mul.wide.u32 	%rd123, %r105, 4;
	add.s64 	%rd124, %rd3, %rd123;
	add.s64 	%rd125, %rd5, %rd121;
	ld.global.f32 	%f40, [%rd124];
	st.global.f32 	[%rd125], %f40;
$L__BB5_42:
	add.s32 	%r23, %r20, 384;
	setp.ge.s32 	%p27, %r23, %r2;
	@%p27 bra 	$L__BB5_44;
	mul.wide.s32 	%rd126, %r23, 4;
	add.s64 	%rd127, %rd4, %rd126;
	ld.global.u32 	%r106, [%rd127];
	mul.wide.u32 	%rd128, %r106, 4;
	add.s64 	%rd129, %rd3, %rd128;
	add.s64 	%rd130, %rd5, %rd126;
	ld.global.f32 	%f41, [%rd129];
	st.global.f32 	[%rd130], %f41;
$L__BB5_44:
	add.s32 	%r116, %r116, 4;
$L__BB5_45:
	setp.eq.s32 	%p28, %r19, 0;
	@%p28 bra 	$L__BB5_55;
	setp.eq.s32 	%p29, %r19, 1;
	@%p29 bra 	$L__BB5_52;
	shl.b32 	%r107, %r116, 7;
	add.s32 	%r26, %r107, %r8;
	setp.ge.s32 	%p30, %r26, %r2;
	@%p30 bra 	$L__BB5_49;
	mul.wide.s32 	%rd131, %r26, 4;
	add.s64 	%rd132, %rd4, %rd131;
	ld.global.u32 	%r108, [%rd132];
	mul.wide.u32 	%rd133, %r108, 4;
	add.s64 	%rd134, %rd3, %rd133;
	add.s64 	%rd135, %rd5, %rd131;
	ld.global.f32 	%f42, [%rd134];
	st.global.f32 	[%rd135], %f42;
$L__BB5_49:
	add.s32 	%r27, %r26, 128;
	setp.ge.s32 	%p31, %r27, %r2;
	@%p31 bra 	$L__BB5_51;
	mul.wide.s32 	%rd136, %r27, 4;
	add.s64 	%rd137, %rd4, %rd136;
	ld.global.u32 	%r109, [%rd137];
	mul.wide.u32 	%rd138, %r109, 4;
	add.s64 	%rd139, %rd3, %rd138;
	add.s64 	%rd140, %rd5, %rd136;
	ld.global.f32 	%f43, [%rd139];
	st.global.f32 	[%rd140], %f43;
$L__BB5_51:
	add.s32 	%r116, %r116, 2;
$L__BB5_52:
	and.b32  	%r110, %r44, 1;
	setp.eq.b32 	%p32, %r110, 1;
	not.pred 	%p33, %p32;
	@%p33 bra 	$L__BB5_55;
	shl.b32 	%r111, %r116, 7;
	add.s32 	%r30, %r111, %r8;
	setp.ge.s32 	%p34, %r30, %r2;
	@%p34 bra 	$L__BB5_55;
	mul.wide.s32 	%rd141, %r30, 4;
	add.s64 	%rd142, %rd4, %rd141;
	ld.global.u32 	%r112, [%rd142];
	mul.wide.u32 	%rd143, %r112, 4;
	add.s64 	%rd144, %rd3, %rd143;
	add.s64 	%rd145, %rd5, %rd141;
	ld.global.f32 	%f44, [%rd144];
	st.global.f32 	[%rd145], %f44;
$L__BB5_55:
	ret;

}
	// .globl	_ZN3cub18CUB_300001_SM_10006detail9transform16transform_kernelINS2_10policy_hubILb1EN4cuda3std3__45tupleIJN6thrust24THRUST_300001_SM_1000_NS20permutation_iteratorINSA_10device_ptrIfEENSC_IjEEEEEEEE10policy1000ElNS7_10__identityESD_JSF_EEEvT0_iT1_T2_DpNS2_10kernel_argIT3_EE
.visible .entry _ZN3cub18CUB_300001_SM_10006detail9transform16transform_kernelINS2_10policy_hubILb1EN4cuda3std3__45tupleIJN6thrust24THRUST_300001_SM_1000_NS20permutation_iteratorINSA_10device_ptrIfEENSC_IjEEEEEEEE10policy1000ElNS7_10__identityESD_JSF_EEEvT0_iT1_T2_DpNS2_10kernel_argIT3_EE(
	.param .u64 _ZN3cub18CUB_300001_SM_10006detail9transform16transform_kernelINS2_10policy_hubILb1EN4cuda3std3__45tupleIJN6thrust24THRUST_300001_SM_1000_NS20permutation_iteratorINSA_10device_ptrIfEENSC_IjEEEEEEEE10policy1000ElNS7_10__identityESD_JSF_EEEvT0_iT1_T2_DpNS2_10kernel_argIT3_EE_param_0,
	.param .u32 _ZN3cub18CUB_300001_SM_10006detail9transform16transform_kernelINS2_10policy_hubILb1EN4cuda3std3__45tupleIJN6thrust24THRUST_300001_SM_1000_NS20permutation_iteratorINSA_10device_ptrIfEENSC_IjEEEEEEEE10policy1000ElNS7_10__identityESD_JSF_EEEvT0_iT1_T2_DpNS2_10kernel_argIT3_EE_param_1,
	.param .align 1 .b8 _ZN3cub18CUB_300001_SM_10006detail9transform16transform_kernelINS2_10policy_hubILb1EN4cuda3std3__45tupleIJN6thrust24THRUST_300001_SM_1000_NS20permutation_iteratorINSA_10device_ptrIfEENSC_IjEEEEEEEE10policy1000ElNS7_10__identityESD_JSF_EEEvT0_iT1_T2_DpNS2_10kernel_argIT3_EE_param_2[1],
	.param .align 8 .b8 _ZN3cub18CUB_300001_SM_10006detail9transform16transform_kernelINS2_10policy_hubILb1EN4cuda3std3__45tupleIJN6thrust24THRUST_300001_SM_1000_NS20permutation_iteratorINSA_10device_ptrIfEENSC_IjEEEEEEEE10policy1000ElNS7_10__identityESD_JSF_EEEvT0_iT1_T2_DpNS2_10kernel_argIT3_EE_param_3[8],
	.param .align 8 .b8 _ZN3cub18CUB_300001_SM_10006detail9transform16transform_kernelINS2_10policy_hubILb1EN4cuda3std3__45tupleIJN6thrust24THRUST_300001_SM_1000_NS20permutation_iteratorINSA_10device_ptrIfEENSC_IjEEEEEEEE10policy1000ElNS7_10__identityESD_JSF_EEEvT0_iT1_T2_DpNS2_10kernel_argIT3_EE_param_4[16]
)
.maxntid 128
{
	.reg .pred 	%p<35>;
	.reg .b32 	%r<121>;
	.reg .b32 	%f<45>;
	.reg .b64 	%rd<153>;

	ld.param.u64 	%rd14, [_ZN3cub18CUB_300001_SM_10006detail9transform16transform_kernelINS2_10policy_hubILb1EN4cuda3std3__45tupleIJN6thrust24THRUST_300001_SM_1000_NS20permutation_iteratorINSA_10device_ptrIfEENSC_IjEEEEEEEE10policy1000ElNS7_10__identityESD_JSF_EEEvT0_iT1_T2_DpNS2_10kernel_argIT3_EE_param_0];
	ld.param.u64 	%rd15, [_ZN3cub18CUB_300001_SM_10006detail9transform16transform_kernelINS2_10policy_hubILb1EN4cuda3std3__45tupleIJN6thrust24THRUST_300001_SM_1000_NS20permutation_iteratorINSA_10device_ptrIfEENSC_IjEEEEEEEE10policy1000ElNS7_10__identityESD_JSF_EEEvT0_iT1_T2_DpNS2_10kernel_argIT3_EE_param_4+8];
	ld.param.u64 	%rd16, [_ZN3cub18CUB_300001_SM_10006detail9transform16transform_kernelINS2_10policy_hubILb1EN4cuda3std3__45tupleIJN6thrust24THRUST_300001_SM_1000_NS20permutation_iteratorINSA_10device_ptrIfEENSC_IjEEEEEEEE10policy1000ElNS7_10__identityESD_JSF_EEEvT0_iT1_T2_DpNS2_10kernel_argIT3_EE_param_4];
	ld.param.u64 	%rd17, [_ZN3cub18CUB_300001_SM_10006detail9transform16transform_kernelINS2_10policy_hubILb1EN4cuda3std3__45tupleIJN6thrust24THRUST_300001_SM_1000_NS20permutation_iteratorINSA_10device_ptrIfEENSC_IjEEEEEEEE10policy1000ElNS7_10__identityESD_JSF_EEEvT0_iT1_T2_DpNS2_10kernel_argIT3_EE_param_3];
	ld.param.u32 	%r43, [_ZN3cub18CUB_300001_SM_10006detail9transform16transform_kernelINS2_10policy_hubILb1EN4cuda3std3__45tupleIJN6thrust24THRUST_300001_SM_1000_NS20permutation_iteratorINSA_10device_ptrIfEENSC_IjEEEEEEEE10policy1000ElNS7_10__identityESD_JSF_EEEvT0_iT1_T2_DpNS2_10kernel_argIT3_EE_param_1];
	cvta.to.global.u64 	%rd1, %rd17;
	cvta.to.global.u64 	%rd2, %rd16;
	cvta.to.global.u64 	%rd3, %rd15;
	shl.b32 	%r44, %r43, 7;
	mov.u32 	%r45, %ctaid.x;
	cvt.u64.u32 	%rd18, %r45;
	cvt.s64.s32 	%rd19, %r44;
	mul.lo.s64 	%rd4, %rd19, %rd18;
	sub.s64 	%rd20, %rd14, %rd4;
	min.s64 	%rd21, %rd20, %rd19;
	cvt.u32.u64 	%r1, %rd21;
	shl.b64 	%rd22, %rd4, 2;
	add.s64 	%rd5, %rd2, %rd22;
	add.s64 	%rd6, %rd1, %rd22;
	setp.eq.s32 	%p1, %r44, %r1;
	@%p1 bra 	$L__BB6_42;
	setp.lt.s32 	%p2, %r43, 1;
	@%p2 bra 	$L__BB6_55;
	mov.u32 	%r2, %tid.x;
	and.b32  	%r3, %r43, 7;
	setp.lt.u32 	%p3, %r43, 8;
	mov.b32 	%r118, 0;
	@%p3 bra 	$L__BB6_21;
	and.b32  	%r118, %r43, 2147483640;
	mov.b32 	%r112, 0;
$L__BB6_4:
	.pragma "nounroll";
	shl.b32 	%r48, %r112, 7;
	add.s32 	%r15, %r48, %r2;
	setp.ge.s32 	%p4, %r15, %r1;
	@%p4 bra 	$L__BB6_6;
	mul.wide.u32 	%rd23, %r15, 4;
	add.s64 	%rd24, %rd5, %rd23;
	ld.global.u32 	%r49, [%rd24];
	mul.wide.u32 	%rd25, %r49, 4;
	add.s64 	%rd26, %rd3, %rd25;
	add.s64 	%rd27, %rd6, %rd23;
	ld.global.f32 	%f1, [%rd26];
	st.global.f32 	[%rd27], %f1;
$L__BB6_6:
	add.s32 	%r50, %r15, 128;
	setp.ge.s32 	%p5, %r50, %r1;
	mul.wide.s32 	%rd28, %r50, 4;
	add.s64 	%rd10, %rd5, %rd28;
	add.s64 	%rd11, %rd6, %rd28;
	@%p5 bra 	$L__BB6_8;
	ld.global.u32 	%r51, [%rd10];
	mul.wide.u32 	%rd29, %r51, 4;
	add.s64 	%rd30, %rd3, %rd29;
	ld.global.f32 	%f2, [%rd30];
	st.global.f32 	[%rd11], %f2;
$L__BB6_8:
	add.s32 	%r52, %r15, 256;
	setp.ge.s32 	%p6, %r52, %r1;
	@%p6 bra 	$L__BB6_10;
	ld.global.u32 	%r53, [%rd10+512];
	mul.wide.u32 	%rd31, %r53, 4;
	add.s64 	%rd32, %rd3, %rd31;
	ld.global.f32 	%f3, [%rd32];
	st.global.f32 	[%rd11+512], %f3;
$L__BB6_10:
	add.s32 	%r54, %r15, 384;
	setp.ge.s32 	%p7, %r54, %r1;
	@%p7 bra 	$L__BB6_12;
	ld.global.u32 	%r55, [%rd10+1024];
	mul.wide.u32 	%rd33, %r55, 4;
	add.s64 	%rd34, %rd3, %rd33;
	ld.global.f32 	%f4, [%rd34];
	st.global.f32 	[%rd11+1024], %f4;
$L__BB6_12:
	add.s32 	%r56, %r15, 512;
	setp.ge.s32 	%p8, %r56, %r1;
	@%p8 bra 	$L__BB6_14;
	ld.global.u32 	%r57, [%rd10+1536];
	mul.wide.u32 	%rd35, %r57, 4;
	add.s64 	%rd36, %rd3, %rd35;
	ld.global.f32 	%f5, [%rd36];
	st.global.f32 	[%rd11+1536], %f5;
$L__BB6_14:
	add.s32 	%r58, %r15, 640;
	setp.ge.s32 	%p9, %r58, %r1;
	@%p9 bra 	$L__BB6_16;
	ld.global.u32 	%r59, [%rd10+2048];
	mul.wide.u32 	%rd37, %r59, 4;
	add.s64 	%rd38, %rd3, %rd37;
	ld.global.f32 	%f6, [%rd38];
	st.global.f32 	[%rd11+2048], %f6;
$L__BB6_16:
	add.s32 	%r60, %r15, 768;
	setp.ge.s32 	%p10, %r60, %r1;
	@%p10 bra 	$L__BB6_18;
	ld.global.u32 	%r61, [%rd10+2560];
	mul.wide.u32 	%rd39, %r61, 4;
	add.s64 	%rd40, %rd3, %rd39;
	ld.global.f32 	%f7, [%rd40];
	st.global.f32 	[%rd11+2560], %f7;
$L__BB6_18:
	add.s32 	%r62, %r15, 896;
	setp.ge.s32 	%p11, %r62, %r1;
	@%p11 bra 	$L__BB6_20;
	ld.global.u32 	%r63, [%rd10+3072];
	mul.wide.u32 	%rd41, %r63, 4;
	add.s64 	%rd42, %rd3, %rd41;
	ld.global.f32 	%f8, [%rd42];
	st.global.f32 	[%rd11+3072], %f8;
$L__BB6_20:
	add.s32 	%r112, %r112, 8;
	setp.eq.s32 	%p12, %r112, %r118;
	@%p12 bra 	$L__BB6_21;
	bra.uni 	$L__BB6_4;
$L__BB6_21:
	setp.eq.s32 	%p13, %r3, 0;
	@%p13 bra 	$L__BB6_55;
	and.b32  	%r31, %r43, 3;
	setp.lt.u32 	%p14, %r3, 4;
	@%p14 bra 	$L__BB6_32;
	shl.b32 	%r64, %r118, 7;
	add.s32 	%r32, %r64, %r2;
	setp.ge.s32 	%p15, %r32, %r1;
	@%p15 bra 	$L__BB6_25;
	mul.wide.s32 	%rd43, %r32, 4;
	add.s64 	%rd44, %rd5, %rd43;
	ld.global.u32 	%r65, [%rd44];
	mul.wide.u32 	%rd45, %r65, 4;
	add.s64 	%rd46, %rd3, %rd45;
	add.s64 	%rd47, %rd6, %rd43;
	ld.global.f32 	%f9, [%rd46];
	st.global.f32 	[%rd47], %f9;
$L__BB6_25:
	add.s32 	%r33, %r32, 128;
	setp.ge.s32 	%p16, %r33, %r1;
	@%p16 bra 	$L__BB6_27;
	mul.wide.s32 	%rd48, %r33, 4;
	add.s64 	%rd49, %rd5, %rd48;
	ld.global.u32 	%r66, [%rd49];
	mul.wide.u32 	%rd50, %r66, 4;
	add.s64 	%rd51, %rd3, %rd50;
	add.s64 	%rd52, %rd6, %rd48;
	ld.global.f32 	%f10, [%rd51];
	st.global.f32 	[%rd52], %f10;
$L__BB6_27:
	add.s32 	%r34, %r32, 256;
	setp.ge.s32 	%p17, %r34, %r1;
	@%p17 bra 	$L__BB6_29;
	mul.wide.s32 	%rd53, %r34, 4;
	add.s64 	%rd54, %rd5, %rd53;
	ld.global.u32 	%r67, [%rd54];
	mul.wide.u32 	%rd55, %r67, 4;
	add.s64 	%rd56, %rd3, %rd55;
	add.s64 	%rd57, %rd6, %rd53;
	ld.global.f32 	%f11, [%rd56];
	st.global.f32 	[%rd57], %f11;
$L__BB6_29:
	add.s32 	%r35, %r32, 384;
	setp.ge.s32 	%p18, %r35, %r1;
	@%p18 bra 	$L__BB6_31;
	mul.wide.s32 	%rd58, %r35, 4;
	add.s64 	%rd59, %rd5, %rd58;
	ld.global.u32 	%r68, [%rd59];
	mul.wide.u32 	%rd60, %r68, 4;
	add.s64 	%rd61, %rd3, %rd60;
	add.s64 	%rd62, %rd6, %rd58;
	ld.global.f32 	%f12, [%rd61];
	st.global.f32 	[%rd62], %f12;
$L__BB6_31:
	add.s32 	%r118, %r118, 4;
$L__BB6_32:
	setp.eq.s32 	%p19, %r31, 0;
	@%p19 bra 	$L__BB6_55;
	setp.eq.s32 	%p20, %r31, 1;
	@%p20 bra 	$L__BB6_39;
	shl.b32 	%r69, %r118, 7;
	add.s32 	%r38, %r69, %r2;
	setp.ge.s32 	%p21, %r38, %r1;
	@%p21 bra 	$L__BB6_36;
	mul.wide.s32 	%rd63, %r38, 4;
	add.s64 	%rd64, %rd5, %rd63;
	ld.global.u32 	%r70, [%rd64];
	mul.wide.u32 	%rd65, %r70, 4;
	add.s64 	%rd66, %rd3, %rd65;
	add.s64 	%rd67, %rd6, %rd63;
	ld.global.f32 	%f13, [%rd66];
	st.global.f32 	[%rd67], %f13;
$L__BB6_36:
	add.s32 	%r39, %r38, 128;
	setp.ge.s32 	%p22, %r39, %r1;
	@%p22 bra 	$L__BB6_38;
	mul.wide.s32 	%rd68, %r39, 4;
	add.s64 	%rd69, %rd5, %rd68;
	ld.global.u32 	%r71, [%rd69];
	mul.wide.u32 	%rd70, %r71, 4;
	add.s64 	%rd71, %rd3, %rd70;
	add.s64 	%rd72, %rd6, %rd68;
	ld.global.f32 	%f14, [%rd71];
	st.global.f32 	[%rd72], %f14;
$L__BB6_38:
	add.s32 	%r118, %r118, 2;
$L__BB6_39:
	and.b32  	%r72, %r43, 1;
	setp.eq.b32 	%p23, %r72, 1;
	not.pred 	%p24, %p23;
	@%p24 bra 	$L__BB6_55;
	shl.b32 	%r73, %r118, 7;
	add.s32 	%r42, %r73, %r2;
	setp.ge.s32 	%p25, %r42, %r1;
	@%p25 bra 	$L__BB6_55;
	mul.wide.s32 	%rd73, %r42, 4;
	add.s64 	%rd74, %rd5, %rd73;
	ld.global.u32 	%r74, [%rd74];
	mul.wide.u32 	%rd75, %r74, 4;
	add.s64 	%rd76, %rd3, %rd75;
	add.s64 	%rd77, %rd6, %rd73;
	ld.global.f32 	%f15, [%rd76];
	st.global.f32 	[%rd77], %f15;
	bra.uni 	$L__BB6_55;
$L__BB6_42:
	setp.lt.s32 	%p26, %r43, 1;
	@%p26 bra 	$L__BB6_55;
	mov.u32 	%r5, %tid.x;
	and.b32  	%r6, %r43, 15;
	setp.lt.u32 	%p27, %r43, 16;
	mov.b32 	%r114, 0;
	@%p27 bra 	$L__BB6_46;
	and.b32  	%r114, %r43, 2147483632;
	neg.s32 	%r111, %r114;
	add.s32 	%r110, %r5, 1152;
	mul.wide.u32 	%rd152, %r5, 4;
$L__BB6_45:
	.pragma "nounroll";
	mul.wide.s32 	%rd78, %r110, 4;
	add.s64 	%rd79, %rd78, 1536;
	add.s64 	%rd80, %rd5, %rd152;
	ld.global.u32 	%r76, [%rd80];
	mul.wide.u32 	%rd81, %r76, 4;
	add.s64 	%rd82, %rd3, %rd81;
	add.s64 	%rd83, %rd6, %rd152;
	ld.global.f32 	%f16, [%rd82];
	st.global.f32 	[%rd83], %f16;
	ld.global.u32 	%r77, [%rd80+512];
	mul.wide.u32 	%rd84, %r77, 4;
	add.s64 	%rd85, %rd3, %rd84;
	ld.global.f32 	%f17, [%rd85];
	st.global.f32 	[%rd83+512], %f17;
	ld.global.u32 	%r78, [%rd80+1024];
	mul.wide.u32 	%rd86, %r78, 4;
	add.s64 	%rd87, %rd3, %rd86;
	ld.global.f32 	%f18, [%rd87];
	st.global.f32 	[%rd83+1024], %f18;
	ld.global.u32 	%r79, [%rd80+1536];
	mul.wide.u32 	%rd88, %r79, 4;
	add.s64 	%rd89, %rd3, %rd88;
	ld.global.f32 	%f19, [%rd89];
	st.global.f32 	[%rd83+1536], %f19;
	ld.global.u32 	%r80, [%rd80+2048];
	mul.wide.u32 	%rd90, %r80, 4;
	add.s64 	%rd91, %rd3, %rd90;
	ld.global.f32 	%f20, [%rd91];
	st.global.f32 	[%rd83+2048], %f20;
	ld.global.u32 	%r81, [%rd80+2560];
	mul.wide.u32 	%rd92, %r81, 4;
	add.s64 	%rd93, %rd3, %rd92;
	ld.global.f32 	%f21, [%rd93];
	st.global.f32 	[%rd83+2560], %f21;
	ld.global.u32 	%r82, [%rd80+3072];
	mul.wide.u32 	%rd94, %r82, 4;
	add.s64 	%rd95, %rd3, %rd94;
	ld.global.f32 	%f22, [%rd95];
	st.global.f32 	[%rd83+3072], %f22;
	ld.global.u32 	%r83, [%rd80+3584];
	mul.wide.u32 	%rd96, %r83, 4;
	add.s64 	%rd97, %rd3, %rd96;
	ld.global.f32 	%f23, [%rd97];
	st.global.f32 	[%rd83+3584], %f23;
	ld.global.u32 	%r84, [%rd80+4096];
	mul.wide.u32 	%rd98, %r84, 4;
	add.s64 	%rd99, %rd3, %rd98;
	ld.global.f32 	%f24, [%rd99];
	st.global.f32 	[%rd83+4096], %f24;
	add.s64 	%rd100, %rd5, %rd79;
	ld.global.u32 	%r85, [%rd100+-1536];
	mul.wide.u32 	%rd101, %r85, 4;
	add.s64 	%rd102, %rd3, %rd101;
	add.s64 	%rd103, %rd6, %rd79;
	ld.global.f32 	%f25, [%rd102];
	st.global.f32 	[%rd103+-1536], %f25;
	ld.global.u32 	%r86, [%rd100+-1024];
	mul.wide.u32 	%rd104, %r86, 4;
	add.s64 	%rd105, %rd3, %rd104;
	ld.global.f32 	%f26, [%rd105];
	st.global.f32 	[%rd103+-1024], %f26;
	ld.global.u32 	%r87, [%rd100+-512];
	mul.wide.u32 	%rd106, %r87, 4;
	add.s64 	%rd107, %rd3, %rd106;
	ld.global.f32 	%f27, [%rd107];
	st.global.f32 	[%rd103+-512], %f27;
	ld.global.u32 	%r88, [%rd100];
	mul.wide.u32 	%rd108, %r88, 4;
	add.s64 	%rd109, %rd3, %rd108;
	ld.global.f32 	%f28, [%rd109];
	st.global.f32 	[%rd103], %f28;
	ld.global.u32 	%r89, [%rd100+512];
	mul.wide.u32 	%rd110, %r89, 4;
	add.s64 	%rd111, %rd3, %rd110;
	ld.global.f32 	%f29, [%rd111];
	st.global.f32 	[%rd103+512], %f29;
	ld.global.u32 	%r90, [%rd100+1024];
	mul.wide.u32 	%rd112, %r90, 4;
	add.s64 	%rd113, %rd3, %rd112;
	ld.global.f32 	%f30, [%rd113];
	st.global.f32 	[%rd103+1024], %f30;
	ld.global.u32 	%r91, [%rd100+1536];
	mul.wide.u32 	%rd114, %r91, 4;
	add.s64 	%rd115, %rd3, %rd114;
	ld.global.f32 	%f31, [%rd115];
	st.global.f32 	[%rd103+1536], %f31;
	add.s32 	%r111, %r111, 16;
	add.s32 	%r110, %r110, 2048;
	add.s64 	%rd152, %rd152, 8192;
	setp.eq.s32 	%p28, %r111, 0;
	@%p28 bra 	$L__BB6_46;
	bra.uni 	$L__BB6_45;
$L__BB6_46:
	setp.eq.s32 	%p29, %r6, 0;
	@%p29 bra 	$L__BB6_55;
	and.b32  	%r18, %r43, 7;
	setp.lt.u32 	%p30, %r6, 8;
	@%p30 bra 	$L__BB6_49;
	shl.b32 	%r92, %r114, 7;
	add.s32 	%r93, %r92, %r5;
	mul.wide.s32 	%rd116, %r93, 4;
	add.s64 	%rd117, %rd5, %rd116;
	ld.global.u32 	%r94, [%rd117];
	mul.wide.u32 	%rd118, %r94, 4;
	add.s64 	%rd119, %rd3, %rd118;
	add.s64 	%rd120, %rd6, %rd116;
	ld.global.f32 	%f32, [%rd119];
	st.global.f32 	[%rd120], %f32;
	ld.global.u32 	%r95, [%rd117+512];
	mul.wide.u32 	%rd121, %r95, 4;
	add.s64 	%rd122, %rd3, %rd121;
	ld.global.f32 	%f33, [%rd122];
	st.global.f32 	[%rd120+512], %f33;
	ld.global.u32 	%r96, [%rd117+1024];
	mul.wide.u32 	%rd123, %r96, 4;
	add.s64 	%rd124, %rd3, %rd123;
	ld.global.f32 	%f34, [%rd124];
	st.global.f32 	[%rd120+1024], %f34;
	ld.global.u32 	%r97, [%rd117+1536];
	mul.wide.u32 	%rd125, %r97, 4;
	add.s64 	%rd126, %rd3, %rd125;
	ld.global.f32 	%f35, [%rd126];
	st.global.f32 	[%rd120+1536], %f35;
	ld.global.u32 	%r98, [%rd117+2048];
	mul.wide.u32 	%rd127, %r98, 4;
	add.s64 	%rd128, %rd3, %rd127;
	ld.global.f32 	%f36, [%rd128];
	st.global.f32 	[%rd120+2048], %f36;
	ld.global.u32 	%r99, [%rd117+2560];
	mul.wide.u32 	%rd129, %r99, 4;
	add.s64 	%rd130, %rd3, %rd129;
	ld.global.f32 	%f37, [%rd130];
	st.global.f32 	[%rd120+2560], %f37;
	ld.global.u32 	%r100, [%rd117+3072];
	mul.wide.u32 	%rd131, %r100, 4;
	add.s64 	%rd132, %rd3, %rd131;
	ld.global.f32 	%f38, [%rd132];
	st.global.f32 	[%rd120+3072], %f38;
	ld.global.u32 	%r101, [%rd117+3584];
	mul.wide.u32 	%rd133, %r101, 4;
	add.s64 	%rd134, %rd3, %rd133;
	ld.global.f32 	%f39, [%rd134];
	st.global.f32 	[%rd120+3584], %f39;
	add.s32 	%r114, %r114, 8;
$L__BB6_49:
	setp.eq.s32 	%p31, %r18, 0;
	@%p31 bra 	$L__BB6_55;
	and.b32  	%r21, %r43, 3;
	setp.lt.u32 	%p32, %r18, 4;
	@%p32 bra 	$L__BB6_52;
	shl.b32 	%r102, %r114, 7;
	add.s32 	%r103, %r102, %r5;
	mul.wide.s32 	%rd135, %r103, 4;
	add.s64 	%rd136, %rd5, %rd135;
	ld.global.u32 	%r104, [%rd136];
	mul.wide.u32 	%rd137, %r104, 4;
	add.s64 	%rd138, %rd3, %rd137;
	add.s64 	%rd139, %rd6, %rd135;
	ld.global.f32 	%f40, [%rd138];
	st.global.f32 	[%rd139], %f40;
	ld.global.u32 	%r105, [%rd136+512];
	mul.wide.u32 	%rd140, %r105, 4;
	add.s64 	%rd141, %rd3, %rd140;
	ld.global.f32 	%f41, [%rd141];
	st.global.f32 	[%rd139+512], %f41;
	ld.global.u32 	%r106, [%rd136+1024];
	mul.wide.u32 	%rd142, %r106, 4;
	add.s64 	%rd143, %rd3, %rd142;
	ld.global.f32 	%f42, [%rd143];
	st.global.f32 	[%rd139+1024], %f42;
	ld.global.u32 	%r107, [%rd136+1536];
	mul.wide.u32 	%rd144, %r107, 4;
	add.s64 	%rd145, %rd3, %rd144;
	ld.global.f32 	%f43, [%rd145];
	st.global.f32 	[%rd139+1536], %f43;
	add.s32 	%r114, %r114, 4;
$L__BB6_52:
	setp.eq.s32 	%p33, %r21, 0;
	@%p33 bra 	$L__BB6_55;
	shl.b32 	%r108, %r114, 7;
	add.s32 	%r117, %r5, %r108;
	neg.s32 	%r116, %r21;
$L__BB6_54:
	.pragma "nounroll";
	mul.wide.s32 	%rd147, %r117, 4;
	add.s64 	%rd148, %rd6, %rd147;
	add.s64 	%rd149, %rd5, %rd147;
	ld.global.u32 	%r109, [%rd149];
	mul.wide.u32 	%rd150, %r109, 4;
	add.s64 	%rd151, %rd3, %rd150;
	ld.global.f32 	%f44, [%rd151];
	st.global.f32 	[%rd148], %f44;
	add.s32 	%r117, %r117, 128;
	add.s32 	%r116, %r116, 1;
	setp.eq.s32 	%p34, %r116, 0;
	@%p34 bra 	$L__BB6_55;
	bra.uni 	$L__BB6_54;
$L__BB6_55:
	ret;

}
	// .globl	_ZN3cub18CUB_300001_SM_10006detail4scan20DeviceScanInitKernelINS0_13ScanTileStateIiLb1EEEEEvT_i
.visible .entry _ZN3cub18CUB_300001_SM_10006detail4scan20DeviceScanInitKernelINS0_13ScanTileStateIiLb1EEEEEvT_i(
	.param .align 8 .b8 _ZN3cub18CUB_300001_SM_10006detail4scan20DeviceScanInitKernelINS0_13ScanTileStateIiLb1EEEEEvT_i_param_0[8],
	.param .u32 _ZN3cub18CUB_300001_SM_10006detail4scan20DeviceScanInitKernelINS0_13ScanTileStateIiLb1EEEEEvT_i_param_1
)
{
	.reg .pred 	%p<5>;
	.reg .b32 	%r<10>;
	.reg .b64 	%rd<7>;

	ld.param.u64 	%rd2, [_ZN3cub18CUB_300001_SM_10006detail4scan20DeviceScanInitKernelINS0_13ScanTileStateIiLb1EEEEEvT_i_param_0];
	ld.param.u32 	%r4, [_ZN3cub18CUB_300001_SM_10006detail4scan20DeviceScanInitKernelINS0_13ScanTileStateIiLb1EEEEEvT_i_param_1];
	cvta.to.global.u64 	%rd1, %rd2;
	mov.u32 	%r1, %ctaid.x;
	mov.u32 	%r5, %ntid.x;
	mov.u32 	%r2, %tid.x;
	mad.lo.s32 	%r3, %r1, %r5, %r2;
	setp.ge.s32 	%p1, %r3, %r4;
	@%p1 bra 	$L__BB7_2;
	mul.wide.s32 	%rd3, %r3, 8;
	add.s64 	%rd4, %rd1, %rd3;
	mov.b32 	%r6, 0;
	mov.b32 	%r7, 99;
	st.global.v2.u32 	[%rd4+256], {%r7, %r6};
$L__BB7_2:
	setp.ne.s32 	%p2, %r1, 0;
	setp.gt.u32 	%p3, %r2, 31;
	or.pred  	%p4, %p2, %p3;
	@%p4 bra 	$L__BB7_4;
	mul.wide.u32 	%rd5, %r2, 8;
	add.s64 	%rd6, %rd1, %rd5;
	mov.b32 	%r9, 0;
	st.global.v2.u32 	[%rd6], {%r9, %r9};
$L__BB7_4:
	ret;

}
	// .globl	_ZN3cub18CUB_300001_SM_10006detail4scan16DeviceScanKernelINS2_10policy_hubIiiijN4cuda3__47minimumIiEEE10Policy1000EN6thrust24THRUST_300001_SM_1000_NS16reverse_iteratorINSC_10device_ptrIiEEEESG_NS0_13ScanTileStateIiLb1EEES8_NS0_8NullTypeEjiLb0ESJ_EEvT0_T1_T2_iT3_T4_T5_
.visible .entry _ZN3cub18CUB_300001_SM_10006detail4scan16DeviceScanKernelINS2_10policy_hubIiiijN4cuda3__47minimumIiEEE10Policy1000EN6thrust24THRUST_300001_SM_1000_NS16reverse_iteratorINSC_10device_ptrIiEEEESG_NS0_13ScanTileStateIiLb1EEES8_NS0_8NullTypeEjiLb0ESJ_EEvT0_T1_T2_iT3_T4_T5_(
	.param .align 8 .b8 _ZN3cub18CUB_300001_SM_10006detail4scan16DeviceScanKernelINS2_10policy_hubIiiijN4cuda3__47minimumIiEEE10Policy1000EN6thrust24THRUST_300001_SM_1000_NS16reverse_iteratorINSC_10device_ptrIiEEEESG_NS0_13ScanTileStateIiLb1EEES8_NS0_8NullTypeEjiLb0ESJ_EEvT0_T1_T2_iT3_T4_T5__param_0[8],
	.param .align 8 .b8 _ZN3cub18CUB_300001_SM_10006detail4scan16DeviceScanKernelINS2_10policy_hubIiiijN4cuda3__47minimumIiEEE10Policy1000EN6thrust24THRUST_300001_SM_1000_NS16reverse_iteratorINSC_10device_ptrIiEEEESG_NS0_13ScanTileStateIiLb1EEES8_NS0_8NullTypeEjiLb0ESJ_EEvT0_T1_T2_iT3_T4_T5__param_1[8],
	.param .align 8 .b8 _ZN3cub18CUB_300001_SM_10006detail4scan16DeviceScanKernelINS2_10policy_hubIiiijN4cuda3__47minimumIiEEE10Policy1000EN6thrust24THRUST_300001_SM_1000_NS16reverse_iteratorINSC_10device_ptrIiEEEESG_NS0_13ScanTileStateIiLb1EEES8_NS0_8NullTypeEjiLb0ESJ_EEvT0_T1_T2_iT3_T4_T5__param_2[8],
	.param .u32 _ZN3cub18CUB_300001_SM_10006detail4scan16DeviceScanKernelINS2_10policy_hubIiiijN4cuda3__47minimumIiEEE10Policy1000EN6thrust24THRUST_300001_SM_1000_NS16reverse_iteratorINSC_10device_ptrIiEEEESG_NS0_13ScanTileStateIiLb1EEES8_NS0_8NullTypeEjiLb0ESJ_EEvT0_T1_T2_iT3_T4_T5__param_3,
	.param .align 1 .b8 _ZN3cub18CUB_300001_SM_10006detail4scan16DeviceScanKernelINS2_10policy_hubIiiijN4cuda3__47minimumIiEEE10Policy1000EN6thrust24THRUST_300001_SM_1000_NS16reverse_iteratorINSC_10device_ptrIiEEEESG_NS0_13ScanTileStateIiLb1EEES8_NS0_8NullTypeEjiLb0ESJ_EEvT0_T1_T2_iT3_T4_T5__param_4[1],
	.param .align 1 .b8 _ZN3cub18CUB_300001_SM_10006detail4scan16DeviceScanKernelINS2_10policy_hubIiiijN4cuda3__47minimumIiEEE10Policy1000EN6thrust24THRUST_300001_SM_1000_NS16reverse_iteratorINSC_10device_ptrIiEEEESG_NS0_13ScanTileStateIiLb1EEES8_NS0_8NullTypeEjiLb0ESJ_EEvT0_T1_T2_iT3_T4_T5__param_5[1],
	.param .u32 _ZN3cub18CUB_300001_SM_10006detail4scan16DeviceScanKernelINS2_10policy_hubIiiijN4cuda3__47minimumIiEEE10Policy1000EN6thrust24THRUST_300001_SM_1000_NS16reverse_iteratorINSC_10device_ptrIiEEEESG_NS0_13ScanTileStateIiLb1EEES8_NS0_8NullTypeEjiLb0ESJ_EEvT0_T1_T2_iT3_T4_T5__param_6
)
.maxntid 128
{
	.reg .pred 	%p<159>;
	.reg .b32 	%r<1036>;
	.reg .b64 	%rd<64>;
	// demoted variable
	.shared .align 16 .b8 _ZZN3cub18CUB_300001_SM_10006detail4scan16DeviceScanKernelINS2_10policy_hubIiiijN4cuda3__47minimumIiEEE10Policy1000EN6thrust24THRUST_300001_SM_1000_NS16reverse_iteratorINSC_10device_ptrIiEEEESG_NS0_13ScanTileStateIiLb1EEES8_NS0_8NullTypeEjiLb0ESJ_EEvT0_T1_T2_iT3_T4_T5_E12temp_storage[12304];
	ld.param.u64 	%rd1, [_ZN3cub18CUB_300001_SM_10006detail4scan16DeviceScanKernelINS2_10policy_hubIiiijN4cuda3__47minimumIiEEE10Policy1000EN6thrust24THRUST_300001_SM_1000_NS16reverse_iteratorINSC_10device_ptrIiEEEESG_NS0_13ScanTileStateIiLb1EEES8_NS0_8NullTypeEjiLb0ESJ_EEvT0_T1_T2_iT3_T4_T5__param_2];
	ld.param.u64 	%rd13, [_ZN3cub18CUB_300001_SM_10006detail4scan16DeviceScanKernelINS2_10policy_hubIiiijN4cuda3__47minimumIiEEE10Policy1000EN6thrust24THRUST_300001_SM_1000_NS16reverse_iteratorINSC_10device_ptrIiEEEESG_NS0_13ScanTileStateIiLb1EEES8_NS0_8NullTypeEjiLb0ESJ_EEvT0_T1_T2_iT3_T4_T5__param_1];
	ld.param.u64 	%rd14, [_ZN3cub18CUB_300001_SM_10006detail4scan16DeviceScanKernelINS2_10policy_hubIiiijN4cuda3__47minimumIiEEE10Policy1000EN6thrust24THRUST_300001_SM_1000_NS16reverse_iteratorINSC_10device_ptrIiEEEESG_NS0_13ScanTileStateIiLb1EEES8_NS0_8NullTypeEjiLb0ESJ_EEvT0_T1_T2_iT3_T4_T5__param_0];
	ld.param.u32 	%r377, [_ZN3cub18CUB_300001_SM_10006detail4scan16DeviceScanKernelINS2_10policy_hubIiiijN4cuda3__47minimumIiEEE10Policy1000EN6thrust24THRUST_300001_SM_1000_NS16reverse_iteratorINSC_10device_ptrIiEEEESG_NS0_13ScanTileStateIiLb1EEES8_NS0_8NullTypeEjiLb0ESJ_EEvT0_T1_T2_iT3_T4_T5__param_3];
	ld.param.u32 	%r378, [_ZN3cub18CUB_300001_SM_10006detail4scan16DeviceScanKernelINS2_10policy_hubIiiijN4cuda3__47minimumIiEEE10Policy1000EN6thrust24THRUST_300001_SM_1000_NS16reverse_iteratorINSC_10device_ptrIiEEEESG_NS0_13ScanTileStateIiLb1EEES8_NS0_8NullTypeEjiLb0ESJ_EEvT0_T1_T2_iT3_T4_T5__param_6];
	cvta.to.global.u64 	%rd2, %rd14;
	cvta.to.global.u64 	%rd3, %rd13;
	mov.u32 	%r379, %ctaid.x;
	add.s32 	%r1, %r377, %r379;
	mul.lo.s32 	%r2, %r1, 3072;
	sub.s32 	%r3, %r378, %r2;
	setp.lt.u32 	%p1, %r3, 3073;
	@%p1 bra 	$L__BB8_35;
	cvt.u64.u32 	%rd4, %r2;
	mov.u32 	%r4, %tid.x;
	and.b32  	%r5, %r4, 31;
	and.b32  	%r651, %r4, 992;
	mul.lo.s32 	%r6, %r651, 24;
	or.b32  	%r652, %r6, %r5;
	cvt.u64.u32 	%rd42, %r652;
	add.s64 	%rd43, %rd4, %rd42;
	shl.b64 	%rd44, %rd43, 2;
	sub.s64 	%rd45, %rd2, %rd44;
	ld.global.u32 	%r653, [%rd45+-4];
	ld.global.u32 	%r654, [%rd45+-132];
	ld.global.u32 	%r655, [%rd45+-260];
	ld.global.u32 	%r656, [%rd45+-388];
	ld.global.u32 	%r657, [%rd45+-516];
	ld.global.u32 	%r658, [%rd45+-644];
	ld.global.u32 	%r659, [%rd45+-772];
	ld.global.u32 	%r660, [%rd45+-900];
	ld.global.u32 	%r661, [%rd45+-1028];
	ld.global.u32 	%r662, [%rd45+-1156];
	ld.global.u32 	%r663, [%rd45+-1284];
	ld.global.u32 	%r664, [%rd45+-1412];
	ld.global.u32 	%r665, [%rd45+-1540];
	ld.global.u32 	%r666, [%rd45+-1668];
	ld.global.u32 	%r667, [%rd45+-1796];
	ld.global.u32 	%r668, [%rd45+-1924];
	ld.global.u32 	%r669, [%rd45+-2052];
	ld.global.u32 	%r670, [%rd45+-2180];
	ld.global.u32 	%r671, [%rd45+-2308];
	ld.global.u32 	%r672, [%rd45+-2436];
	ld.global.u32 	%r673, [%rd45+-2564];
	ld.global.u32 	%r674, [%rd45+-2692];
	ld.global.u32 	%r675, [%rd45+-2820];
	ld.global.u32 	%r676, [%rd45+-2948];
	// begin inline asm
	mov.u32 %r650, %laneid;
	// end inline asm
	shr.u32 	%r8, %r4, 5;
	mad.lo.s32 	%r677, %r8, 768, %r650;
	shl.b32 	%r678, %r677, 2;
	mov.u32 	%r679, _ZZN3cub18CUB_300001_SM_10006detail4scan16DeviceScanKernelINS2_10policy_hubIiiijN4cuda3__47minimumIiEEE10Policy1000EN6thrust24THRUST_300001_SM_1000_NS16reverse_iteratorINSC_10device_ptrIiEEEESG_NS0_13ScanTileStateIiLb1EEES8_NS0_8NullTypeEjiLb0ESJ_EEvT0_T1_T2_iT3_T4_T5_E12temp_storage;
	add.s32 	%r9, %r679, %r678;
	st.shared.u32 	[%r9], %r653;
	st.shared.u32 	[%r9+128], %r654;
	st.shared.u32 	[%r9+256], %r655;
	st.shared.u32 	[%r9+384], %r656;
	st.shared.u32 	[%r9+512], %r657;
	st.shared.u32 	[%r9+640], %r658;
	st.shared.u32 	[%r9+768], %r659;
	st.shared.u32 	[%r9+896], %r660;
	st.shared.u32 	[%r9+1024], %r661;
	st.shared.u32 	[%r9+1152], %r662;
	st.shared.u32 	[%r9+1280], %r663;
	st.shared.u32 	[%r9+1408], %r664;
	st.shared.u32 	[%r9+1536], %r665;
	st.shared.u32 	[%r9+1664], %r666;
	st.shared.u32 	[%r9+1792], %r667;
	st.shared.u32 	[%r9+1920], %r668;
	st.shared.u32 	[%r9+2048], %r669;
	st.shared.u32 	[%r9+2176], %r670;
	st.shared.u32 	[%r9+2304], %r671;
	st.shared.u32 	[%r9+2432], %r672;
	st.shared.u32 	[%r9+2560], %r673;
	st.shared.u32 	[%r9+2688], %r674;
	st.shared.u32 	[%r9+2816], %r675;
	st.shared.u32 	[%r9+2944], %r676;
	bar.warp.sync 	-1;
	mad.lo.s32 	%r10, %r650, 92, %r9;
	ld.shared.v4.u32 	{%r11, %r12, %r13, %r14}, [%r10];
	ld.shared.v4.u32 	{%r15, %r16, %r17, %r18}, [%r10+16];
	ld.shared.v4.u32 	{%r19, %r20, %r21, %r22}, [%r10+32];
	ld.shared.v4.u32 	{%r23, %r24, %r25, %r26}, [%r10+48];
	ld.shared.v4.u32 	{%r27, %r28, %r29, %r30}, [%r10+64];
	ld.shared.v4.u32 	{%r31, %r32, %r33, %r34}, [%r10+80];
	bar.sync 	0;
	setp.ne.s32 	%p105, %r1, 0;
	@%p105 bra 	$L__BB8_6;
	min.s32 	%r877, %r11, %r12;
	min.s32 	%r878, %r877, %r13;
	min.s32 	%r879, %r14, %r15;
	min.s32 	%r880, %r879, %r16;
	min.s32 	%r881, %r17, %r18;
	min.s32 	%r882, %r881, %r19;
	min.s32 	%r883, %r20, %r21;
	min.s32 	%r884, %r883, %r22;
	min.s32 	%r885, %r23, %r24;
	min.s32 	%r886, %r885, %r25;
	min.s32 	%r887, %r26, %r27;
	min.s32 	%r888, %r887, %r28;
	min.s32 	%r889, %r29, %r30;
	min.s32 	%r890, %r889, %r31;
	min.s32 	%r891, %r32, %r33;
	min.s32 	%r892, %r891, %r34;
	min.s32 	%r893, %r878, %r880;
	min.s32 	%r894, %r893, %r882;
	min.s32 	%r895, %r884, %r886;
	min.s32 	%r896, %r895, %r888;
	min.s32 	%r897, %r890, %r892;
	min.s32 	%r898, %r894, %r896;
	min.s32 	%r848, %r898, %r897;
	mov.b32 	%r874, 1;
	mov.b32 	%r875, 0;
	mov.b32 	%r876, -1;
	// begin inline asm
	shfl.sync.up.b32 %r847, %r848, %r874, %r875, %r876;
	// end inline asm
	min.s32 	%r899, %r847, %r848;
	setp.lt.s32 	%p147, %r650, 1;
	selp.b32 	%r853, %r848, %r899, %p147;
	mov.b32 	%r854, 2;
	// begin inline asm
	shfl.sync.up.b32 %r852, %r853, %r854, %r875, %r876;
	// end inline asm
	min.s32 	%r900, %r852, %r853;
	setp.lt.s32 	%p148, %r650, 2;
	selp.b32 	%r858, %r853, %r900, %p148;
	mov.b32 	%r859, 4;
	// begin inline asm
	shfl.sync.up.b32 %r857, %r858, %r859, %r875, %r876;
	// end inline asm
	min.s32 	%r901, %r857, %r858;
	setp.lt.s32 	%p149, %r650, 4;
	selp.b32 	%r863, %r858, %r901, %p149;
	mov.b32 	%r864, 8;
	// begin inline asm
	shfl.sync.up.b32 %r862, %r863, %r864, %r875, %r876;
	// end inline asm
	min.s32 	%r902, %r862, %r863;
	setp.lt.s32 	%p150, %r650, 8;
	selp.b32 	%r868, %r863, %r902, %p150;
	mov.b32 	%r869, 16;
	// begin inline asm
	shfl.sync.up.b32 %r867, %r868, %r869, %r875, %r876;
	// end inline asm
	min.s32 	%r35, %r867, %r868;
	setp.lt.s32 	%p151, %r650, 16;
	selp.b32 	%r873, %r868, %r35, %p151;
	// begin inline asm
	shfl.sync.up.b32 %r872, %r873, %r874, %r875, %r876;
	// end inline asm
	setp.ne.s32 	%p152, %r650, 31;
	@%p152 bra 	$L__BB8_4;
	shl.b32 	%r903, %r8, 2;
	add.s32 	%r905, %r679, %r903;
	st.shared.u32 	[%r905+16], %r35;
$L__BB8_4:
	bar.sync 	0;
	ld.shared.v4.u32 	{%r906, %r907, %r908, %r909}, [_ZZN3cub18CUB_300001_SM_10006detail4scan16DeviceScanKernelINS2_10policy_hubIiiijN4cuda3__47minimumIiEEE10Policy1000EN6thrust24THRUST_300001_SM_1000_NS16reverse_iteratorINSC_10device_ptrIiEEEESG_NS0_13ScanTileStateIiLb1EEES8_NS0_8NullTypeEjiLb0ESJ_EEvT0_T1_T2_iT3_T4_T5_E12temp_storage+16];
	min.s32 	%r910, %r906, %r907;
	setp.eq.s32 	%p153, %r8, 2;
	selp.b32 	%r911, %r910, %r906, %p153;
	min.s32 	%r912, %r910, %r908;
	setp.eq.s32 	%p154, %r8, 3;
	selp.b32 	%r913, %r912, %r911, %p154;
	min.s32 	%r37, %r912, %r909;
	setp.lt.u32 	%p155, %r4, 32;
	min.s32 	%r914, %r913, %r872;
	setp.eq.s32 	%p156, %r650, 0;
	selp.b32 	%r915, %r913, %r914, %p156;
	selp.b32 	%r916, %r872, %r915, %p155;
	setp.ne.s32 	%p157, %r4, 0;
	setp.eq.s32 	%p158, %r4, 0;
	min.s32 	%r979, %r916, %r11;
	selp.b32 	%r917, %r11, %r979, %p158;
	min.s32 	%r978, %r917, %r12;
	min.s32 	%r977, %r978, %r13;
	min.s32 	%r976, %r977, %r14;
	min.s32 	%r975, %r976, %r15;
	min.s32 	%r974, %r975, %r16;
	min.s32 	%r973, %r974, %r17;
	min.s32 	%r972, %r973, %r18;
	min.s32 	%r971, %r972, %r19;
	min.s32 	%r970, %r971, %r20;
	min.s32 	%r969, %r970, %r21;
	min.s32 	%r968, %r969, %r22;
	min.s32 	%r967, %r968, %r23;
	min.s32 	%r966, %r967, %r24;
	min.s32 	%r965, %r966, %r25;
	min.s32 	%r964, %r965, %r26;
	min.s32 	%r963, %r964, %r27;
	min.s32 	%r962, %r963, %r28;
	min.s32 	%r961, %r962, %r29;
	min.s32 	%r960, %r961, %r30;
	min.s32 	%r959, %r960, %r31;
	min.s32 	%r958, %r959, %r32;
	min.s32 	%r957, %r958, %r33;
	min.s32 	%r956, %r957, %r34;
	@%p157 bra 	$L__BB8_34;
	add.s64 	%rd57, %rd1, 256;
	mov.b32 	%r918, 101;
	// begin inline asm
	st.relaxed.gpu.v2.u32 [%rd57], {%r918, %r37};
	// end inline asm
	mov.u32 	%r979, %r11;
	bra.uni 	$L__BB8_34;
$L__BB8_6:
	min.s32 	%r710, %r11, %r12;
	min.s32 	%r711, %r710, %r13;
	min.s32 	%r712, %r14, %r15;
	min.s32 	%r713, %r712, %r16;
	min.s32 	%r714, %r17, %r18;
	min.s32 	%r715, %r714, %r19;
	min.s32 	%r716, %r20, %r21;
	min.s32 	%r717, %r716, %r22;
	min.s32 	%r718, %r23, %r24;
	min.s32 	%r719, %r718, %r25;
	min.s32 	%r720, %r26, %r27;
	min.s32 	%r721, %r720, %r28;
	min.s32 	%r722, %r29, %r30;
	min.s32 	%r723, %r722, %r31;
	min.s32 	%r724, %r32, %r33;
	min.s32 	%r725, %r724, %r34;
	min.s32 	%r726, %r711, %r713;
	min.s32 	%r727, %r726, %r715;
	min.s32 	%r728, %r717, %r719;
	min.s32 	%r729, %r728, %r721;
	min.s32 	%r730, %r723, %r725;
	min.s32 	%r731, %r727, %r729;
	min.s32 	%r681, %r731, %r730;
	mov.b32 	%r707, 1;
	mov.b32 	%r708, 0;
	mov.b32 	%r709, -1;
	// begin inline asm
	shfl.sync.up.b32 %r680, %r681, %r707, %r708, %r709;
	// end inline asm
	min.s32 	%r732, %r680, %r681;
	setp.lt.s32 	%p106, %r650, 1;
	selp.b32 	%r686, %r681, %r732, %p106;
	mov.b32 	%r687, 2;
	// begin inline asm
	shfl.sync.up.b32 %r685, %r686, %r687, %r708, %r709;
	// end inline asm
	min.s32 	%r733, %r685, %r686;
	setp.lt.s32 	%p107, %r650, 2;
	selp.b32 	%r691, %r686, %r733, %p107;
	mov.b32 	%r692, 4;
	// begin inline asm
	shfl.sync.up.b32 %r690, %r691, %r692, %r708, %r709;
	// end inline asm
	min.s32 	%r734, %r690, %r691;
	setp.lt.s32 	%p108, %r650, 4;
	selp.b32 	%r696, %r691, %r734, %p108;
	mov.b32 	%r697, 8;
	// begin inline asm
	shfl.sync.up.b32 %r695, %r696, %r697, %r708, %r709;
	// end inline asm
	min.s32 	%r735, %r695, %r696;
	setp.lt.s32 	%p109, %r650, 8;
	selp.b32 	%r701, %r696, %r735, %p109;
	mov.b32 	%r702, 16;
	// begin inline asm
	shfl.sync.up.b32 %r700, %r701, %r702, %r708, %r709;
	// end inline asm
	min.s32 	%r62, %r700, %r701;
	setp.lt.s32 	%p110, %r650, 16;
	selp.b32 	%r706, %r701, %r62, %p110;
	// begin inline asm
	shfl.sync.up.b32 %r705, %r706, %r707, %r708, %r709;
	// end inline asm
	setp.ne.s32 	%p111, %r650, 31;
	@%p111 bra 	$L__BB8_8;
	shl.b32 	%r736, %r8, 2;
	add.s32 	%r738, %r679, %r736;
	st.shared.u32 	[%r738+16], %r62;
$L__BB8_8:
	bar.sync 	0;
	ld.shared.v4.u32 	{%r739, %r740, %r741, %r742}, [_ZZN3cub18CUB_300001_SM_10006detail4scan16DeviceScanKernelINS2_10policy_hubIiiijN4cuda3__47minimumIiEEE10Policy1000EN6thrust24THRUST_300001_SM_1000_NS16reverse_iteratorINSC_10device_ptrIiEEEESG_NS0_13ScanTileStateIiLb1EEES8_NS0_8NullTypeEjiLb0ESJ_EEvT0_T1_T2_iT3_T4_T5_E12temp_storage+16];
	min.s32 	%r743, %r739, %r740;
	setp.eq.s32 	%p112, %r8, 2;
	selp.b32 	%r744, %r743, %r739, %p112;
	min.s32 	%r745, %r743, %r741;
	setp.eq.s32 	%p113, %r8, 3;
	selp.b32 	%r746, %r745, %r744, %p113;
	min.s32 	%r64, %r745, %r742;
	setp.gt.u32 	%p114, %r4, 31;
	setp.lt.u32 	%p115, %r4, 32;
	min.s32 	%r747, %r746, %r705;
	setp.eq.s32 	%p116, %r650, 0;
	selp.b32 	%r955, %r746, %r747, %p116;
	selp.b32 	%r66, %r705, %r955, %p115;
	@%p114 bra 	$L__BB8_33;
	setp.ne.s32 	%p117, %r4, 0;
	mul.wide.s32 	%rd46, %r1, 8;
	add.s64 	%rd5, %rd1, %rd46;
	@%p117 bra 	$L__BB8_11;
	st.shared.u32 	[_ZZN3cub18CUB_300001_SM_10006detail4scan16DeviceScanKernelINS2_10policy_hubIiiijN4cuda3__47minimumIiEEE10Policy1000EN6thrust24THRUST_300001_SM_1000_NS16reverse_iteratorINSC_10device_ptrIiEEEESG_NS0_13ScanTileStateIiLb1EEES8_NS0_8NullTypeEjiLb0ESJ_EEvT0_T1_T2_iT3_T4_T5_E12temp_storage+12], %r64;
	add.s64 	%rd47, %rd5, 256;
	mov.b32 	%r748, 100;
	// begin inline asm
	st.relaxed.gpu.v2.u32 [%rd47], {%r748, %r64};
	// end inline asm
$L__BB8_11:
	not.b32 	%r750, %r4;
	add.s32 	%r952, %r1, %r750;
	mov.u32 	%r68, %nctaid.x;
	setp.gt.u32 	%p118, %r68, 499;
	@%p118 bra 	$L__BB8_13;
	membar.cta;
	bra.uni 	$L__BB8_14;
$L__BB8_13:
	mov.b32 	%r751, 1245;
	// begin inline asm
	nanosleep.u32 %r751;
	// end inline asm
$L__BB8_14:
	mul.wide.s32 	%rd49, %r952, 8;
	add.s64 	%rd50, %rd1, %rd49;
	add.s64 	%rd48, %rd50, 256;
	// begin inline asm
	ld.relaxed.gpu.v2.u32 {%r953, %r949}, [%rd48];
	// end inline asm
$L__BB8_15:
	setp.eq.s32 	%p119, %r953, 99;
	mov.b32 	%r754, -1;
	vote.sync.any.pred 	%p120, %p119, %r754;
	not.pred 	%p121, %p120;
	@%p121 bra 	$L__BB8_20;
	setp.gt.u32 	%p146, %r68, 499;
	@%p146 bra 	$L__BB8_18;
	membar.cta;
	bra.uni 	$L__BB8_19;
$L__BB8_18:
	mov.b32 	%r844, 648;
	// begin inline asm
	nanosleep.u32 %r844;
	// end inline asm
$L__BB8_19:
	// begin inline asm
	ld.relaxed.gpu.v2.u32 {%r953, %r949}, [%rd48];
	// end inline asm
	bra.uni 	$L__BB8_15;
$L__BB8_20:
	setp.eq.s32 	%p122, %r953, 101;
	mov.b32 	%r781, -1;
	vote.sync.ballot.b32 	%r782, %p122, %r781;
	// begin inline asm
	mov.u32 %r756, %lanemask_ge;
	// end inline asm
	and.b32  	%r783, %r782, %r756;
	or.b32  	%r784, %r783, -2147483648;
	add.s32 	%r785, %r784, -1;
	not.b32 	%r786, %r784;
	and.b32  	%r787, %r786, %r785;
	popc.b32 	%r760, %r787;
	mov.b32 	%r759, 1;
	// begin inline asm
	shfl.sync.down.b32 %r757, %r949, %r759, %r760, %r781;
	// end inline asm
	setp.lt.s32 	%p124, %r650, %r760;
	min.s32 	%r788, %r757, %r949;
	selp.b32 	%r763, %r788, %r949, %p124;
	mov.b32 	%r764, 2;
	// begin inline asm
	shfl.sync.down.b32 %r762, %r763, %r764, %r760, %r781;
	// end inline asm
	add.s32 	%r78, %r650, 2;
	setp.gt.s32 	%p125, %r78, %r760;
	min.s32 	%r789, %r762, %r763;
	selp.b32 	%r768, %r763, %r789, %p125;
	mov.b32 	%r769, 4;
	// begin inline asm
	shfl.sync.down.b32 %r767, %r768, %r769, %r760, %r781;
	// end inline asm
	add.s32 	%r79, %r650, 4;
	setp.gt.s32 	%p126, %r79, %r760;
	min.s32 	%r790, %r767, %r768;
	selp.b32 	%r773, %r768, %r790, %p126;
	mov.b32 	%r774, 8;
	// begin inline asm
	shfl.sync.down.b32 %r772, %r773, %r774, %r760, %r781;
	// end inline asm
	add.s32 	%r80, %r650, 8;
	setp.gt.s32 	%p127, %r80, %r760;
	min.s32 	%r791, %r772, %r773;
	selp.b32 	%r778, %r773, %r791, %p127;
	mov.b32 	%r779, 16;
	// begin inline asm
	shfl.sync.down.b32 %r777, %r778, %r779, %r760, %r781;
	// end inline asm
	add.s32 	%r81, %r650, 16;
	setp.gt.s32 	%p128, %r81, %r760;
	min.s32 	%r792, %r777, %r778;
	selp.b32 	%r951, %r778, %r792, %p128;
	add.s64 	%rd7, %rd1, 256;
$L__BB8_21:
	setp.ne.s32 	%p129, %r953, 101;
	mov.b32 	%r793, -1;
	vote.sync.all.pred 	%p130, %p129, %r793;
	not.pred 	%p131, %p130;
	@%p131 bra 	$L__BB8_29;
	mul.wide.s32 	%rd53, %r952, 8;
	add.s64 	%rd54, %rd7, %rd53;
	add.s64 	%rd52, %rd54, -256;
	// begin inline asm
	ld.relaxed.gpu.v2.u32 {%r953, %r954}, [%rd52];
	// end inline asm
$L__BB8_23:
	setp.eq.s32 	%p135, %r953, 99;
	mov.b32 	%r802, -1;
	vote.sync.any.pred 	%p136, %p135, %r802;
	not.pred 	%p137, %p136;
	@%p137 bra 	$L__BB8_28;
	setp.gt.u32 	%p145, %r68, 499;
	@%p145 bra 	$L__BB8_26;
	membar.cta;
	bra.uni 	$L__BB8_27;
$L__BB8_26:
	mov.b32 	%r841, 648;
	// begin inline asm
	nanosleep.u32 %r841;
	// end inline asm
$L__BB8_27:
	// begin inline asm
	ld.relaxed.gpu.v2.u32 {%r953, %r954}, [%rd52];
	// end inline asm
	bra.uni 	$L__BB8_23;
$L__BB8_28:
	setp.eq.s32 	%p138, %r953, 101;
	mov.b32 	%r828, -1;
	vote.sync.ballot.b32 	%r829, %p138, %r828;
	and.b32  	%r830, %r829, %r756;
	or.b32  	%r831, %r830, -2147483648;
	add.s32 	%r832, %r831, -1;
	not.b32 	%r833, %r831;
	and.b32  	%r834, %r833, %r832;
	popc.b32 	%r807, %r834;
	mov.b32 	%r806, 1;
	// begin inline asm
	shfl.sync.down.b32 %r804, %r954, %r806, %r807, %r828;
	// end inline asm
	setp.lt.s32 	%p140, %r650, %r807;
	min.s32 	%r835, %r804, %r954;
	selp.b32 	%r810, %r835, %r954, %p140;
	mov.b32 	%r811, 2;
	// begin inline asm
	shfl.sync.down.b32 %r809, %r810, %r811, %r807, %r828;
	// end inline asm
	setp.gt.s32 	%p141, %r78, %r807;
	min.s32 	%r836, %r809, %r810;
	selp.b32 	%r815, %r810, %r836, %p141;
	mov.b32 	%r816, 4;
	// begin inline asm
	shfl.sync.down.b32 %r814, %r815, %r816, %r807, %r828;
	// end inline asm
	setp.gt.s32 	%p142, %r79, %r807;
	min.s32 	%r837, %r814, %r815;
	selp.b32 	%r820, %r815, %r837, %p142;
	mov.b32 	%r821, 8;
	// begin inline asm
	shfl.sync.down.b32 %r819, %r820, %r821, %r807, %r828;
	// end inline asm
	setp.gt.s32 	%p143, %r80, %r807;
	min.s32 	%r838, %r819, %r820;
	selp.b32 	%r825, %r820, %r838, %p143;
	mov.b32 	%r826, 16;
	// begin inline asm
	shfl.sync.down.b32 %r824, %r825, %r826, %r807, %r828;
	// end inline asm
	setp.gt.s32 	%p144, %r81, %r807;
	min.s32 	%r839, %r824, %r825;
	selp.b32 	%r840, %r825, %r839, %p144;
	min.s32 	%r951, %r840, %r951;
	add.s32 	%r952, %r952, -32;
	bra.uni 	$L__BB8_21;
$L__BB8_29:
	setp.ne.s32 	%p132, %r4, 0;
	@%p132 bra 	$L__BB8_31;
	min.s32 	%r796, %r951, %r64;
	add.s64 	%rd51, %rd5, 256;
	mov.b32 	%r795, 101;
	// begin inline asm
	st.relaxed.gpu.v2.u32 [%rd51], {%r795, %r796};
	// end inline asm
	st.shared.u32 	[_ZZN3cub18CUB_300001_SM_10006detail4scan16DeviceScanKernelINS2_10policy_hubIiiijN4cuda3__47minimumIiEEE10Policy1000EN6thrust24THRUST_300001_SM_1000_NS16reverse_iteratorINSC_10device_ptrIiEEEESG_NS0_13ScanTileStateIiLb1EEES8_NS0_8NullTypeEjiLb0ESJ_EEvT0_T1_T2_iT3_T4_T5_E12temp_storage+4], %r951;
	st.shared.u32 	[_ZZN3cub18CUB_300001_SM_10006detail4scan16DeviceScanKernelINS2_10policy_hubIiiijN4cuda3__47minimumIiEEE10Policy1000EN6thrust24THRUST_300001_SM_1000_NS16reverse_iteratorINSC_10device_ptrIiEEEESG_NS0_13ScanTileStateIiLb1EEES8_NS0_8NullTypeEjiLb0ESJ_EEvT0_T1_T2_iT3_T4_T5_E12temp_storage+8], %r796;
$L__BB8_31:
	setp.ne.s32 	%p133, %r650, 0;
	mov.u32 	%r955, %r66;
	@%p133 bra 	$L__BB8_33;
	st.shared.u32 	[_ZZN3cub18CUB_300001_SM_10006detail4scan16DeviceScanKernelINS2_10policy_hubIiiijN4cuda3__47minimumIiEEE10Policy1000EN6thrust24THRUST_300001_SM_1000_NS16reverse_iteratorINSC_10device_ptrIiEEEESG_NS0_13ScanTileStateIiLb1EEES8_NS0_8NullTypeEjiLb0ESJ_EEvT0_T1_T2_iT3_T4_T5_E12temp_storage+36], %r951;
	mov.u32 	%r955, %r951;
$L__BB8_33:
	bar.sync 	0;
	ld.shared.u32 	%r797, [_ZZN3cub18CUB_300001_SM_10006detail4scan16DeviceScanKernelINS2_10policy_hubIiiijN4cuda3__47minimumIiEEE10Policy1000EN6thrust24THRUST_300001_SM_1000_NS16reverse_iteratorINSC_10device_ptrIiEEEESG_NS0_13ScanTileStateIiLb1EEES8_NS0_8NullTypeEjiLb0ESJ_EEvT0_T1_T2_iT3_T4_T5_E12temp_storage+36];
	setp.eq.s32 	%p134, %r4, 0;
	min.s32 	%r798, %r797, %r955;
	selp.b32 	%r799, %r955, %r798, %p134;
	min.s32 	%r979, %r799, %r11;
	min.s32 	%r978, %r979, %r12;
	min.s32 	%r977, %r978, %r13;
	min.s32 	%r976, %r977, %r14;
	min.s32 	%r975, %r976, %r15;
	min.s32 	%r974, %r975, %r16;
	min.s32 	%r973, %r974, %r17;
	min.s32 	%r972, %r973, %r18;
	min.s32 	%r971, %r972, %r19;
	min.s32 	%r970, %r971, %r20;
	min.s32 	%r969, %r970, %r21;
	min.s32 	%r968, %r969, %r22;
	min.s32 	%r967, %r968, %r23;
	min.s32 	%r966, %r967, %r24;
	min.s32 	%r965, %r966, %r25;
	min.s32 	%r964, %r965, %r26;
	min.s32 	%r963, %r964, %r27;
	min.s32 	%r962, %r963, %r28;
	min.s32 	%r961, %r962, %r29;
	min.s32 	%r960, %r961, %r30;
	min.s32 	%r959, %r960, %r31;
	min.s32 	%r958, %r959, %r32;
	min.s32 	%r957, %r958, %r33;
	min.s32 	%r956, %r957, %r34;
$L__BB8_34:
	bar.sync 	0;
	st.shared.v4.u32 	[%r10], {%r979, %r978, %r977, %r976};
	st.shared.v4.u32 	[%r10+16], {%r975, %r974, %r973, %r972};
	st.shared.v4.u32 	[%r10+32], {%r971, %r970, %r969, %r968};
	st.shared.v4.u32 	[%r10+48], {%r967, %r966, %r965, %r964};
	st.shared.v4.u32 	[%r10+64], {%r963, %r962, %r961, %r960};
	st.shared.v4.u32 	[%r10+80], {%r959, %r958, %r957, %r956};
	bar.warp.sync 	-1;
	ld.shared.u32 	%r920, [%r9];
	ld.shared.u32 	%r921, [%r9+128];
	ld.shared.u32 	%r922, [%r9+256];
	ld.shared.u32 	%r923, [%r9+384];
	ld.shared.u32 	%r924, [%r9+512];
	ld.shared.u32 	%r925, [%r9+640];
	ld.shared.u32 	%r926, [%r9+768];
	ld.shared.u32 	%r927, [%r9+896];
	ld.shared.u32 	%r928, [%r9+1024];
	ld.shared.u32 	%r929, [%r9+1152];
	ld.shared.u32 	%r930, [%r9+1280];
	ld.shared.u32 	%r931, [%r9+1408];
	ld.shared.u32 	%r932, [%r9+1536];
	ld.shared.u32 	%r933, [%r9+1664];
	ld.shared.u32 	%r934, [%r9+1792];
	ld.shared.u32 	%r935, [%r9+1920];
	ld.shared.u32 	%r936, [%r9+2048];
	ld.shared.u32 	%r937, [%r9+2176];
	ld.shared.u32 	%r938, [%r9+2304];
	ld.shared.u32 	%r939, [%r9+2432];
	ld.shared.u32 	%r940, [%r9+2560];
	ld.shared.u32 	%r941, [%r9+2688];
	ld.shared.u32 	%r942, [%r9+2816];
	ld.shared.u32 	%r943, [%r9+2944];
	cvt.u64.u32 	%rd58, %r6;
	add.s64 	%rd59, %rd58, %rd4;
	cvt.u64.u32 	%rd60, %r5;
	add.s64 	%rd61, %rd59, %rd60;
	shl.b64 	%rd62, %rd61, 2;
	sub.s64 	%rd63, %rd3, %rd62;
	st.global.u32 	[%rd63+-4], %r920;
	st.global.u32 	[%rd63+-132], %r921;
	st.global.u32 	[%rd63+-260], %r922;
	st.global.u32 	[%rd63+-388], %r923;
	st.global.u32 	[%rd63+-516], %r924;
	st.global.u32 	[%rd63+-644], %r925;
	st.global.u32 	[%rd63+-772], %r926;
	st.global.u32 	[%rd63+-900], %r927;
	st.global.u32 	[%rd63+-1028], %r928;
	st.global.u32 	[%rd63+-1156], %r929;
	st.global.u32 	[%rd63+-1284], %r930;
	st.global.u32 	[%rd63+-1412], %r931;
	st.global.u32 	[%rd63+-1540], %r932;
	st.global.u32 	[%rd63+-1668], %r933;
	st.global.u32 	[%rd63+-1796], %r934;
	st.global.u32 	[%rd63+-1924], %r935;
	st.global.u32 	[%rd63+-2052], %r936;
	st.global.u32 	[%rd63+-2180], %r937;
	st.global.u32 	[%rd63+-2308], %r938;
	st.global.u32 	[%rd63+-2436], %r939;
	st.global.u32 	[%rd63+-2564], %r940;
	st.global.u32 	[%rd63+-2692], %r941;
	st.global.u32 	[%rd63+-2820], %r942;
	st.global.u32 	[%rd63+-2948], %r943;
	bra.uni 	$L__BB8_166;
$L__BB8_35:
	setp.eq.s32 	%p2, %r3, 0;
	@%p2 bra 	$L__BB8_166;
	cvt.u64.u32 	%rd15, %r2;
	mul.wide.u32 	%rd16, %r2, 4;
	sub.s64 	%rd17, %rd2, %rd16;
	mov.u32 	%r145, %tid.x;
	ld.global.u32 	%r1003, [%rd17+-4];
	and.b32  	%r380, %r145, 31;
	and.b32  	%r381, %r145, 992;
	mul.lo.s32 	%r382, %r381, 24;
	or.b32  	%r147, %r382, %r380;
	setp.ge.u32 	%p3, %r147, %r3;
	cvt.u64.u32 	%rd18, %r147;
	add.s64 	%rd19, %rd15, %rd18;
	shl.b64 	%rd20, %rd19, 2;
	sub.s64 	%rd9, %rd2, %rd20;
	mov.u32 	%r980, %r1003;
	@%p3 bra 	$L__BB8_38;
	ld.global.u32 	%r980, [%rd9+-4];
$L__BB8_38:
	add.s32 	%r150, %r147, 32;
	setp.ge.u32 	%p4, %r150, %r3;
	mov.u32 	%r981, %r1003;
	@%p4 bra 	$L__BB8_40;
	ld.global.u32 	%r981, [%rd9+-132];
$L__BB8_40:
	add.s32 	%r153, %r147, 64;
	setp.ge.u32 	%p5, %r153, %r3;
	mov.u32 	%r982, %r1003;
	@%p5 bra 	$L__BB8_42;
	ld.global.u32 	%r982, [%rd9+-260];
$L__BB8_42:
	add.s32 	%r156, %r147, 96;
	setp.ge.u32 	%p6, %r156, %r3;
	mov.u32 	%r983, %r1003;
	@%p6 bra 	$L__BB8_44;
	ld.global.u32 	%r983, [%rd9+-388];
$L__BB8_44:
	add.s32 	%r159, %r147, 128;
	setp.ge.u32 	%p7, %r159, %r3;
	mov.u32 	%r984, %r1003;
	@%p7 bra 	$L__BB8_46;
	ld.global.u32 	%r984, [%rd9+-516];
$L__BB8_46:
	add.s32 	%r162, %r147, 160;
	setp.ge.u32 	%p8, %r162, %r3;
	mov.u32 	%r985, %r1003;
	@%p8 bra 	$L__BB8_48;
	ld.global.u32 	%r985, [%rd9+-644];
$L__BB8_48:
	add.s32 	%r165, %r147, 192;
	setp.ge.u32 	%p9, %r165, %r3;
	mov.u32 	%r986, %r1003;
	@%p9 bra 	$L__BB8_50;
	ld.global.u32 	%r986, [%rd9+-772];
$L__BB8_50:
	add.s32 	%r168, %r147, 224;
	setp.ge.u32 	%p10, %r168, %r3;
	mov.u32 	%r987, %r1003;
	@%p10 bra 	$L__BB8_52;
	ld.global.u32 	%r987, [%rd9+-900];
$L__BB8_52:
	add.s32 	%r171, %r147, 256;
	setp.ge.u32 	%p11, %r171, %r3;
	mov.u32 	%r988, %r1003;
	@%p11 bra 	$L__BB8_54;
	ld.global.u32 	%r988, [%rd9+-1028];
$L__BB8_54:
	add.s32 	%r174, %r147, 288;
	setp.ge.u32 	%p12, %r174, %r3;
	mov.u32 	%r989, %r1003;
	@%p12 bra 	$L__BB8_56;
	ld.global.u32 	%r989, [%rd9+-1156];
$L__BB8_56:
	add.s32 	%r177, %r147, 320;
	setp.ge.u32 	%p13, %r177, %r3;
	mov.u32 	%r990, %r1003;
	@%p13 bra 	$L__BB8_58;
	ld.global.u32 	%r990, [%rd9+-1284];
$L__BB8_58:
	add.s32 	%r180, %r147, 352;
	setp.ge.u32 	%p14, %r180, %r3;
	mov.u32 	%r991, %r1003;
	@%p14 bra 	$L__BB8_60;
	ld.global.u32 	%r991, [%rd9+-1412];
$L__BB8_60:
	add.s32 	%r183, %r147, 384;
	setp.ge.u32 	%p15, %r183, %r3;
	mov.u32 	%r992, %r1003;
	@%p15 bra 	$L__BB8_62;
	ld.global.u32 	%r992, [%rd9+-1540];
$L__BB8_62:
	add.s32 	%r186, %r147, 416;
	setp.ge.u32 	%p16, %r186, %r3;
	mov.u32 	%r993, %r1003;
	@%p16 bra 	$L__BB8_64;
	ld.global.u32 	%r993, [%rd9+-1668];
$L__BB8_64:
	add.s32 	%r189, %r147, 448;
	setp.ge.u32 	%p17, %r189, %r3;
	mov.u32 	%r994, %r1003;
	@%p17 bra 	$L__BB8_66;
	ld.global.u32 	%r994, [%rd9+-1796];
$L__BB8_66:
	add.s32 	%r192, %r147, 480;
	setp.ge.u32 	%p18, %r192, %r3;
	mov.u32 	%r995, %r1003;
	@%p18 bra 	$L__BB8_68;
	ld.global.u32 	%r995, [%rd9+-1924];
$L__BB8_68:
	add.s32 	%r195, %r147, 512;
	setp.ge.u32 	%p19, %r195, %r3;
	mov.u32 	%r996, %r1003;
	@%p19 bra 	$L__BB8_70;
	ld.global.u32 	%r996, [%rd9+-2052];
$L__BB8_70:
	add.s32 	%r198, %r147, 544;
	setp.ge.u32 	%p20, %r198, %r3;
	mov.u32 	%r997, %r1003;
	@%p20 bra 	$L__BB8_72;
	ld.global.u32 	%r997, [%rd9+-2180];
$L__BB8_72:
	add.s32 	%r201, %r147, 576;
	setp.ge.u32 	%p21, %r201, %r3;
	mov.u32 	%r998, %r1003;
	@%p21 bra 	$L__BB8_74;
	ld.global.u32 	%r998, [%rd9+-2308];
$L__BB8_74:
	add.s32 	%r204, %r147, 608;
	setp.ge.u32 	%p22, %r204, %r3;
	mov.u32 	%r999, %r1003;
	@%p22 bra 	$L__BB8_76;
	ld.global.u32 	%r999, [%rd9+-2436];
$L__BB8_76:
	add.s32 	%r207, %r147, 640;
	setp.ge.u32 	%p23, %r207, %r3;
	mov.u32 	%r1000, %r1003;
	@%p23 bra 	$L__BB8_78;
	ld.global.u32 	%r1000, [%rd9+-2564];
$L__BB8_78:
	add.s32 	%r210, %r147, 672;
	setp.ge.u32 	%p24, %r210, %r3;
	mov.u32 	%r1001, %r1003;
	@%p24 bra 	$L__BB8_80;
	ld.global.u32 	%r1001, [%rd9+-2692];
$L__BB8_80:
	add.s32 	%r213, %r147, 704;
	setp.ge.u32 	%p25, %r213, %r3;
	mov.u32 	%r1002, %r1003;
	@%p25 bra 	$L__BB8_82;
	ld.global.u32 	%r1002, [%rd9+-2820];
$L__BB8_82:
	add.s32 	%r216, %r147, 736;
	setp.ge.u32 	%p26, %r216, %r3;
	@%p26 bra 	$L__BB8_84;
	ld.global.u32 	%r1003, [%rd9+-2948];
$L__BB8_84:
	// begin inline asm
	mov.u32 %r383, %laneid;
	// end inline asm
	shr.u32 	%r220, %r145, 5;
	mad.lo.s32 	%r384, %r220, 768, %r383;
	shl.b32 	%r385, %r384, 2;
	mov.u32 	%r386, _ZZN3cub18CUB_300001_SM_10006detail4scan16DeviceScanKernelINS2_10policy_hubIiiijN4cuda3__47minimumIiEEE10Policy1000EN6thrust24THRUST_300001_SM_1000_NS16reverse_iteratorINSC_10device_ptrIiEEEESG_NS0_13ScanTileStateIiLb1EEES8_NS0_8NullTypeEjiLb0ESJ_EEvT0_T1_T2_iT3_T4_T5_E12temp_storage;
	add.s32 	%r221, %r386, %r385;
	st.shared.u32 	[%r221], %r980;
	st.shared.u32 	[%r221+128], %r981;
	st.shared.u32 	[%r221+256], %r982;
	st.shared.u32 	[%r221+384], %r983;
	st.shared.u32 	[%r221+512], %r984;
	st.shared.u32 	[%r221+640], %r985;
	st.shared.u32 	[%r221+768], %r986;
	st.shared.u32 	[%r221+896], %r987;
	st.shared.u32 	[%r221+1024], %r988;
	st.shared.u32 	[%r221+1152], %r989;
	st.shared.u32 	[%r221+1280], %r990;
	st.shared.u32 	[%r221+1408], %r991;
	st.shared.u32 	[%r221+1536], %r992;
	st.shared.u32 	[%r221+1664], %r993;
	st.shared.u32 	[%r221+1792], %r994;
	st.shared.u32 	[%r221+1920], %r995;
	st.shared.u32 	[%r221+2048], %r996;
	st.shared.u32 	[%r221+2176], %r997;
	st.shared.u32 	[%r221+2304], %r998;
	st.shared.u32 	[%r221+2432], %r999;
	st.shared.u32 	[%r221+2560], %r1000;
	st.shared.u32 	[%r221+2688], %r1001;
	st.shared.u32 	[%r221+2816], %r1002;
	st.shared.u32 	[%r221+2944], %r1003;
	bar.warp.sync 	-1;
	mad.lo.s32 	%r222, %r383, 92, %r221;
	ld.shared.v4.u32 	{%r223, %r224, %r225, %r226}, [%r222];
	ld.shared.v4.u32 	{%r227, %r228, %r229, %r230}, [%r222+16];
	ld.shared.v4.u32 	{%r231, %r232, %r233, %r234}, [%r222+32];
	ld.shared.v4.u32 	{%r235, %r236, %r237, %r238}, [%r222+48];
	ld.shared.v4.u32 	{%r239, %r240, %r241, %r242}, [%r222+64];
	ld.shared.v4.u32 	{%r243, %r244, %r245, %r246}, [%r222+80];
	bar.sync 	0;
	setp.ne.s32 	%p27, %r1, 0;
	@%p27 bra 	$L__BB8_88;
	min.s32 	%r602, %r223, %r224;
	min.s32 	%r603, %r602, %r225;
	min.s32 	%r604, %r226, %r227;
	min.s32 	%r605, %r604, %r228;
	min.s32 	%r606, %r229, %r230;
	min.s32 	%r607, %r606, %r231;
	min.s32 	%r608, %r232, %r233;
	min.s32 	%r609, %r608, %r234;
	min.s32 	%r610, %r235, %r236;
	min.s32 	%r611, %r610, %r237;
	min.s32 	%r612, %r238, %r239;
	min.s32 	%r613, %r612, %r240;
	min.s32 	%r614, %r241, %r242;
	min.s32 	%r615, %r614, %r243;
	min.s32 	%r616, %r244, %r245;
	min.s32 	%r617, %r616, %r246;
	min.s32 	%r618, %r603, %r605;
	min.s32 	%r619, %r618, %r607;
	min.s32 	%r620, %r609, %r611;
	min.s32 	%r621, %r620, %r613;
	min.s32 	%r622, %r615, %r617;
	min.s32 	%r623, %r619, %r621;
	min.s32 	%r573, %r623, %r622;
	mov.b32 	%r599, 1;
	mov.b32 	%r600, 0;
	mov.b32 	%r601, -1;
	// begin inline asm
	shfl.sync.up.b32 %r572, %r573, %r599, %r600, %r601;
	// end inline asm
	min.s32 	%r624, %r572, %r573;
	setp.lt.s32 	%p69, %r383, 1;
	selp.b32 	%r578, %r573, %r624, %p69;
	mov.b32 	%r579, 2;
	// begin inline asm
	shfl.sync.up.b32 %r577, %r578, %r579, %r600, %r601;
	// end inline asm
	min.s32 	%r625, %r577, %r578;
	setp.lt.s32 	%p70, %r383, 2;
	selp.b32 	%r583, %r578, %r625, %p70;
	mov.b32 	%r584, 4;
	// begin inline asm
	shfl.sync.up.b32 %r582, %r583, %r584, %r600, %r601;
	// end inline asm
	min.s32 	%r626, %r582, %r583;
	setp.lt.s32 	%p71, %r383, 4;
	selp.b32 	%r588, %r583, %r626, %p71;
	mov.b32 	%r589, 8;
	// begin inline asm
	shfl.sync.up.b32 %r587, %r588, %r589, %r600, %r601;
	// end inline asm
	min.s32 	%r627, %r587, %r588;
	setp.lt.s32 	%p72, %r383, 8;
	selp.b32 	%r593, %r588, %r627, %p72;
	mov.b32 	%r594, 16;
	// begin inline asm
	shfl.sync.up.b32 %r592, %r593, %r594, %r600, %r601;
	// end inline asm
	min.s32 	%r247, %r592, %r593;
	setp.lt.s32 	%p73, %r383, 16;
	selp.b32 	%r598, %r593, %r247, %p73;
	// begin inline asm
	shfl.sync.up.b32 %r597, %r598, %r599, %r600, %r601;
	// end inline asm
	setp.ne.s32 	%p74, %r383, 31;
	@%p74 bra 	$L__BB8_87;
	shl.b32 	%r628, %r220, 2;
	mov.u32 	%r629, _ZZN3cub18CUB_300001_SM_10006detail4scan16DeviceScanKernelINS2_10policy_hubIiiijN4cuda3__47minimumIiEEE10Policy1000EN6thrust24THRUST_300001_SM_1000_NS16reverse_iteratorINSC_10device_ptrIiEEEESG_NS0_13ScanTileStateIiLb1EEES8_NS0_8NullTypeEjiLb0ESJ_EEvT0_T1_T2_iT3_T4_T5_E12temp_storage;
	add.s32 	%r630, %r629, %r628;
	st.shared.u32 	[%r630+16], %r247;
$L__BB8_87:
	bar.sync 	0;
	.pragma "used_bytes_mask 4095";
	ld.shared.v4.u32 	{%r631, %r632, %r633, %r634}, [_ZZN3cub18CUB_300001_SM_10006detail4scan16DeviceScanKernelINS2_10policy_hubIiiijN4cuda3__47minimumIiEEE10Policy1000EN6thrust24THRUST_300001_SM_1000_NS16reverse_iteratorINSC_10device_ptrIiEEEESG_NS0_13ScanTileStateIiLb1EEES8_NS0_8NullTypeEjiLb0ESJ_EEvT0_T1_T2_iT3_T4_T5_E12temp_storage+16];
	min.s32 	%r635, %r631, %r632;
	setp.eq.s32 	%p75, %r220, 2;
	selp.b32 	%r636, %r635, %r631, %p75;
	min.s32 	%r637, %r635, %r633;
	setp.eq.s32 	%p76, %r220, 3;
	selp.b32 	%r638, %r637, %r636, %p76;
	setp.lt.u32 	%p77, %r145, 32;
	min.s32 	%r639, %r638, %r597;
	setp.eq.s32 	%p78, %r383, 0;
	selp.b32 	%r640, %r638, %r639, %p78;
	selp.b32 	%r641, %r597, %r640, %p77;
	setp.eq.s32 	%p79, %r145, 0;
	min.s32 	%r642, %r641, %r223;
	selp.b32 	%r1012, %r223, %r642, %p79;
	min.s32 	%r1013, %r1012, %r224;
	min.s32 	%r1014, %r1013, %r225;
	min.s32 	%r1015, %r1014, %r226;
	min.s32 	%r1016, %r1015, %r227;
	min.s32 	%r1017, %r1016, %r228;
	min.s32 	%r1018, %r1017, %r229;
	min.s32 	%r1019, %r1018, %r230;
	min.s32 	%r1020, %r1019, %r231;
	min.s32 	%r1021, %r1020, %r232;
	min.s32 	%r1022, %r1021, %r233;
	min.s32 	%r1023, %r1022, %r234;
	min.s32 	%r1024, %r1023, %r235;
	min.s32 	%r1025, %r1024, %r236;
	min.s32 	%r1026, %r1025, %r237;
	min.s32 	%r1027, %r1026, %r238;
	min.s32 	%r1028, %r1027, %r239;
	min.s32 	%r1029, %r1028, %r240;
	min.s32 	%r1030, %r1029, %r241;
	min.s32 	%r1031, %r1030, %r242;
	min.s32 	%r1032, %r1031, %r243;
	min.s32 	%r1033, %r1032, %r244;
	min.s32 	%r1034, %r1033, %r245;
	min.s32 	%r1035, %r1034, %r246;
	bra.uni 	$L__BB8_116;
$L__BB8_88:
	min.s32 	%r417, %r223, %r224;
	min.s32 	%r418, %r417, %r225;
	min.s32 	%r419, %r226, %r227;
	min.s32 	%r420, %r419, %r228;
	min.s32 	%r421, %r229, %r230;
	min.s32 	%r422, %r421, %r231;
	min.s32 	%r423, %r232, %r233;
	min.s32 	%r424, %r423, %r234;
	min.s32 	%r425, %r235, %r236;
	min.s32 	%r426, %r425, %r237;
	min.s32 	%r427, %r238, %r239;
	min.s32 	%r428, %r427, %r240;
	min.s32 	%r429, %r241, %r242;
	min.s32 	%r430, %r429, %r243;
	min.s32 	%r431, %r244, %r245;
	min.s32 	%r432, %r431, %r246;
	min.s32 	%r433, %r418, %r420;
	min.s32 	%r434, %r433, %r422;
	min.s32 	%r435, %r424, %r426;
	min.s32 	%r436, %r435, %r428;
	min.s32 	%r437, %r430, %r432;
	min.s32 	%r438, %r434, %r436;
	min.s32 	%r388, %r438, %r437;
	mov.b32 	%r414, 1;
	mov.b32 	%r415, 0;
	mov.b32 	%r416, -1;
	// begin inline asm
	shfl.sync.up.b32 %r387, %r388, %r414, %r415, %r416;
	// end inline asm
	min.s32 	%r439, %r387, %r388;
	setp.lt.s32 	%p28, %r383, 1;
	selp.b32 	%r393, %r388, %r439, %p28;
	mov.b32 	%r394, 2;
	// begin inline asm
	shfl.sync.up.b32 %r392, %r393, %r394, %r415, %r416;
	// end inline asm
	min.s32 	%r440, %r392, %r393;
	setp.lt.s32 	%p29, %r383, 2;
	selp.b32 	%r398, %r393, %r440, %p29;
	mov.b32 	%r399, 4;
	// begin inline asm
	shfl.sync.up.b32 %r397, %r398, %r399, %r415, %r416;
	// end inline asm
	min.s32 	%r441, %r397, %r398;
	setp.lt.s32 	%p30, %r383, 4;
	selp.b32 	%r403, %r398, %r441, %p30;
	mov.b32 	%r404, 8;
	// begin inline asm
	shfl.sync.up.b32 %r402, %r403, %r404, %r415, %r416;
	// end inline asm
	min.s32 	%r442, %r402, %r403;
	setp.lt.s32 	%p31, %r383, 8;
	selp.b32 	%r408, %r403, %r442, %p31;
	mov.b32 	%r409, 16;
	// begin inline asm
	shfl.sync.up.b32 %r407, %r408, %r409, %r415, %r416;
	// end inline asm
	min.s32 	%r273, %r407, %r408;
	setp.lt.s32 	%p32, %r383, 16;
	selp.b32 	%r413, %r408, %r273, %p32;
	// begin inline asm
	shfl.sync.up.b32 %r412, %r413, %r414, %r415, %r416;
	// end inline asm
	setp.ne.s32 	%p33, %r383, 31;
	@%p33 bra 	$L__BB8_90;
	shl.b32 	%r443, %r220, 2;
	mov.u32 	%r444, _ZZN3cub18CUB_300001_SM_10006detail4scan16DeviceScanKernelINS2_10policy_hubIiiijN4cuda3__47minimumIiEEE10Policy1000EN6thrust24THRUST_300001_SM_1000_NS16reverse_iteratorINSC_10device_ptrIiEEEESG_NS0_13ScanTileStateIiLb1EEES8_NS0_8NullTypeEjiLb0ESJ_EEvT0_T1_T2_iT3_T4_T5_E12temp_storage;
	add.s32 	%r445, %r444, %r443;
	st.shared.u32 	[%r445+16], %r273;
$L__BB8_90:
	bar.sync 	0;
	ld.shared.v4.u32 	{%r446, %r447, %r448, %r449}, [_ZZN3cub18CUB_300001_SM_10006detail4scan16DeviceScanKernelINS2_10policy_hubIiiijN4cuda3__47minimumIiEEE10Policy1000EN6thrust24THRUST_300001_SM_1000_NS16reverse_iteratorINSC_10device_ptrIiEEEESG_NS0_13ScanTileStateIiLb1EEES8_NS0_8NullTypeEjiLb0ESJ_EEvT0_T1_T2_iT3_T4_T5_E12temp_storage+16];
	min.s32 	%r450, %r446, %r447;
	setp.eq.s32 	%p34, %r220, 2;
	selp.b32 	%r451, %r450, %r446, %p34;
	min.s32 	%r452, %r450, %r448;
	setp.eq.s32 	%p35, %r220, 3;
	selp.b32 	%r453, %r452, %r451, %p35;
	min.s32 	%r275, %r452, %r449;
	setp.gt.u32 	%p36, %r145, 31;
	setp.lt.u32 	%p37, %r145, 32;
	min.s32 	%r454, %r453, %r412;
	setp.eq.s32 	%p38, %r383, 0;
	selp.b32 	%r1011, %r453, %r454, %p38;
	selp.b32 	%r277, %r412, %r1011, %p37;
	@%p36 bra 	$L__BB8_115;
	setp.ne.s32 	%p39, %r145, 0;
	mul.wide.s32 	%rd21, %r1, 8;
	add.s64 	%rd10, %rd1, %rd21;
	@%p39 bra 	$L__BB8_93;
	st.shared.u32 	[_ZZN3cub18CUB_300001_SM_10006detail4scan16DeviceScanKernelINS2_10policy_hubIiiijN4cuda3__47minimumIiEEE10Policy1000EN6thrust24THRUST_300001_SM_1000_NS16reverse_iteratorINSC_10device_ptrIiEEEESG_NS0_13ScanTileStateIiLb1EEES8_NS0_8NullTypeEjiLb0ESJ_EEvT0_T1_T2_iT3_T4_T5_E12temp_storage+12], %r275;
	add.s64 	%rd22, %rd10, 256;
	mov.b32 	%r455, 100;
	// begin inline asm
	st.relaxed.gpu.v2.u32 [%rd22], {%r455, %r275};
	// end inline asm
$L__BB8_93:
	mov.u32 	%r278, %nctaid.x;
	setp.gt.u32 	%p40, %r278, 499;
	@%p40 bra 	$L__BB8_95;
	membar.cta;
	bra.uni 	$L__BB8_96;
$L__BB8_95:
	mov.b32 	%r457, 1245;
	// begin inline asm
	nanosleep.u32 %r457;
	// end inline asm
$L__BB8_96:
	ld.param.u32 	%r944, [_ZN3cub18CUB_300001_SM_10006detail4scan16DeviceScanKernelINS2_10policy_hubIiiijN4cuda3__47minimumIiEEE10Policy1000EN6thrust24THRUST_300001_SM_1000_NS16reverse_iteratorINSC_10device_ptrIiEEEESG_NS0_13ScanTileStateIiLb1EEES8_NS0_8NullTypeEjiLb0ESJ_EEvT0_T1_T2_iT3_T4_T5__param_3];
	mov.u32 	%r460, %ctaid.x;
	add.s32 	%r461, %r944, %r460;
	not.b32 	%r462, %r145;
	add.s32 	%r463, %r461, %r462;
	mul.wide.s32 	%rd24, %r463, 8;
	add.s64 	%rd25, %rd1, %rd24;
	add.s64 	%rd23, %rd25, 256;
	// begin inline asm
	ld.relaxed.gpu.v2.u32 {%r1009, %r1005}, [%rd23];
	// end inline asm
$L__BB8_97:
	setp.eq.s32 	%p41, %r1009, 99;
	mov.b32 	%r464, -1;
	vote.sync.any.pred 	%p42, %p41, %r464;
	not.pred 	%p43, %p42;
	@%p43 bra 	$L__BB8_102;
	@%p40 bra 	$L__BB8_100;
	membar.cta;
	bra.uni 	$L__BB8_101;
$L__BB8_100:
	mov.b32 	%r565, 648;
	// begin inline asm
	nanosleep.u32 %r565;
	// end inline asm
$L__BB8_101:
	ld.param.u32 	%r946, [_ZN3cub18CUB_300001_SM_10006detail4scan16DeviceScanKernelINS2_10policy_hubIiiijN4cuda3__47minimumIiEEE10Policy1000EN6thrust24THRUST_300001_SM_1000_NS16reverse_iteratorINSC_10device_ptrIiEEEESG_NS0_13ScanTileStateIiLb1EEES8_NS0_8NullTypeEjiLb0ESJ_EEvT0_T1_T2_iT3_T4_T5__param_3];
	add.s32 	%r569, %r946, %r460;
	add.s32 	%r571, %r569, %r462;
	mul.wide.s32 	%rd34, %r571, 8;
	add.s64 	%rd35, %rd1, %rd34;
	add.s64 	%rd33, %rd35, 256;
	// begin inline asm
	ld.relaxed.gpu.v2.u32 {%r1009, %r1005}, [%rd33];
	// end inline asm
	bra.uni 	$L__BB8_97;
$L__BB8_102:
	ld.param.u32 	%r945, [_ZN3cub18CUB_300001_SM_10006detail4scan16DeviceScanKernelINS2_10policy_hubIiiijN4cuda3__47minimumIiEEE10Policy1000EN6thrust24THRUST_300001_SM_1000_NS16reverse_iteratorINSC_10device_ptrIiEEEESG_NS0_13ScanTileStateIiLb1EEES8_NS0_8NullTypeEjiLb0ESJ_EEvT0_T1_T2_iT3_T4_T5__param_3];
	mov.u32 	%r492, %ctaid.x;
	add.s32 	%r493, %r945, %r492;
	not.b32 	%r494, %r145;
	add.s32 	%r1008, %r493, %r494;
	setp.eq.s32 	%p44, %r1009, 101;
	mov.b32 	%r491, -1;
	vote.sync.ballot.b32 	%r495, %p44, %r491;
	// begin inline asm
	mov.u32 %r466, %lanemask_ge;
	// end inline asm
	and.b32  	%r496, %r495, %r466;
	or.b32  	%r497, %r496, -2147483648;
	add.s32 	%r498, %r497, -1;
	not.b32 	%r499, %r497;
	and.b32  	%r500, %r499, %r498;
	popc.b32 	%r470, %r500;
	mov.b32 	%r469, 1;
	// begin inline asm
	shfl.sync.down.b32 %r467, %r1005, %r469, %r470, %r491;
	// end inline asm
	setp.lt.s32 	%p46, %r383, %r470;
	min.s32 	%r501, %r467, %r1005;
	selp.b32 	%r473, %r501, %r1005, %p46;
	mov.b32 	%r474, 2;
	// begin inline asm
	shfl.sync.down.b32 %r472, %r473, %r474, %r470, %r491;
	// end inline asm
	add.s32 	%r502, %r383, 2;
	setp.gt.s32 	%p47, %r502, %r470;
	min.s32 	%r503, %r472, %r473;
	selp.b32 	%r478, %r473, %r503, %p47;
	mov.b32 	%r479, 4;
	// begin inline asm
	shfl.sync.down.b32 %r477, %r478, %r479, %r470, %r491;
	// end inline asm
	add.s32 	%r504, %r383, 4;
	setp.gt.s32 	%p48, %r504, %r470;
	min.s32 	%r505, %r477, %r478;
	selp.b32 	%r483, %r478, %r505, %p48;
	mov.b32 	%r484, 8;
	// begin inline asm
	shfl.sync.down.b32 %r482, %r483, %r484, %r470, %r491;
	// end inline asm
	add.s32 	%r506, %r383, 8;
	setp.gt.s32 	%p49, %r506, %r470;
	min.s32 	%r507, %r482, %r483;
	selp.b32 	%r488, %r483, %r507, %p49;
	mov.b32 	%r489, 16;
	// begin inline asm
	shfl.sync.down.b32 %r487, %r488, %r489, %r470, %r491;
	// end inline asm
	add.s32 	%r508, %r383, 16;
	setp.gt.s32 	%p50, %r508, %r470;
	min.s32 	%r509, %r487, %r488;
	selp.b32 	%r1006, %r488, %r509, %p50;
	add.s64 	%rd11, %rd1, 256;
$L__BB8_103:
	setp.ne.s32 	%p51, %r1009, 101;
	mov.b32 	%r510, -1;
	vote.sync.all.pred 	%p52, %p51, %r510;
	not.pred 	%p53, %p52;
	@%p53 bra 	$L__BB8_111;
	mul.wide.s32 	%rd28, %r1008, 8;
	add.s64 	%rd29, %rd11, %rd28;
	add.s64 	%rd27, %rd29, -256;
	// begin inline asm
	ld.relaxed.gpu.v2.u32 {%r1009, %r1010}, [%rd27];
	// end inline asm
$L__BB8_105:
	setp.eq.s32 	%p57, %r1009, 99;
	mov.b32 	%r519, -1;
	vote.sync.any.pred 	%p58, %p57, %r519;
	not.pred 	%p59, %p58;
	@%p59 bra 	$L__BB8_110;
	@%p40 bra 	$L__BB8_108;
	membar.cta;
	bra.uni 	$L__BB8_109;
$L__BB8_108:
	mov.b32 	%r562, 648;
	// begin inline asm
	nanosleep.u32 %r562;
	// end inline asm
$L__BB8_109:
	// begin inline asm
	ld.relaxed.gpu.v2.u32 {%r1009, %r1010}, [%rd27];
	// end inline asm
	bra.uni 	$L__BB8_105;
$L__BB8_110:
	setp.eq.s32 	%p60, %r1009, 101;
	mov.b32 	%r545, -1;
	vote.sync.ballot.b32 	%r546, %p60, %r545;
	and.b32  	%r547, %r546, %r466;
	or.b32  	%r548, %r547, -2147483648;
	add.s32 	%r549, %r548, -1;
	not.b32 	%r550, %r548;
	and.b32  	%r551, %r550, %r549;
	popc.b32 	%r524, %r551;
	mov.b32 	%r523, 1;
	// begin inline asm
	shfl.sync.down.b32 %r521, %r1010, %r523, %r524, %r545;
	// end inline asm
	setp.lt.s32 	%p62, %r383, %r524;
	min.s32 	%r552, %r521, %r1010;
	selp.b32 	%r527, %r552, %r1010, %p62;
	mov.b32 	%r528, 2;
	// begin inline asm
	shfl.sync.down.b32 %r526, %r527, %r528, %r524, %r545;
	// end inline asm
	add.s32 	%r553, %r383, 2;
	setp.gt.s32 	%p63, %r553, %r524;
	min.s32 	%r554, %r526, %r527;
	selp.b32 	%r532, %r527, %r554, %p63;
	mov.b32 	%r533, 4;
	// begin inline asm
	shfl.sync.down.b32 %r531, %r532, %r533, %r524, %r545;
	// end inline asm
	add.s32 	%r555, %r383, 4;
	setp.gt.s32 	%p64, %r555, %r524;
	min.s32 	%r556, %r531, %r532;
	selp.b32 	%r537, %r532, %r556, %p64;
	mov.b32 	%r538, 8;
	// begin inline asm
	shfl.sync.down.b32 %r536, %r537, %r538, %r524, %r545;
	// end inline asm
	add.s32 	%r557, %r383, 8;
	setp.gt.s32 	%p65, %r557, %r524;
	min.s32 	%r558, %r536, %r537;
	selp.b32 	%r542, %r537, %r558, %p65;
	mov.b32 	%r543, 16;
	// begin inline asm
	shfl.sync.down.b32 %r541, %r542, %r543, %r524, %r545;
	// end inline asm
	add.s32 	%r559, %r383, 16;
	setp.gt.s32 	%p66, %r559, %r524;
	min.s32 	%r560, %r541, %r542;
	selp.b32 	%r561, %r542, %r560, %p66;
	min.s32 	%r1006, %r561, %r1006;
	add.s32 	%r1008, %r1008, -32;
	bra.uni 	$L__BB8_103;
$L__BB8_111:
	@%p39 bra 	$L__BB8_113;
	min.s32 	%r513, %r1006, %r275;
	add.s64 	%rd26, %rd10, 256;
	mov.b32 	%r512, 101;
	// begin inline asm
	st.relaxed.gpu.v2.u32 [%rd26], {%r512, %r513};
	// end inline asm
	st.shared.u32 	[_ZZN3cub18CUB_300001_SM_10006detail4scan16DeviceScanKernelINS2_10policy_hubIiiijN4cuda3__47minimumIiEEE10Policy1000EN6thrust24THRUST_300001_SM_1000_NS16reverse_iteratorINSC_10device_ptrIiEEEESG_NS0_13ScanTileStateIiLb1EEES8_NS0_8NullTypeEjiLb0ESJ_EEvT0_T1_T2_iT3_T4_T5_E12temp_storage+4], %r1006;
	st.shared.u32 	[_ZZN3cub18CUB_300001_SM_10006detail4scan16DeviceScanKernelINS2_10policy_hubIiiijN4cuda3__47minimumIiEEE10Policy1000EN6thrust24THRUST_300001_SM_1000_NS16reverse_iteratorINSC_10device_ptrIiEEEESG_NS0_13ScanTileStateIiLb1EEES8_NS0_8NullTypeEjiLb0ESJ_EEvT0_T1_T2_iT3_T4_T5_E12temp_storage+8], %r513;
$L__BB8_113:
	setp.ne.s32 	%p55, %r383, 0;
	mov.u32 	%r1011, %r277;
	@%p55 bra 	$L__BB8_115;
	st.shared.u32 	[_ZZN3cub18CUB_300001_SM_10006detail4scan16DeviceScanKernelINS2_10policy_hubIiiijN4cuda3__47minimumIiEEE10Policy1000EN6thrust24THRUST_300001_SM_1000_NS16reverse_iteratorINSC_10device_ptrIiEEEESG_NS0_13ScanTileStateIiLb1EEES8_NS0_8NullTypeEjiLb0ESJ_EEvT0_T1_T2_iT3_T4_T5_E12temp_storage+36], %r1006;
	mov.u32 	%r1011, %r1006;
$L__BB8_115:
	bar.sync 	0;
	ld.shared.u32 	%r514, [_ZZN3cub18CUB_300001_SM_10006detail4scan16DeviceScanKernelINS2_10policy_hubIiiijN4cuda3__47minimumIiEEE10Policy1000EN6thrust24THRUST_300001_SM_1000_NS16reverse_iteratorINSC_10device_ptrIiEEEESG_NS0_13ScanTileStateIiLb1EEES8_NS0_8NullTypeEjiLb0ESJ_EEvT0_T1_T2_iT3_T4_T5_E12temp_storage+36];
	setp.eq.s32 	%p56, %r145, 0;
	min.s32 	%r515, %r514, %r1011;
	selp.b32 	%r516, %r1011, %r515, %p56;
	min.s32 	%r1012, %r516, %r223;
	min.s32 	%r1013, %r1012, %r224;
	min.s32 	%r1014, %r1013, %r225;
	min.s32 	%r1015, %r1014, %r226;
	min.s32 	%r1016, %r1015, %r227;
	min.s32 	%r1017, %r1016, %r228;
	min.s32 	%r1018, %r1017, %r229;
	min.s32 	%r1019, %r1018, %r230;
	min.s32 	%r1020, %r1019, %r231;
	min.s32 	%r1021, %r1020, %r232;
	min.s32 	%r1022, %r1021, %r233;
	min.s32 	%r1023, %r1022, %r234;
	min.s32 	%r1024, %r1023, %r235;
	min.s32 	%r1025, %r1024, %r236;
	min.s32 	%r1026, %r1025, %r237;
	min.s32 	%r1027, %r1026, %r238;
	min.s32 	%r1028, %r1027, %r239;
	min.s32 	%r1029, %r1028, %r240;
	min.s32 	%r1030, %r1029, %r241;
	min.s32 	%r1031, %r1030, %r242;
	min.s32 	%r1032, %r1031, %r243;
	min.s32 	%r1033, %r1032, %r244;
	min.s32 	%r1034, %r1033, %r245;
	min.s32 	%r1035, %r1034, %r246;
$L__BB8_116:
	bar.sync 	0;
	st.shared.v4.u32 	[%r222], {%r1012, %r1013, %r1014, %r1015};
	st.shared.v4.u32 	[%r222+16], {%r1016, %r1017, %r1018, %r1019};
	st.shared.v4.u32 	[%r222+32], {%r1020, %r1021, %r1022, %r1023};
	st.shared.v4.u32 	[%r222+48], {%r1024, %r1025, %r1026, %r1027};
	st.shared.v4.u32 	[%r222+64], {%r1028, %r1029, %r1030, %r1031};
	st.shared.v4.u32 	[%r222+80], {%r1032, %r1033, %r1034, %r1035};
	bar.warp.sync 	-1;
	ld.shared.u32 	%r352, [%r221];
	ld.shared.u32 	%r353, [%r221+128];
	ld.shared.u32 	%r354, [%r221+256];
	ld.shared.u32 	%r355, [%r221+384];
	ld.shared.u32 	%r356, [%r221+512];
	ld.shared.u32 	%r357, [%r221+640];
	ld.shared.u32 	%r358, [%r221+768];
	ld.shared.u32 	%r359, [%r221+896];
	ld.shared.u32 	%r360, [%r221+1024];
	ld.shared.u32 	%r361, [%r221+1152];
	ld.shared.u32 	%r362, [%r221+1280];
	ld.shared.u32 	%r363, [%r221+1408];
	ld.shared.u32 	%r364, [%r221+1536];
	ld.shared.u32 	%r365, [%r221+1664];
	ld.shared.u32 	%r366, [%r221+1792];
	ld.shared.u32 	%r367, [%r221+1920];
	ld.shared.u32 	%r368, [%r221+2048];
	ld.shared.u32 	%r369, [%r221+2176];
	ld.shared.u32 	%r370, [%r221+2304];
	ld.shared.u32 	%r371, [%r221+2432];
	ld.shared.u32 	%r372, [%r221+2560];
	ld.shared.u32 	%r373, [%r221+2688];
	ld.shared.u32 	%r374, [%r221+2816];
	ld.shared.u32 	%r375, [%r221+2944];
	setp.ne.s32 	%p80, %r145, 0;
	@%p80 bra 	$L__BB8_118;
	st.volatile.shared.u32 	[_ZZN3cub18CUB_300001_SM_10006detail4scan16DeviceScanKernelINS2_10policy_hubIiiijN4cuda3__47minimumIiEEE10Policy1000EN6thrust24THRUST_300001_SM_1000_NS16reverse_iteratorINSC_10device_ptrIiEEEESG_NS0_13ScanTileStateIiLb1EEES8_NS0_8NullTypeEjiLb0ESJ_EEvT0_T1_T2_iT3_T4_T5_E12temp_storage+12288], %r3;
$L__BB8_118:
	ld.param.u32 	%r947, [_ZN3cub18CUB_300001_SM_10006detail4scan16DeviceScanKernelINS2_10policy_hubIiiijN4cuda3__47minimumIiEEE10Policy1000EN6thrust24THRUST_300001_SM_1000_NS16reverse_iteratorINSC_10device_ptrIiEEEESG_NS0_13ScanTileStateIiLb1EEES8_NS0_8NullTypeEjiLb0ESJ_EEvT0_T1_T2_iT3_T4_T5__param_3];
	bar.sync 	0;
	ld.volatile.shared.u32 	%r376, [_ZZN3cub18CUB_300001_SM_10006detail4scan16DeviceScanKernelINS2_10policy_hubIiiijN4cuda3__47minimumIiEEE10Policy1000EN6thrust24THRUST_300001_SM_1000_NS16reverse_iteratorINSC_10device_ptrIiEEEESG_NS0_13ScanTileStateIiLb1EEES8_NS0_8NullTypeEjiLb0ESJ_EEvT0_T1_T2_iT3_T4_T5_E12temp_storage+12288];
	mov.u32 	%r643, %tid.x;
	and.b32  	%r644, %r643, 992;
	mul.lo.s32 	%r645, %r644, 24;
	cvt.u64.u32 	%rd36, %r645;
	mov.u32 	%r646, %ctaid.x;
	add.s32 	%r647, %r947, %r646;
	mul.lo.s32 	%r648, %r647, 3072;
	cvt.u64.u32 	%rd37, %r648;
	add.s64 	%rd38, %rd36, %rd37;
	and.b32  	%r649, %r643, 31;
	cvt.u64.u32 	%rd39, %r649;
	or.b64  	%rd40, %rd38, %rd39;
	setp.ge.s32 	%p81, %r147, %r376;
	shl.b64 	%rd41, %rd40, 2;
	sub.s64 	%rd12, %rd3, %rd41;
	@%p81 bra 	$L__BB8_120;
	st.global.u32 	[%rd12+-4], %r352;
$L__BB8_120:
	setp.ge.s32 	%p82, %r150, %r376;
	@%p82 bra 	$L__BB8_122;
	st.global.u32 	[%rd12+-132], %r353;
$L__BB8_122:
	setp.ge.s32 	%p83, %r153, %r376;
	@%p83 bra 	$L__BB8_124;
	st.global.u32 	[%rd12+-260], %r354;
$L__BB8_124:
	setp.ge.s32 	%p84, %r156, %r376;
	@%p84 bra 	$L__BB8_126;
	st.global.u32 	[%rd12+-388], %r355;
$L__BB8_126:
	setp.ge.s32 	%p85, %r159, %r376;
	@%p85 bra 	$L__BB8_128;
	st.global.u32 	[%rd12+-516], %r356;
$L__BB8_128:
	setp.ge.s32 	%p86, %r162, %r376;
	@%p86 bra 	$L__BB8_130;
	st.global.u32 	[%rd12+-644], %r357;
$L__BB8_130:
	setp.ge.s32 	%p87, %r165, %r376;
	@%p87 bra 	$L__BB8_132;
	st.global.u32 	[%rd12+-772], %r358;
$L__BB8_132:
	setp.ge.s32 	%p88, %r168, %r376;
	@%p88 bra 	$L__BB8_134;
	st.global.u32 	[%rd12+-900], %r359;
$L__BB8_134:
	setp.ge.s32 	%p89, %r171, %r376;
	@%p89 bra 	$L__BB8_136;
	st.global.u32 	[%rd12+-1028], %r360;
$L__BB8_136:
	setp.ge.s32 	%p90, %r174, %r376;
	@%p90 bra 	$L__BB8_138;
	st.global.u32 	[%rd12+-1156], %r361;
$L__BB8_138:
	setp.ge.s32 	%p91, %r177, %r376;
	@%p91 bra 	$L__BB8_140;
	st.global.u32 	[%rd12+-1284], %r362;
$L__BB8_140:
	setp.ge.s32 	%p92, %r180, %r376;
	@%p92 bra 	$L__BB8_142;
	st.global.u32 	[%rd12+-1412], %r363;
$L__BB8_142:
	setp.ge.s32 	%p93, %r183, %r376;
	@%p93 bra 	$L__BB8_144;
	st.global.u32 	[%rd12+-1540], %r364;
$L__BB8_144:
	setp.ge.s32 	%p94, %r186, %r376;
	@%p94 bra 	$L__BB8_146;
	st.global.u32 	[%rd12+-1668], %r365;
$L__BB8_146:
	setp.ge.s32 	%p95, %r189, %r376;
	@%p95 bra 	$L__BB8_148;
	st.global.u32 	[%rd12+-1796], %r366;
$L__BB8_148:
	setp.ge.s32 	%p96, %r192, %r376;
	@%p96 bra 	$L__BB8_150;
	st.global.u32 	[%rd12+-1924], %r367;
$L__BB8_150:
	setp.ge.s32 	%p97, %r195, %r376;
	@%p97 bra 	$L__BB8_152;
	st.global.u32 	[%rd12+-2052], %r368;
$L__BB8_152:
	setp.ge.s32 	%p98, %r198, %r376;
	@%p98 bra 	$L__BB8_154;
	st.global.u32 	[%rd12+-2180], %r369;
$L__BB8_154:
	setp.ge.s32 	%p99, %r201, %r376;
	@%p99 bra 	$L__BB8_156;
	st.global.u32 	[%rd12+-2308], %r370;
$L__BB8_156:
	setp.ge.s32 	%p100, %r204, %r376;
	@%p100 bra 	$L__BB8_158;
	st.global.u32 	[%rd12+-2436], %r371;
$L__BB8_158:
	setp.ge.s32 	%p101, %r207, %r376;
	@%p101 bra 	$L__BB8_160;
	st.global.u32 	[%rd12+-2564], %r372;
$L__BB8_160:
	setp.ge.s32 	%p102, %r210, %r376;
	@%p102 bra 	$L__BB8_162;
	st.global.u32 	[%rd12+-2692], %r373;
$L__BB8_162:
	setp.ge.s32 	%p103, %r213, %r376;
	@%p103 bra 	$L__BB8_164;
	st.global.u32 	[%rd12+-2820], %r374;
$L__BB8_164:
	setp.ge.s32 	%p104, %r216, %r376;
	@%p104 bra 	$L__BB8_166;
	st.global.u32 	[%rd12+-2948], %r375;
$L__BB8_166:
	ret;

}
	// .globl	_ZN3cub18CUB_300001_SM_10006detail4scan16DeviceScanKernelINS2_10policy_hubIiiimN4cuda3__47minimumIiEEE10Policy1000EN6thrust24THRUST_300001_SM_1000_NS16reverse_iteratorINSC_10device_ptrIiEEEESG_NS0_13ScanTileStateIiLb1EEES8_NS0_8NullTypeEmiLb0ESJ_EEvT0_T1_T2_iT3_T4_T5_
.visible .entry _ZN3cub18CUB_300001_SM_10006detail4scan16DeviceScanKernelINS2_10policy_hubIiiimN4cuda3__47minimumIiEEE10Policy1000EN6thrust24THRUST_300001_SM_1000_NS16reverse_iteratorINSC_10device_ptrIiEEEESG_NS0_13ScanTileStateIiLb1EEES8_NS0_8NullTypeEmiLb0ESJ_EEvT0_T1_T2_iT3_T4_T5_(
	.param .align 8 .b8 _ZN3cub18CUB_300001_SM_10006detail4scan16DeviceScanKernelINS2_10policy_hubIiiimN4cuda3__47minimumIiEEE10Policy1000EN6thrust24THRUST_300001_SM_1000_NS16reverse_iteratorINSC_10device_ptrIiEEEESG_NS0_13ScanTileStateIiLb1EEES8_NS0_8NullTypeEmiLb0ESJ_EEvT0_T1_T2_iT3_T4_T5__param_0[8],
	.param .align 8 .b8 _ZN3cub18CUB_300001_SM_10006detail4scan16DeviceScanKernelINS2_10policy_hubIiiimN4cuda3__47minimumIiEEE10Policy1000EN6thrust24THRUST_300001_SM_1000_NS16reverse_iteratorINSC_10device_ptrIiEEEESG_NS0_13ScanTileStateIiLb1EEES8_NS0_8NullTypeEmiLb0ESJ_EEvT0_T1_T2_iT3_T4_T5__param_1[8],
	.param .align 8 .b8 _ZN3cub18CUB_300001_SM_10006detail4scan16DeviceScanKernelINS2_10policy_hubIiiimN4cuda3__47minimumIiEEE10Policy1000EN6thrust24THRUST_300001_SM_1000_NS16reverse_iteratorINSC_10device_ptrIiEEEESG_NS0_13ScanTileStateIiLb1EEES8_NS0_8NullTypeEmiLb0ESJ_EEvT0_T1_T2_iT3_T4_T5__param_2[8],
	.param .u32 _ZN3cub18CUB_300001_SM_10006detail4scan16DeviceScanKernelINS2_10policy_hubIiiimN4cuda3__47minimumIiEEE10Policy1000EN6thrust24THRUST_300001_SM_1000_NS16reverse_iteratorINSC_10device_ptrIiEEEESG_NS0_13ScanTileStateIiLb1EEES8_NS0_8NullTypeEmiLb0ESJ_EEvT0_T1_T2_iT3_T4_T5__param_3,
	.param .align 1 .b8 _ZN3cub18CUB_300001_SM_10006detail4scan16DeviceScanKernelINS2_10policy_hubIiiimN4cuda3__47minimumIiEEE10Policy1000EN6thrust24THRUST_300001_SM_1000_NS16reverse_iteratorINSC_10device_ptrIiEEEESG_NS0_13ScanTileStateIiLb1EEES8_NS0_8NullTypeEmiLb0ESJ_EEvT0_T1_T2_iT3_T4_T5__param_4[1],
	.param .align 1 .b8 _ZN3cub18CUB_300001_SM_10006detail4scan16DeviceScanKernelINS2_10policy_hubIiiimN4cuda3__47minimumIiEEE10Policy1000EN6thrust24THRUST_300001_SM_1000_NS16reverse_iteratorINSC_10device_ptrIiEEEESG_NS0_13ScanTileStateIiLb1EEES8_NS0_8NullTypeEmiLb0ESJ_EEvT0_T1_T2_iT3_T4_T5__param_5[1],
	.param .u64 _ZN3cub18CUB_300001_SM_10006detail4scan16DeviceScanKernelINS2_10policy_hubIiiimN4cuda3__47minimumIiEEE10Policy1000EN6thrust24THRUST_300001_SM_1000_NS16reverse_iteratorINSC_10device_ptrIiEEEESG_NS0_13ScanTileStateIiLb1EEES8_NS0_8NullTypeEmiLb0ESJ_EEvT0_T1_T2_iT3_T4_T5__param_6
)
.maxntid 128
{
	.reg .pred 	%p<159>;
	.reg .b32 	%r<1036>;
	.reg .b64 	%rd<64>;
	// demoted variable
	.shared .align 16 .b8 _ZZN3cub18CUB_300001_SM_10006detail4scan16DeviceScanKernelINS2_10policy_hubIiiimN4cuda3__47minimumIiEEE10Policy1000EN6thrust24THRUST_300001_SM_1000_NS16reverse_iteratorINSC_10device_ptrIiEEEESG_NS0_13ScanTileStateIiLb1EEES8_NS0_8NullTypeEmiLb0ESJ_EEvT0_T1_T2_iT3_T4_T5_E12temp_storage[12304];
	ld.param.u64 	%rd1, [_ZN3cub18CUB_300001_SM_10006detail4scan16DeviceScanKernelINS2_10policy_hubIiiimN4cuda3__47minimumIiEEE10Policy1000EN6thrust24THRUST_300001_SM_1000_NS16reverse_iteratorINSC_10device_ptrIiEEEESG_NS0_13ScanTileStateIiLb1EEES8_NS0_8NullTypeEmiLb0ESJ_EEvT0_T1_T2_iT3_T4_T5__param_2];
	ld.param.u64 	%rd14, [_ZN3cub18CUB_300001_SM_10006detail4scan16DeviceScanKernelINS2_10policy_hubIiiimN4cuda3__47minimumIiEEE10Policy1000EN6thrust24THRUST_300001_SM_1000_NS16reverse_iteratorINSC_10device_ptrIiEEEESG_NS0_13ScanTileStateIiLb1EEES8_NS0_8NullTypeEmiLb0ESJ_EEvT0_T1_T2_iT3_T4_T5__param_1];
	ld.param.u64 	%rd15, [_ZN3cub18CUB_300001_SM_10006detail4scan16DeviceScanKernelINS2_10policy_hubIiiimN4cuda3__47minimumIiEEE10Policy1000EN6thrust24THRUST_300001_SM_1000_NS16reverse_iteratorINSC_10device_ptrIiEEEESG_NS0_13ScanTileStateIiLb1EEES8_NS0_8NullTypeEmiLb0ESJ_EEvT0_T1_T2_iT3_T4_T5__param_0];
	ld.param.u32 	%r375, [_ZN3cub18CUB_300001_SM_10006detail4scan16DeviceScanKernelINS2_10policy_hubIiiimN4cuda3__47minimumIiEEE10Policy1000EN6thrust24THRUST_300001_SM_1000_NS16reverse_iteratorINSC_10device_ptrIiEEEESG_NS0_13ScanTileStateIiLb1EEES8_NS0_8NullTypeEmiLb0ESJ_EEvT0_T1_T2_iT3_T4_T5__param_3];
	ld.param.u64 	%rd16, [_ZN3cub18CUB_300001_SM_10006detail4scan16DeviceScanKernelINS2_10policy_hubIiiimN4cuda3__47minimumIiEEE10Policy1000EN6thrust24THRUST_300001_SM_1000_NS16reverse_iteratorINSC_10device_ptrIiEEEESG_NS0_13ScanTileStateIiLb1EEES8_NS0_8NullTypeEmiLb0ESJ_EEvT0_T1_T2_iT3_T4_T5__param_6];
	cvta.to.global.u64 	%rd2, %rd15;
	cvta.to.global.u64 	%rd3, %rd14;
	mov.u32 	%r376, %ctaid.x;
	add.s32 	%r1, %r375, %r376;
	mul.wide.s32 	%rd4, %r1, 3072;
	sub.s64 	%rd5, %rd16, %rd4;
	setp.lt.u64 	%p1, %rd5, 3073;
	@%p1 bra 	$L__BB9_35;
	mov.u32 	%r2, %tid.x;
	and.b32  	%r3, %r2, 31;
	and.b32  	%r652, %r2, 992;
	mul.lo.s32 	%r4, %r652, 24;
	or.b32  	%r653, %r4, %r3;
	cvt.u64.u32 	%rd42, %r653;
	add.s64 	%rd43, %rd4, %rd42;
	shl.b64 	%rd44, %rd43, 2;
	sub.s64 	%rd45, %rd2, %rd44;
	ld.global.u32 	%r654, [%rd45+-4];
	ld.global.u32 	%r655, [%rd45+-132];
	ld.global.u32 	%r656, [%rd45+-260];
	ld.global.u32 	%r657, [%rd45+-388];
	ld.global.u32 	%r658, [%rd45+-516];
	ld.global.u32 	%r659, [%rd45+-644];
	ld.global.u32 	%r660, [%rd45+-772];
	ld.global.u32 	%r661, [%rd45+-900];
	ld.global.u32 	%r662, [%rd45+-1028];
	ld.global.u32 	%r663, [%rd45+-1156];
	ld.global.u32 	%r664, [%rd45+-1284];
	ld.global.u32 	%r665, [%rd45+-1412];
	ld.global.u32 	%r666, [%rd45+-1540];
	ld.global.u32 	%r667, [%rd45+-1668];
	ld.global.u32 	%r668, [%rd45+-1796];
	ld.global.u32 	%r669, [%rd45+-1924];
	ld.global.u32 	%r670, [%rd45+-2052];
	ld.global.u32 	%r671, [%rd45+-2180];
	ld.global.u32 	%r672, [%rd45+-2308];
	ld.global.u32 	%r673, [%rd45+-2436];
	ld.global.u32 	%r674, [%rd45+-2564];
	ld.global.u32 	%r675, [%rd45+-2692];
	ld.global.u32 	%r676, [%rd45+-2820];
	ld.global.u32 	%r677, [%rd45+-2948];
	// begin inline asm
	mov.u32 %r651, %laneid;
	// end inline asm
	shr.u32 	%r6, %r2, 5;
	mad.lo.s32 	%r678, %r6, 768, %r651;
	shl.b32 	%r679, %r678, 2;
	mov.u32 	%r680, _ZZN3cub18CUB_300001_SM_10006detail4scan16DeviceScanKernelINS2_10policy_hubIiiimN4cuda3__47minimumIiEEE10Policy1000EN6thrust24THRUST_300001_SM_1000_NS16reverse_iteratorINSC_10device_ptrIiEEEESG_NS0_13ScanTileStateIiLb1EEES8_NS0_8NullTypeEmiLb0ESJ_EEvT0_T1_T2_iT3_T4_T5_E12temp_storage;
	add.s32 	%r7, %r680, %r679;
	st.shared.u32 	[%r7], %r654;
	st.shared.u32 	[%r7+128], %r655;
	st.shared.u32 	[%r7+256], %r656;
	st.shared.u32 	[%r7+384], %r657;
	st.shared.u32 	[%r7+512], %r658;
	st.shared.u32 	[%r7+640], %r659;
	st.shared.u32 	[%r7+768], %r660;
	st.shared.u32 	[%r7+896], %r661;
	st.shared.u32 	[%r7+1024], %r662;
	st.shared.u32 	[%r7+1152], %r663;
	st.shared.u32 	[%r7+1280], %r664;
	st.shared.u32 	[%r7+1408], %r665;
	st.shared.u32 	[%r7+1536], %r666;
	st.shared.u32 	[%r7+1664], %r667;
	st.shared.u32 	[%r7+1792], %r668;
	st.shared.u32 	[%r7+1920], %r669;
	st.shared.u32 	[%r7+2048], %r670;
	st.shared.u32 	[%r7+2176], %r671;
	st.shared.u32 	[%r7+2304], %r672;
	st.shared.u32 	[%r7+2432], %r673;
	st.shared.u32 	[%r7+2560], %r674;
	st.shared.u32 	[%r7+2688], %r675;
	st.shared.u32 	[%r7+2816], %r676;
	st.shared.u32 	[%r7+2944], %r677;
	bar.warp.sync 	-1;
	mad.lo.s32 	%r8, %r651, 92, %r7;
	ld.shared.v4.u32 	{%r9, %r10, %r11, %r12}, [%r8];
	ld.shared.v4.u32 	{%r13, %r14, %r15, %r16}, [%r8+16];
	ld.shared.v4.u32 	{%r17, %r18, %r19, %r20}, [%r8+32];
	ld.shared.v4.u32 	{%r21, %r22, %r23, %r24}, [%r8+48];
	ld.shared.v4.u32 	{%r25, %r26, %r27, %r28}, [%r8+64];
	ld.shared.v4.u32 	{%r29, %r30, %r31, %r32}, [%r8+80];
	bar.sync 	0;
	setp.ne.s32 	%p105, %r1, 0;
	@%p105 bra 	$L__BB9_6;
	min.s32 	%r878, %r9, %r10;
	min.s32 	%r879, %r878, %r11;
	min.s32 	%r880, %r12, %r13;
	min.s32 	%r881, %r880, %r14;
	min.s32 	%r882, %r15, %r16;
	min.s32 	%r883, %r882, %r17;
	min.s32 	%r884, %r18, %r19;
	min.s32 	%r885, %r884, %r20;
	min.s32 	%r886, %r21, %r22;
	min.s32 	%r887, %r886, %r23;
	min.s32 	%r888, %r24, %r25;
	min.s32 	%r889, %r888, %r26;
	min.s32 	%r890, %r27, %r28;
	min.s32 	%r891, %r890, %r29;
	min.s32 	%r892, %r30, %r31;
	min.s32 	%r893, %r892, %r32;
	min.s32 	%r894, %r879, %r881;
	min.s32 	%r895, %r894, %r883;
	min.s32 	%r896, %r885, %r887;
	min.s32 	%r897, %r896, %r889;
	min.s32 	%r898, %r891, %r893;
	min.s32 	%r899, %r895, %r897;
	min.s32 	%r849, %r899, %r898;
	mov.b32 	%r875, 1;
	mov.b32 	%r876, 0;
	mov.b32 	%r877, -1;
	// begin inline asm
	shfl.sync.up.b32 %r848, %r849, %r875, %r876, %r877;
	// end inline asm
	min.s32 	%r900, %r848, %r849;
	setp.lt.s32 	%p147, %r651, 1;
	selp.b32 	%r854, %r849, %r900, %p147;
	mov.b32 	%r855, 2;
	// begin inline asm
	shfl.sync.up.b32 %r853, %r854, %r855, %r876, %r877;
	// end inline asm
	min.s32 	%r901, %r853, %r854;
	setp.lt.s32 	%p148, %r651, 2;
	selp.b32 	%r859, %r854, %r901, %p148;
	mov.b32 	%r860, 4;
	// begin inline asm
	shfl.sync.up.b32 %r858, %r859, %r860, %r876, %r877;
	// end inline asm
	min.s32 	%r902, %r858, %r859;
	setp.lt.s32 	%p149, %r651, 4;
	selp.b32 	%r864, %r859, %r902, %p149;
	mov.b32 	%r865, 8;
	// begin inline asm
	shfl.sync.up.b32 %r863, %r864, %r865, %r876, %r877;
	// end inline asm
	min.s32 	%r903, %r863, %r864;
	setp.lt.s32 	%p150, %r651, 8;
	selp.b32 	%r869, %r864, %r903, %p150;
	mov.b32 	%r870, 16;
	// begin inline asm
	shfl.sync.up.b32 %r868, %r869, %r870, %r876, %r877;
	// end inline asm
	min.s32 	%r33, %r868, %r869;
	setp.lt.s32 	%p151, %r651, 16;
	selp.b32 	%r874, %r869, %r33, %p151;
	// begin inline asm
	shfl.sync.up.b32 %r873, %r874, %r875, %r876, %r877;
	// end inline asm
	setp.ne.s32 	%p152, %r651, 31;
	@%p152 bra 	$L__BB9_4;
	shl.b32 	%r904, %r6, 2;
	add.s32 	%r906, %r680, %r904;
	st.shared.u32 	[%r906+16], %r33;
$L__BB9_4:
	bar.sync 	0;
	ld.shared.v4.u32 	{%r907, %r908, %r909, %r910}, [_ZZN3cub18CUB_300001_SM_10006detail4scan16DeviceScanKernelINS2_10policy_hubIiiimN4cuda3__47minimumIiEEE10Policy1000EN6thrust24THRUST_300001_SM_1000_NS16reverse_iteratorINSC_10device_ptrIiEEEESG_NS0_13ScanTileStateIiLb1EEES8_NS0_8NullTypeEmiLb0ESJ_EEvT0_T1_T2_iT3_T4_T5_E12temp_storage+16];
	min.s32 	%r911, %r907, %r908;
	setp.eq.s32 	%p153, %r6, 2;
	selp.b32 	%r912, %r911, %r907, %p153;
	min.s32 	%r913, %r911, %r909;
	setp.eq.s32 	%p154, %r6, 3;
	selp.b32 	%r914, %r913, %r912, %p154;
	min.s32 	%r35, %r913, %r910;
	setp.lt.u32 	%p155, %r2, 32;
	min.s32 	%r915, %r914, %r873;
	setp.eq.s32 	%p156, %r651, 0;
	selp.b32 	%r916, %r914, %r915, %p156;
	selp.b32 	%r917, %r873, %r916, %p155;
	setp.ne.s32 	%p157, %r2, 0;
	setp.eq.s32 	%p158, %r2, 0;
	min.s32 	%r979, %r917, %r9;
	selp.b32 	%r918, %r9, %r979, %p158;
	min.s32 	%r978, %r918, %r10;
	min.s32 	%r977, %r978, %r11;
	min.s32 	%r976, %r977, %r12;
	min.s32 	%r975, %r976, %r13;
	min.s32 	%r974, %r975, %r14;
	min.s32 	%r973, %r974, %r15;
	min.s32 	%r972, %r973, %r16;
	min.s32 	%r971, %r972, %r17;
	min.s32 	%r970, %r971, %r18;
	min.s32 	%r969, %r970, %r19;
	min.s32 	%r968, %r969, %r20;
	min.s32 	%r967, %r968, %r21;
	min.s32 	%r966, %r967, %r22;
	min.s32 	%r965, %r966, %r23;
	min.s32 	%r964, %r965, %r24;
	min.s32 	%r963, %r964, %r25;
	min.s32 	%r962, %r963, %r26;
	min.s32 	%r961, %r962, %r27;
	min.s32 	%r960, %r961, %r28;
	min.s32 	%r959, %r960, %r29;
	min.s32 	%r958, %r959, %r30;
	min.s32 	%r957, %r958, %r31;
	min.s32 	%r956, %r957, %r32;
	@%p157 bra 	$L__BB9_34;
	add.s64 	%rd57, %rd1, 256;
	mov.b32 	%r919, 101;
	// begin inline asm
	st.relaxed.gpu.v2.u32 [%rd57], {%r919, %r35};
	// end inline asm
	mov.u32 	%r979, %r9;
	bra.uni 	$L__BB9_34;
$L__BB9_6:
	min.s32 	%r711, %r9, %r10;
	min.s32 	%r712, %r711, %r11;
	min.s32 	%r713, %r12, %r13;
	min.s32 	%r714, %r713, %r14;
	min.s32 	%r715, %r15, %r16;
	min.s32 	%r716, %r715, %r17;
	min.s32 	%r717, %r18, %r19;
	min.s32 	%r718, %r717, %r20;
	min.s32 	%r719, %r21, %r22;
	min.s32 	%r720, %r719, %r23;
	min.s32 	%r721, %r24, %r25;
	min.s32 	%r722, %r721, %r26;
	min.s32 	%r723, %r27, %r28;
	min.s32 	%r724, %r723, %r29;
	min.s32 	%r725, %r30, %r31;
	min.s32 	%r726, %r725, %r32;
	min.s32 	%r727, %r712, %r714;
	min.s32 	%r728, %r727, %r716;
	min.s32 	%r729, %r718, %r720;
	min.s32 	%r730, %r729, %r722;
	min.s32 	%r731, %r724, %r726;
	min.s32 	%r732, %r728, %r730;
	min.s32 	%r682, %r732, %r731;
	mov.b32 	%r708, 1;
	mov.b32 	%r709, 0;
	mov.b32 	%r710, -1;
	// begin inline asm
	shfl.sync.up.b32 %r681, %r682, %r708, %r709, %r710;
	// end inline asm
	min.s32 	%r733, %r681, %r682;
	setp.lt.s32 	%p106, %r651, 1;
	selp.b32 	%r687, %r682, %r733, %p106;
	mov.b32 	%r688, 2;
	// begin inline asm
	shfl.sync.up.b32 %r686, %r687, %r688, %r709, %r710;
	// end inline asm
	min.s32 	%r734, %r686, %r687;
	setp.lt.s32 	%p107, %r651, 2;
	selp.b32 	%r692, %r687, %r734, %p107;
	mov.b32 	%r693, 4;
	// begin inline asm
	shfl.sync.up.b32 %r691, %r692, %r693, %r709, %r710;
	// end inline asm
	min.s32 	%r735, %r691, %r692;
	setp.lt.s32 	%p108, %r651, 4;
	selp.b32 	%r697, %r692, %r735, %p108;
	mov.b32 	%r698, 8;
	// begin inline asm
	shfl.sync.up.b32 %r696, %r697, %r698, %r709, %r710;
	// end inline asm
	min.s32 	%r736, %r696, %r697;
	setp.lt.s32 	%p109, %r651, 8;
	selp.b32 	%r702, %r697, %r736, %p109;
	mov.b32 	%r703, 16;
	// begin inline asm
	shfl.sync.up.b32 %r701, %r702, %r703, %r709, %r710;
	// end inline asm
	min.s32 	%r60, %r701, %r702;
	setp.lt.s32 	%p110, %r651, 16;
	selp.b32 	%r707, %r702, %r60, %p110;
	// begin inline asm
	shfl.sync.up.b32 %r706, %r707, %r708, %r709, %r710;
	// end inline asm
	setp.ne.s32 	%p111, %r651, 31;
	@%p111 bra 	$L__BB9_8;
	shl.b32 	%r737, %r6, 2;
	add.s32 	%r739, %r680, %r737;
	st.shared.u32 	[%r739+16], %r60;
$L__BB9_8:
	bar.sync 	0;
	ld.shared.v4.u32 	{%r740, %r741, %r742, %r743}, [_ZZN3cub18CUB_300001_SM_10006detail4scan16DeviceScanKernelINS2_10policy_hubIiiimN4cuda3__47minimumIiEEE10Policy1000EN6thrust24THRUST_300001_SM_1000_NS16reverse_iteratorINSC_10device_ptrIiEEEESG_NS0_13ScanTileStateIiLb1EEES8_NS0_8NullTypeEmiLb0ESJ_EEvT0_T1_T2_iT3_T4_T5_E12temp_storage+16];
	min.s32 	%r744, %r740, %r741;
	setp.eq.s32 	%p112, %r6, 2;
	selp.b32 	%r745, %r744, %r740, %p112;
	min.s32 	%r746, %r744, %r742;
	setp.eq.s32 	%p113, %r6, 3;
	selp.b32 	%r747, %r746, %r745, %p113;
	min.s32 	%r62, %r746, %r743;
	setp.gt.u32 	%p114, %r2, 31;
	setp.lt.u32 	%p115, %r2, 32;
	min.s32 	%r748, %r747, %r706;
	setp.eq.s32 	%p116, %r651, 0;
	selp.b32 	%r955, %r747, %r748, %p116;
	selp.b32 	%r64, %r706, %r955, %p115;
	@%p114 bra 	$L__BB9_33;
	setp.ne.s32 	%p117, %r2, 0;
	mul.wide.s32 	%rd46, %r1, 8;
	add.s64 	%rd6, %rd1, %rd46;
	@%p117 bra 	$L__BB9_11;
	st.shared.u32 	[_ZZN3cub18CUB_300001_SM_10006detail4scan16DeviceScanKernelINS2_10policy_hubIiiimN4cuda3__47minimumIiEEE10Policy1000EN6thrust24THRUST_300001_SM_1000_NS16reverse_iteratorINSC_10device_ptrIiEEEESG_NS0_13ScanTileStateIiLb1EEES8_NS0_8NullTypeEmiLb0ESJ_EEvT0_T1_T2_iT3_T4_T5_E12temp_storage+12], %r62;
	add.s64 	%rd47, %rd6, 256;
	mov.b32 	%r749, 100;
	// begin inline asm
	st.relaxed.gpu.v2.u32 [%rd47], {%r749, %r62};
	// end inline asm
$L__BB9_11:
	not.b32 	%r751, %r2;
	add.s32 	%r952, %r1, %r751;
	mov.u32 	%r66, %nctaid.x;
	setp.gt.u32 	%p118, %r66, 499;
	@%p118 bra 	$L__BB9_13;
	membar.cta;
	bra.uni 	$L__BB9_14;
$L__BB9_13:
	mov.b32 	%r752, 1245;
	// begin inline asm
	nanosleep.u32 %r752;
	// end inline asm
$L__BB9_14:
	mul.wide.s32 	%rd49, %r952, 8;
	add.s64 	%rd50, %rd1, %rd49;
	add.s64 	%rd48, %rd50, 256;
	// begin inline asm
	ld.relaxed.gpu.v2.u32 {%r953, %r949}, [%rd48];
	// end inline asm
$L__BB9_15:
	setp.eq.s32 	%p119, %r953, 99;
	mov.b32 	%r755, -1;
	vote.sync.any.pred 	%p120, %p119, %r755;
	not.pred 	%p121, %p120;
	@%p121 bra 	$L__BB9_20;
	setp.gt.u32 	%p146, %r66, 499;
	@%p146 bra 	$L__BB9_18;
	membar.cta;
	bra.uni 	$L__BB9_19;
$L__BB9_18:
	mov.b32 	%r845, 648;
	// begin inline asm
	nanosleep.u32 %r845;
	// end inline asm
$L__BB9_19:
	// begin inline asm
	ld.relaxed.gpu.v2.u32 {%r953, %r949}, [%rd48];
	// end inline asm
	bra.uni 	$L__BB9_15;
$L__BB9_20:
	setp.eq.s32 	%p122, %r953, 101;
	mov.b32 	%r782, -1;
	vote.sync.ballot.b32 	%r783, %p122, %r782;
	// begin inline asm
	mov.u32 %r757, %lanemask_ge;
	// end inline asm
	and.b32  	%r784, %r783, %r757;
	or.b32  	%r785, %r784, -2147483648;
	add.s32 	%r786, %r785, -1;
	not.b32 	%r787, %r785;
	and.b32  	%r788, %r787, %r786;
	popc.b32 	%r761, %r788;
	mov.b32 	%r760, 1;
	// begin inline asm
	shfl.sync.down.b32 %r758, %r949, %r760, %r761, %r782;
	// end inline asm
	setp.lt.s32 	%p124, %r651, %r761;
	min.s32 	%r789, %r758, %r949;
	selp.b32 	%r764, %r789, %r949, %p124;
	mov.b32 	%r765, 2;
	// begin inline asm
	shfl.sync.down.b32 %r763, %r764, %r765, %r761, %r782;
	// end inline asm
	add.s32 	%r76, %r651, 2;
	setp.gt.s32 	%p125, %r76, %r761;
	min.s32 	%r790, %r763, %r764;
	selp.b32 	%r769, %r764, %r790, %p125;
	mov.b32 	%r770, 4;
	// begin inline asm
	shfl.sync.down.b32 %r768, %r769, %r770, %r761, %r782;
	// end inline asm
	add.s32 	%r77, %r651, 4;
	setp.gt.s32 	%p126, %r77, %r761;
	min.s32 	%r791, %r768, %r769;
	selp.b32 	%r774, %r769, %r791, %p126;
	mov.b32 	%r775, 8;
	// begin inline asm
	shfl.sync.down.b32 %r773, %r774, %r775, %r761, %r782;
	// end inline asm
	add.s32 	%r78, %r651, 8;
	setp.gt.s32 	%p127, %r78, %r761;
	min.s32 	%r792, %r773, %r774;
	selp.b32 	%r779, %r774, %r792, %p127;
	mov.b32 	%r780, 16;
	// begin inline asm
	shfl.sync.down.b32 %r778, %r779, %r780, %r761, %r782;
	// end inline asm
	add.s32 	%r79, %r651, 16;
	setp.gt.s32 	%p128, %r79, %r761;
	min.s32 	%r793, %r778, %r779;
	selp.b32 	%r951, %r779, %r793, %p128;
	add.s64 	%rd8, %rd1, 256;
$L__BB9_21:
	setp.ne.s32 	%p129, %r953, 101;
	mov.b32 	%r794, -1;
	vote.sync.all.pred 	%p130, %p129, %r794;
	not.pred 	%p131, %p130;
	@%p131 bra 	$L__BB9_29;
	mul.wide.s32 	%rd53, %r952, 8;
	add.s64 	%rd54, %rd8, %rd53;
	add.s64 	%rd52, %rd54, -256;
	// begin inline asm
	ld.relaxed.gpu.v2.u32 {%r953, %r954}, [%rd52];
	// end inline asm
$L__BB9_23:
	setp.eq.s32 	%p135, %r953, 99;
	mov.b32 	%r803, -1;
	vote.sync.any.pred 	%p136, %p135, %r803;
	not.pred 	%p137, %p136;
	@%p137 bra 	$L__BB9_28;
	setp.gt.u32 	%p145, %r66, 499;
	@%p145 bra 	$L__BB9_26;
	membar.cta;
	bra.uni 	$L__BB9_27;
$L__BB9_26:
	mov.b32 	%r842, 648;
	// begin inline asm
	nanosleep.u32 %r842;
	// end inline asm
$L__BB9_27:
	// begin inline asm
	ld.relaxed.gpu.v2.u32 {%r953, %r954}, [%rd52];
	// end inline asm
	bra.uni 	$L__BB9_23;
$L__BB9_28:
	setp.eq.s32 	%p138, %r953, 101;
	mov.b32 	%r829, -1;
	vote.sync.ballot.b32 	%r830, %p138, %r829;
	and.b32  	%r831, %r830, %r757;
	or.b32  	%r832, %r831, -2147483648;
	add.s32 	%r833, %r832, -1;
	not.b32 	%r834, %r832;
	and.b32  	%r835, %r834, %r833;
	popc.b32 	%r808, %r835;
	mov.b32 	%r807, 1;
	// begin inline asm
	shfl.sync.down.b32 %r805, %r954, %r807, %r808, %r829;
	// end inline asm
	setp.lt.s32 	%p140, %r651, %r808;
	min.s32 	%r836, %r805, %r954;
	selp.b32 	%r811, %r836, %r954, %p140;
	mov.b32 	%r812, 2;
	// begin inline asm
	shfl.sync.down.b32 %r810, %r811, %r812, %r808, %r829;
	// end inline asm
	setp.gt.s32 	%p141, %r76, %r808;
	min.s32 	%r837, %r810, %r811;
	selp.b32 	%r816, %r811, %r837, %p141;
	mov.b32 	%r817, 4;
	// begin inline asm
	shfl.sync.down.b32 %r815, %r816, %r817, %r808, %r829;
	// end inline asm
	setp.gt.s32 	%p142, %r77, %r808;
	min.s32 	%r838, %r815, %r816;
	selp.b32 	%r821, %r816, %r838, %p142;
	mov.b32 	%r822, 8;
	// begin inline asm
	shfl.sync.down.b32 %r820, %r821, %r822, %r808, %r829;
	// end inline asm
	setp.gt.s32 	%p143, %r78, %r808;
	min.s32 	%r839, %r820, %r821;
	selp.b32 	%r826, %r821, %r839, %p143;
	mov.b32 	%r827, 16;
	// begin inline asm
	shfl.sync.down.b32 %r825, %r826, %r827, %r808, %r829;
	// end inline asm
	setp.gt.s32 	%p144, %r79, %r808;
	min.s32 	%r840, %r825, %r826;
	selp.b32 	%r841, %r826, %r840, %p144;
	min.s32 	%r951, %r841, %r951;
	add.s32 	%r952, %r952, -32;
	bra.uni 	$L__BB9_21;
$L__BB9_29:
	setp.ne.s32 	%p132, %r2, 0;
	@%p132 bra 	$L__BB9_31;
	min.s32 	%r797, %r951, %r62;
	add.s64 	%rd51, %rd6, 256;
	mov.b32 	%r796, 101;
	// begin inline asm
	st.relaxed.gpu.v2.u32 [%rd51], {%r796, %r797};
	// end inline asm
	st.shared.u32 	[_ZZN3cub18CUB_300001_SM_10006detail4scan16DeviceScanKernelINS2_10policy_hubIiiimN4cuda3__47minimumIiEEE10Policy1000EN6thrust24THRUST_300001_SM_1000_NS16reverse_iteratorINSC_10device_ptrIiEEEESG_NS0_13ScanTileStateIiLb1EEES8_NS0_8NullTypeEmiLb0ESJ_EEvT0_T1_T2_iT3_T4_T5_E12temp_storage+4], %r951;
	st.shared.u32 	[_ZZN3cub18CUB_300001_SM_10006detail4scan16DeviceScanKernelINS2_10policy_hubIiiimN4cuda3__47minimumIiEEE10Policy1000EN6thrust24THRUST_300001_SM_1000_NS16reverse_iteratorINSC_10device_ptrIiEEEESG_NS0_13ScanTileStateIiLb1EEES8_NS0_8NullTypeEmiLb0ESJ_EEvT0_T1_T2_iT3_T4_T5_E12temp_storage+8], %r797;
$L__BB9_31:
	setp.ne.s32 	%p133, %r651, 0;
	mov.u32 	%r955, %r64;
	@%p133 bra 	$L__BB9_33;
	st.shared.u32 	[_ZZN3cub18CUB_300001_SM_10006detail4scan16DeviceScanKernelINS2_10policy_hubIiiimN4cuda3__47minimumIiEEE10Policy1000EN6thrust24THRUST_300001_SM_1000_NS16reverse_iteratorINSC_10device_ptrIiEEEESG_NS0_13ScanTileStateIiLb1EEES8_NS0_8NullTypeEmiLb0ESJ_EEvT0_T1_T2_iT3_T4_T5_E12temp_storage+36], %r951;
	mov.u32 	%r955, %r951;
$L__BB9_33:
	bar.sync 	0;
	ld.shared.u32 	%r798, [_ZZN3cub18CUB_300001_SM_10006detail4scan16DeviceScanKernelINS2_10policy_hubIiiimN4cuda3__47minimumIiEEE10Policy1000EN6thrust24THRUST_300001_SM_1000_NS16reverse_iteratorINSC_10device_ptrIiEEEESG_NS0_13ScanTileStateIiLb1EEES8_NS0_8NullTypeEmiLb0ESJ_EEvT0_T1_T2_iT3_T4_T5_E12temp_storage+36];
	setp.eq.s32 	%p134, %r2, 0;
	min.s32 	%r799, %r798, %r955;
	selp.b32 	%r800, %r955, %r799, %p134;
	min.s32 	%r979, %r800, %r9;
	min.s32 	%r978, %r979, %r10;
	min.s32 	%r977, %r978, %r11;
	min.s32 	%r976, %r977, %r12;
	min.s32 	%r975, %r976, %r13;
	min.s32 	%r974, %r975, %r14;
	min.s32 	%r973, %r974, %r15;
	min.s32 	%r972, %r973, %r16;
	min.s32 	%r971, %r972, %r17;
	min.s32 	%r970, %r971, %r18;
	min.s32 	%r969, %r970, %r19;
	min.s32 	%r968, %r969, %r20;
	min.s32 	%r967, %r968, %r21;
	min.s32 	%r966, %r967, %r22;
	min.s32 	%r965, %r966, %r23;
	min.s32 	%r964, %r965, %r24;
	min.s32 	%r963, %r964, %r25;
	min.s32 	%r962, %r963, %r26;
	min.s32 	%r961, %r962, %r27;
	min.s32 	%r960, %r961, %r28;
	min.s32 	%r959, %r960, %r29;
	min.s32 	%r958, %r959, %r30;
	min.s32 	%r957, %r958, %r31;
	min.s32 	%r956, %r957, %r32;
$L__BB9_34:
	bar.sync 	0;
	st.shared.v4.u32 	[%r8], {%r979, %r978, %r977, %r976};
	st.shared.v4.u32 	[%r8+16], {%r975, %r974, %r973, %r972};
	st.shared.v4.u32 	[%r8+32], {%r971, %r970, %r969, %r968};
	st.shared.v4.u32 	[%r8+48], {%r967, %r966, %r965, %r964};
	st.shared.v4.u32 	[%r8+64], {%r963, %r962, %r961, %r960};
	st.shared.v4.u32 	[%r8+80], {%r959, %r958, %r957, %r956};
	bar.warp.sync 	-1;
	ld.shared.u32 	%r921, [%r7];
	ld.shared.u32 	%r922, [%r7+128];
	ld.shared.u32 	%r923, [%r7+256];
	ld.shared.u32 	%r924, [%r7+384];
	ld.shared.u32 	%r925, [%r7+512];
	ld.shared.u32 	%r926, [%r7+640];
	ld.shared.u32 	%r927, [%r7+768];
	ld.shared.u32 	%r928, [%r7+896];
	ld.shared.u32 	%r929, [%r7+1024];
	ld.shared.u32 	%r930, [%r7+1152];
	ld.shared.u32 	%r931, [%r7+1280];
	ld.shared.u32 	%r932, [%r7+1408];
	ld.shared.u32 	%r933, [%r7+1536];
	ld.shared.u32 	%r934, [%r7+1664];
	ld.shared.u32 	%r935, [%r7+1792];
	ld.shared.u32 	%r936, [%r7+1920];
	ld.shared.u32 	%r937, [%r7+2048];
	ld.shared.u32 	%r938, [%r7+2176];
	ld.shared.u32 	%r939, [%r7+2304];
	ld.shared.u32 	%r940, [%r7+2432];
	ld.shared.u32 	%r941, [%r7+2560];
	ld.shared.u32 	%r942, [%r7+2688];
	ld.shared.u32 	%r943, [%r7+2816];
	ld.shared.u32 	%r944, [%r7+2944];
	cvt.u64.u32 	%rd58, %r4;
	add.s64 	%rd59, %rd4, %rd58;
	cvt.u64.u32 	%rd60, %r3;
	add.s64 	%rd61, %rd59, %rd60;
	shl.b64 	%rd62, %rd61, 2;
	sub.s64 	%rd63, %rd3, %rd62;
	st.global.u32 	[%rd63+-4], %r921;
	st.global.u32 	[%rd63+-132], %r922;
	st.global.u32 	[%rd63+-260], %r923;
	st.global.u32 	[%rd63+-388], %r924;
	st.global.u32 	[%rd63+-516], %r925;
	st.global.u32 	[%rd63+-644], %r926;
	st.global.u32 	[%rd63+-772], %r927;
	st.global.u32 	[%rd63+-900], %r928;
	st.global.u32 	[%rd63+-1028], %r929;
	st.global.u32 	[%rd63+-1156], %r930;
	st.global.u32 	[%rd63+-1284], %r931;
	st.global.u32 	[%rd63+-1412], %r932;
	st.global.u32 	[%rd63+-1540], %r933;
	st.global.u32 	[%rd63+-1668], %r934;
	st.global.u32 	[%rd63+-1796], %r935;
	st.global.u32 	[%rd63+-1924], %r936;
	st.global.u32 	[%rd63+-2052], %r937;
	st.global.u32 	[%rd63+-2180], %r938;
	st.global.u32 	[%rd63+-2308], %r939;
	st.global.u32 	[%rd63+-2436], %r940;
	st.global.u32 	[%rd63+-2564], %r941;
	st.global.u32 	[%rd63+-2692], %r942;
	st.global.u32 	[%rd63+-2820], %r943;
	st.global.u32 	[%rd63+-2948], %r944;
	bra.uni 	$L__BB9_166;
$L__BB9_35:
	setp.eq.s64 	%p2, %rd5, 0;
	@%p2 bra 	$L__BB9_166;
	cvt.u32.u64 	%r143, %rd5;
	shl.b64 	%rd17, %rd4, 2;
	sub.s64 	%rd18, %rd2, %rd17;
	mov.u32 	%r144, %tid.x;
	ld.global.u32 	%r1003, [%rd18+-4];
	and.b32  	%r377, %r144, 31;
	and.b32  	%r378, %r144, 992;
	mul.lo.s32 	%r379, %r378, 24;
	or.b32  	%r146, %r379, %r377;
	setp.ge.u32 	%p3, %r146, %r143;
	cvt.u64.u32 	%rd19, %r146;
	add.s64 	%rd20, %rd4, %rd19;
	shl.b64 	%rd21, %rd20, 2;
	sub.s64 	%rd10, %rd2, %rd21;
	mov.u32 	%r980, %r1003;
	@%p3 bra 	$L__BB9_38;
	ld.global.u32 	%r980, [%rd10+-4];
$L__BB9_38:
	add.s32 	%r149, %r146, 32;
	setp.ge.u32 	%p4, %r149, %r143;
	mov.u32 	%r981, %r1003;
	@%p4 bra 	$L__BB9_40;
	ld.global.u32 	%r981, [%rd10+-132];
$L__BB9_40:
	add.s32 	%r152, %r146, 64;
	setp.ge.u32 	%p5, %r152, %r143;
	mov.u32 	%r982, %r1003;
	@%p5 bra 	$L__BB9_42;
	ld.global.u32 	%r982, [%rd10+-260];
$L__BB9_42:
	add.s32 	%r155, %r146, 96;
	setp.ge.u32 	%p6, %r155, %r143;
	mov.u32 	%r983, %r1003;
	@%p6 bra 	$L__BB9_44;
	ld.global.u32 	%r983, [%rd10+-388];
$L__BB9_44:
	add.s32 	%r158, %r146, 128;
	setp.ge.u32 	%p7, %r158, %r143;
	mov.u32 	%r984, %r1003;
	@%p7 bra 	$L__BB9_46;
	ld.global.u32 	%r984, [%rd10+-516];
$L__BB9_46:
	add.s32 	%r380, %r146, 160;
	setp.ge.u32 	%p8, %r380, %r143;
	mov.u32 	%r985, %r1003;
	@%p8 bra 	$L__BB9_48;
	ld.global.u32 	%r985, [%rd10+-644];
$L__BB9_48:
	add.s32 	%r163, %r146, 192;
	setp.ge.u32 	%p9, %r163, %r143;
	mov.u32 	%r986, %r1003;
	@%p9 bra 	$L__BB9_50;
	ld.global.u32 	%r986, [%rd10+-772];
$L__BB9_50:
	add.s32 	%r166, %r146, 224;
	setp.ge.u32 	%p10, %r166, %r143;
	mov.u32 	%r987, %r1003;
	@%p10 bra 	$L__BB9_52;
	ld.global.u32 	%r987, [%rd10+-900];
$L__BB9_52:
	add.s32 	%r169, %r146, 256;
	setp.ge.u32 	%p11, %r169, %r143;
	mov.u32 	%r988, %r1003;
	@%p11 bra 	$L__BB9_54;
	ld.global.u32 	%r988, [%rd10+-1028];
$L__BB9_54:
	add.s32 	%r172, %r146, 288;
	setp.ge.u32 	%p12, %r172, %r143;
	mov.u32 	%r989, %r1003;
	@%p12 bra 	$L__BB9_56;
	ld.global.u32 	%r989, [%rd10+-1156];
$L__BB9_56:
	add.s32 	%r175, %r146, 320;
	setp.ge.u32 	%p13, %r175, %r143;
	mov.u32 	%r990, %r1003;
	@%p13 bra 	$L__BB9_58;
	ld.global.u32 	%r990, [%rd10+-1284];
$L__BB9_58:
	add.s32 	%r178, %r146, 352;
	setp.ge.u32 	%p14, %r178, %r143;
	mov.u32 	%r991, %r1003;
	@%p14 bra 	$L__BB9_60;
	ld.global.u32 	%r991, [%rd10+-1412];
$L__BB9_60:
	add.s32 	%r181, %r146, 384;
	setp.ge.u32 	%p15, %r181, %r143;
	mov.u32 	%r992, %r1003;
	@%p15 bra 	$L__BB9_62;
	ld.global.u32 	%r992, [%rd10+-1540];
$L__BB9_62:
	add.s32 	%r184, %r146, 416;
	setp.ge.u32 	%p16, %r184, %r143;
	mov.u32 	%r993, %r1003;
	@%p16 bra 	$L__BB9_64;
	ld.global.u32 	%r993, [%rd10+-1668];
$L__BB9_64:
	add.s32 	%r187, %r146, 448;
	setp.ge.u32 	%p17, %r187, %r143;
	mov.u32 	%r994, %r1003;
	@%p17 bra 	$L__BB9_66;
	ld.global.u32 	%r994, [%rd10+-1796];
$L__BB9_66:
	add.s32 	%r190, %r146, 480;
	setp.ge.u32 	%p18, %r190, %r143;
	mov.u32 	%r995, %r1003;
	@%p18 bra 	$L__BB9_68;
	ld.global.u32 	%r995, [%rd10+-1924];
$L__BB9_68:
	add.s32 	%r193, %r146, 512;
	setp.ge.u32 	%p19, %r193, %r143;
	mov.u32 	%r996, %r1003;
	@%p19 bra 	$L__BB9_70;
	ld.global.u32 	%r996, [%rd10+-2052];
$L__BB9_70:
	add.s32 	%r196, %r146, 544;
	setp.ge.u32 	%p20, %r196, %r143;
	mov.u32 	%r997, %r1003;
	@%p20 bra 	$L__BB9_72;
	ld.global.u32 	%r997, [%rd10+-2180];
$L__BB9_72:
	add.s32 	%r199, %r146, 576;
	setp.ge.u32 	%p21, %r199, %r143;
	mov.u32 	%r998, %r1003;
	@%p21 bra 	$L__BB9_74;
	ld.global.u32 	%r998, [%rd10+-2308];
$L__BB9_74:
	add.s32 	%r202, %r146, 608;
	setp.ge.u32 	%p22, %r202, %r143;
	mov.u32 	%r999, %r1003;
	@%p22 bra 	$L__BB9_76;
	ld.global.u32 	%r999, [%rd10+-2436];
$L__BB9_76:
	add.s32 	%r205, %r146, 640;
	setp.ge.u32 	%p23, %r205, %r143;
	mov.u32 	%r1000, %r1003;
	@%p23 bra 	$L__BB9_78;
	ld.global.u32 	%r1000, [%rd10+-2564];
$L__BB9_78:
	add.s32 	%r208, %r146, 672;
	setp.ge.u32 	%p24, %r208, %r143;
	mov.u32 	%r1001, %r1003;
	@%p24 bra 	$L__BB9_80;
	ld.global.u32 	%r1001, [%rd10+-2692];
$L__BB9_80:
	add.s32 	%r211, %r146, 704;
	setp.ge.u32 	%p25, %r211, %r143;
	mov.u32 	%r1002, %r1003;
	@%p25 bra 	$L__BB9_82;
	ld.global.u32 	%r1002, [%rd10+-2820];
$L__BB9_82:
	add.s32 	%r214, %r146, 736;
	setp.ge.u32 	%p26, %r214, %r143;
	@%p26 bra 	$L__BB9_84;
	ld.global.u32 	%r1003, [%rd10+-2948];
$L__BB9_84:
	// begin inline asm
	mov.u32 %r381, %laneid;
	// end inline asm
	shr.u32 	%r218, %r144, 5;
	mad.lo.s32 	%r382, %r218, 768, %r381;
	shl.b32 	%r383, %r382, 2;
	mov.u32 	%r384, _ZZN3cub18CUB_300001_SM_10006detail4scan16DeviceScanKernelINS2_10policy_hubIiiimN4cuda3__47minimumIiEEE10Policy1000EN6thrust24THRUST_300001_SM_1000_NS16reverse_iteratorINSC_10device_ptrIiEEEESG_NS0_13ScanTileStateIiLb1EEES8_NS0_8NullTypeEmiLb0ESJ_EEvT0_T1_T2_iT3_T4_T5_E12temp_storage;
	add.s32 	%r219, %r384, %r383;
	st.shared.u32 	[%r219], %r980;
	st.shared.u32 	[%r219+128], %r981;
	st.shared.u32 	[%r219+256], %r982;
	st.shared.u32 	[%r219+384], %r983;
	st.shared.u32 	[%r219+512], %r984;
	st.shared.u32 	[%r219+640], %r985;
	st.shared.u32 	[%r219+768], %r986;
	st.shared.u32 	[%r219+896], %r987;
	st.shared.u32 	[%r219+1024], %r988;
	st.shared.u32 	[%r219+1152], %r989;
	st.shared.u32 	[%r219+1280], %r990;
	st.shared.u32 	[%r219+1408], %r991;
	st.shared.u32 	[%r219+1536], %r992;
	st.shared.u32 	[%r219+1664], %r993;
	st.shared.u32 	[%r219+1792], %r994;
	st.shared.u32 	[%r219+1920], %r995;
	st.shared.u32 	[%r219+2048], %r996;
	st.shared.u32 	[%r219+2176], %r997;
	st.shared.u32 	[%r219+2304], %r998;
	st.shared.u32 	[%r219+2432], %r999;
	st.shared.u32 	[%r219+2560], %r1000;
	st.shared.u32 	[%r219+2688], %r1001;
	st.shared.u32 	[%r219+2816], %r1002;
	st.shared.u32 	[%r219+2944], %r1003;
	bar.warp.sync 	-1;
	mad.lo.s32 	%r220, %r381, 92, %r219;
	ld.shared.v4.u32 	{%r221, %r222, %r223, %r224}, [%r220];
	ld.shared.v4.u32 	{%r225, %r226, %r227, %r228}, [%r220+16];
	ld.shared.v4.u32 	{%r229, %r230, %r231, %r232}, [%r220+32];
	ld.shared.v4.u32 	{%r233, %r234, %r235, %r236}, [%r220+48];
	ld.shared.v4.u32 	{%r237, %r238, %r239, %r240}, [%r220+64];
	ld.shared.v4.u32 	{%r241, %r242, %r243, %r244}, [%r220+80];
	bar.sync 	0;
	setp.ne.s32 	%p27, %r1, 0;
	@%p27 bra 	$L__BB9_88;
	min.s32 	%r600, %r221, %r222;
	min.s32 	%r601, %r600, %r223;
	min.s32 	%r602, %r224, %r225;
	min.s32 	%r603, %r602, %r226;
	min.s32 	%r604, %r227, %r228;
	min.s32 	%r605, %r604, %r229;
	min.s32 	%r606, %r230, %r231;
	min.s32 	%r607, %r606, %r232;
	min.s32 	%r608, %r233, %r234;
	min.s32 	%r609, %r608, %r235;
	min.s32 	%r610, %r236, %r237;
	min.s32 	%r611, %r610, %r238;
	min.s32 	%r612, %r239, %r240;
	min.s32 	%r613, %r612, %r241;
	min.s32 	%r614, %r242, %r243;
	min.s32 	%r615, %r614, %r244;
	min.s32 	%r616, %r601, %r603;
	min.s32 	%r617, %r616, %r605;
	min.s32 	%r618, %r607, %r609;
	min.s32 	%r619, %r618, %r611;
	min.s32 	%r620, %r613, %r615;
	min.s32 	%r621, %r617, %r619;
	min.s32 	%r571, %r621, %r620;
	mov.b32 	%r597, 1;
	mov.b32 	%r598, 0;
	mov.b32 	%r599, -1;
	// begin inline asm
	shfl.sync.up.b32 %r570, %r571, %r597, %r598, %r599;
	// end inline asm
	min.s32 	%r622, %r570, %r571;
	setp.lt.s32 	%p69, %r381, 1;
	selp.b32 	%r576, %r571, %r622, %p69;
	mov.b32 	%r577, 2;
	// begin inline asm
	shfl.sync.up.b32 %r575, %r576, %r577, %r598, %r599;
	// end inline asm
	min.s32 	%r623, %r575, %r576;
	setp.lt.s32 	%p70, %r381, 2;
	selp.b32 	%r581, %r576, %r623, %p70;
	mov.b32 	%r582, 4;
	// begin inline asm
	shfl.sync.up.b32 %r580, %r581, %r582, %r598, %r599;
	// end inline asm
	min.s32 	%r624, %r580, %r581;
	setp.lt.s32 	%p71, %r381, 4;
	selp.b32 	%r586, %r581, %r624, %p71;
	mov.b32 	%r587, 8;
	// begin inline asm
	shfl.sync.up.b32 %r585, %r586, %r587, %r598, %r599;
	// end inline asm
	min.s32 	%r625, %r585, %r586;
	setp.lt.s32 	%p72, %r381, 8;
	selp.b32 	%r591, %r586, %r625, %p72;
	mov.b32 	%r592, 16;
	// begin inline asm
	shfl.sync.up.b32 %r590, %r591, %r592, %r598, %r599;
	// end inline asm
	min.s32 	%r245, %r590, %r591;
	setp.lt.s32 	%p73, %r381, 16;
	selp.b32 	%r596, %r591, %r245, %p73;
	// begin inline asm
	shfl.sync.up.b32 %r595, %r596, %r597, %r598, %r599;
	// end inline asm
	setp.ne.s32 	%p74, %r381, 31;
	@%p74 bra 	$L__BB9_87;
	shl.b32 	%r626, %r218, 2;
	mov.u32 	%r627, _ZZN3cub18CUB_300001_SM_10006detail4scan16DeviceScanKernelINS2_10policy_hubIiiimN4cuda3__47minimumIiEEE10Policy1000EN6thrust24THRUST_300001_SM_1000_NS16reverse_iteratorINSC_10device_ptrIiEEEESG_NS0_13ScanTileStateIiLb1EEES8_NS0_8NullTypeEmiLb0ESJ_EEvT0_T1_T2_iT3_T4_T5_E12temp_storage;
	add.s32 	%r628, %r627, %r626;
	st.shared.u32 	[%r628+16], %r245;
$L__BB9_87:
	bar.sync 	0;
	.pragma "used_bytes_mask 4095";
	ld.shared.v4.u32 	{%r629, %r630, %r631, %r632}, [_ZZN3cub18CUB_300001_SM_10006detail4scan16DeviceScanKernelINS2_10policy_hubIiiimN4cuda3__47minimumIiEEE10Policy1000EN6thrust24THRUST_300001_SM_1000_NS16reverse_iteratorINSC_10device_ptrIiEEEESG_NS0_13ScanTileStateIiLb1EEES8_NS0_8NullTypeEmiLb0ESJ_EEvT0_T1_T2_iT3_T4_T5_E12temp_storage+16];
	min.s32 	%r633, %r629, %r630;
	setp.eq.s32 	%p75, %r218, 2;
	selp.b32 	%r634, %r633, %r629, %p75;
	min.s32 	%r635, %r633, %r631;
	setp.eq.s32 	%p76, %r218, 3;
	selp.b32 	%r636, %r635, %r634, %p76;
	setp.lt.u32 	%p77, %r144, 32;
	min.s32 	%r637, %r636, %r595;
	setp.eq.s32 	%p78, %r381, 0;
	selp.b32 	%r638, %r636, %r637, %p78;
	selp.b32 	%r639, %r595, %r638, %p77;
	setp.eq.s32 	%p79, %r144, 0;
	min.s32 	%r640, %r639, %r221;
	selp.b32 	%r1012, %r221, %r640, %p79;
	min.s32 	%r1013, %r1012, %r222;
	min.s32 	%r1014, %r1013, %r223;
	min.s32 	%r1015, %r1014, %r224;
	min.s32 	%r1016, %r1015, %r225;
	min.s32 	%r1017, %r1016, %r226;
	min.s32 	%r1018, %r1017, %r227;
	min.s32 	%r1019, %r1018, %r228;
	min.s32 	%r1020, %r1019, %r229;
	min.s32 	%r1021, %r1020, %r230;
	min.s32 	%r1022, %r1021, %r231;
	min.s32 	%r1023, %r1022, %r232;
	min.s32 	%r1024, %r1023, %r233;
	min.s32 	%r1025, %r1024, %r234;
	min.s32 	%r1026, %r1025, %r235;
	min.s32 	%r1027, %r1026, %r236;
	min.s32 	%r1028, %r1027, %r237;
	min.s32 	%r1029, %r1028, %r238;
	min.s32 	%r1030, %r1029, %r239;
	min.s32 	%r1031, %r1030, %r240;
	min.s32 	%r1032, %r1031, %r241;
	min.s32 	%r1033, %r1032, %r242;
	min.s32 	%r1034, %r1033, %r243;
	min.s32 	%r1035, %r1034, %r244;
	bra.uni 	$L__BB9_116;
$L__BB9_88:
	min.s32 	%r415, %r221, %r222;
	min.s32 	%r416, %r415, %r223;
	min.s32 	%r417, %r224, %r225;
	min.s32 	%r418, %r417, %r226;
	min.s32 	%r419, %r227, %r228;
	min.s32 	%r420, %r419, %r229;
	min.s32 	%r421, %r230, %r231;
	min.s32 	%r422, %r421, %r232;
	min.s32 	%r423, %r233, %r234;
	min.s32 	%r424, %r423, %r235;
	min.s32 	%r425, %r236, %r237;
	min.s32 	%r426, %r425, %r238;
	min.s32 	%r427, %r239, %r240;
	min.s32 	%r428, %r427, %r241;
	min.s32 	%r429, %r242, %r243;
	min.s32 	%r430, %r429, %r244;
	min.s32 	%r431, %r416, %r418;
	min.s32 	%r432, %r431, %r420;
	min.s32 	%r433, %r422, %r424;
	min.s32 	%r434, %r433, %r426;
	min.s32 	%r435, %r428, %r430;
	min.s32 	%r436, %r432, %r434;
	min.s32 	%r386, %r436, %r435;
	mov.b32 	%r412, 1;
	mov.b32 	%r413, 0;
	mov.b32 	%r414, -1;
	// begin inline asm
	shfl.sync.up.b32 %r385, %r386, %r412, %r413, %r414;
	// end inline asm
	min.s32 	%r437, %r385, %r386;
	setp.lt.s32 	%p28, %r381, 1;
	selp.b32 	%r391, %r386, %r437, %p28;
	mov.b32 	%r392, 2;
	// begin inline asm
	shfl.sync.up.b32 %r390, %r391, %r392, %r413, %r414;
	// end inline asm
	min.s32 	%r438, %r390, %r391;
	setp.lt.s32 	%p29, %r381, 2;
	selp.b32 	%r396, %r391, %r438, %p29;
	mov.b32 	%r397, 4;
	// begin inline asm
	shfl.sync.up.b32 %r395, %r396, %r397, %r413, %r414;
	// end inline asm
	min.s32 	%r439, %r395, %r396;
	setp.lt.s32 	%p30, %r381, 4;
	selp.b32 	%r401, %r396, %r439, %p30;
	mov.b32 	%r402, 8;
	// begin inline asm
	shfl.sync.up.b32 %r400, %r401, %r402, %r413, %r414;
	// end inline asm
	min.s32 	%r440, %r400, %r401;
	setp.lt.s32 	%p31, %r381, 8;
	selp.b32 	%r406, %r401, %r440, %p31;
	mov.b32 	%r407, 16;
	// begin inline asm
	shfl.sync.up.b32 %r405, %r406, %r407, %r413, %r414;
	// end inline asm
	min.s32 	%r271, %r405, %r406;
	setp.lt.s32 	%p32, %r381, 16;
	selp.b32 	%r411, %r406, %r271, %p32;
	// begin inline asm
	shfl.sync.up.b32 %r410, %r411, %r412, %r413, %r414;
	// end inline asm
	setp.ne.s32 	%p33, %r381, 31;
	@%p33 bra 	$L__BB9_90;
	shl.b32 	%r441, %r218, 2;
	mov.u32 	%r442, _ZZN3cub18CUB_300001_SM_10006detail4scan16DeviceScanKernelINS2_10policy_hubIiiimN4cuda3__47minimumIiEEE10Policy1000EN6thrust24THRUST_300001_SM_1000_NS16reverse_iteratorINSC_10device_ptrIiEEEESG_NS0_13ScanTileStateIiLb1EEES8_NS0_8NullTypeEmiLb0ESJ_EEvT0_T1_T2_iT3_T4_T5_E12temp_storage;
	add.s32 	%r443, %r442, %r441;
	st.shared.u32 	[%r443+16], %r271;
$L__BB9_90:
	bar.sync 	0;
	ld.shared.v4.u32 	{%r444, %r445, %r446, %r447}, [_ZZN3cub18CUB_300001_SM_10006detail4scan16DeviceScanKernelINS2_10policy_hubIiiimN4cuda3__47minimumIiEEE10Policy1000EN6thrust24THRUST_300001_SM_1000_NS16reverse_iteratorINSC_10device_ptrIiEEEESG_NS0_13ScanTileStateIiLb1EEES8_NS0_8NullTypeEmiLb0ESJ_EEvT0_T1_T2_iT3_T4_T5_E12temp_storage+16];
	min.s32 	%r448, %r444, %r445;
	setp.eq.s32 	%p34, %r218, 2;
	selp.b32 	%r449, %r448, %r444, %p34;
	min.s32 	%r450, %r448, %r446;
	setp.eq.s32 	%p35, %r218, 3;
	selp.b32 	%r451, %r450, %r449, %p35;
	min.s32 	%r273, %r450, %r447;
	setp.gt.u32 	%p36, %r144, 31;
	setp.lt.u32 	%p37, %r144, 32;
	min.s32 	%r452, %r451, %r410;
	setp.eq.s32 	%p38, %r381, 0;
	selp.b32 	%r1011, %r451, %r452, %p38;
	selp.b32 	%r275, %r410, %r1011, %p37;
	@%p36 bra 	$L__BB9_115;
	setp.ne.s32 	%p39, %r144, 0;
	mul.wide.s32 	%rd22, %r1, 8;
	add.s64 	%rd11, %rd1, %rd22;
	@%p39 bra 	$L__BB9_93;
	st.shared.u32 	[_ZZN3cub18CUB_300001_SM_10006detail4scan16DeviceScanKernelINS2_10policy_hubIiiimN4cuda3__47minimumIiEEE10Policy1000EN6thrust24THRUST_300001_SM_1000_NS16reverse_iteratorINSC_10device_ptrIiEEEESG_NS0_13ScanTileStateIiLb1EEES8_NS0_8NullTypeEmiLb0ESJ_EEvT0_T1_T2_iT3_T4_T5_E12temp_storage+12], %r273;
	add.s64 	%rd23, %rd11, 256;
	mov.b32 	%r453, 100;
	// begin inline asm
	st.relaxed.gpu.v2.u32 [%rd23], {%r453, %r273};
	// end inline asm
$L__BB9_93:
	mov.u32 	%r276, %nctaid.x;
	setp.gt.u32 	%p40, %r276, 499;
	@%p40 bra 	$L__BB9_95;
	membar.cta;
	bra.uni 	$L__BB9_96;
$L__BB9_95:
	mov.b32 	%r455, 1245;
	// begin inline asm
	nanosleep.u32 %r455;
	// end inline asm
$L__BB9_96:
	ld.param.u32 	%r945, [_ZN3cub18CUB_300001_SM_10006detail4scan16DeviceScanKernelINS2_10policy_hubIiiimN4cuda3__47minimumIiEEE10Policy1000EN6thrust24THRUST_300001_SM_1000_NS16reverse_iteratorINSC_10device_ptrIiEEEESG_NS0_13ScanTileStateIiLb1EEES8_NS0_8NullTypeEmiLb0ESJ_EEvT0_T1_T2_iT3_T4_T5__param_3];
	mov.u32 	%r458, %ctaid.x;
	add.s32 	%r459, %r945, %r458;
	not.b32 	%r460, %r144;
	add.s32 	%r461, %r459, %r460;
	mul.wide.s32 	%rd25, %r461, 8;
	add.s64 	%rd26, %rd1, %rd25;
	add.s64 	%rd24, %rd26, 256;
	// begin inline asm
	ld.relaxed.gpu.v2.u32 {%r1009, %r1005}, [%rd24];
	// end inline asm
$L__BB9_97:
	setp.eq.s32 	%p41, %r1009, 99;
	mov.b32 	%r462, -1;
	vote.sync.any.pred 	%p42, %p41, %r462;
	not.pred 	%p43, %p42;
	@%p43 bra 	$L__BB9_102;
	@%p40 bra 	$L__BB9_100;
	membar.cta;
	bra.uni 	$L__BB9_101;
$L__BB9_100:
	mov.b32 	%r563, 648;
	// begin inline asm
	nanosleep.u32 %r563;
	// end inline asm
$L__BB9_101:
	ld.param.u32 	%r947, [_ZN3cub18CUB_300001_SM_10006detail4scan16DeviceScanKernelINS2_10policy_hubIiiimN4cuda3__47minimumIiEEE10Policy1000EN6thrust24THRUST_300001_SM_1000_NS16reverse_iteratorINSC_10device_ptrIiEEEESG_NS0_13ScanTileStateIiLb1EEES8_NS0_8NullTypeEmiLb0ESJ_EEvT0_T1_T2_iT3_T4_T5__param_3];
	add.s32 	%r567, %r947, %r458;
	add.s32 	%r569, %r567, %r460;
	mul.wide.s32 	%rd35, %r569, 8;
	add.s64 	%rd36, %rd1, %rd35;
	add.s64 	%rd34, %rd36, 256;
	// begin inline asm
	ld.relaxed.gpu.v2.u32 {%r1009, %r1005}, [%rd34];
	// end inline asm
	bra.uni 	$L__BB9_97;
$L__BB9_102:
	ld.param.u32 	%r946, [_ZN3cub18CUB_300001_SM_10006detail4scan16DeviceScanKernelINS2_10policy_hubIiiimN4cuda3__47minimumIiEEE10Policy1000EN6thrust24THRUST_300001_SM_1000_NS16reverse_iteratorINSC_10device_ptrIiEEEESG_NS0_13ScanTileStateIiLb1EEES8_NS0_8NullTypeEmiLb0ESJ_EEvT0_T1_T2_iT3_T4_T5__param_3];
	mov.u32 	%r490, %ctaid.x;
	add.s32 	%r491, %r946, %r490;
	not.b32 	%r492, %r144;
	add.s32 	%r1008, %r491, %r492;
	setp.eq.s32 	%p44, %r1009, 101;
	mov.b32 	%r489, -1;
	vote.sync.ballot.b32 	%r493, %p44, %r489;
	// begin inline asm
	mov.u32 %r464, %lanemask_ge;
	// end inline asm
	and.b32  	%r494, %r493, %r464;
	or.b32  	%r495, %r494, -2147483648;
	add.s32 	%r496, %r495, -1;
	not.b32 	%r497, %r495;
	and.b32  	%r498, %r497, %r496;
	popc.b32 	%r468, %r498;
	mov.b32 	%r467, 1;
	// begin inline asm
	shfl.sync.down.b32 %r465, %r1005, %r467, %r468, %r489;
	// end inline asm
	setp.lt.s32 	%p46, %r381, %r468;
	min.s32 	%r499, %r465, %r1005;
	selp.b32 	%r471, %r499, %r1005, %p46;
	mov.b32 	%r472, 2;
	// begin inline asm
	shfl.sync.down.b32 %r470, %r471, %r472, %r468, %r489;
	// end inline asm
	add.s32 	%r500, %r381, 2;
	setp.gt.s32 	%p47, %r500, %r468;
	min.s32 	%r501, %r470, %r471;
	selp.b32 	%r476, %r471, %r501, %p47;
	mov.b32 	%r477, 4;
	// begin inline asm
	shfl.sync.down.b32 %r475, %r476, %r477, %r468, %r489;
	// end inline asm
	add.s32 	%r502, %r381, 4;
	setp.gt.s32 	%p48, %r502, %r468;
	min.s32 	%r503, %r475, %r476;
	selp.b32 	%r481, %r476, %r503, %p48;
	mov.b32 	%r482, 8;
	// begin inline asm
	shfl.sync.down.b32 %r480, %r481, %r482, %r468, %r489;
	// end inline asm
	add.s32 	%r504, %r381, 8;
	setp.gt.s32 	%p49, %r504, %r468;
	min.s32 	%r505, %r480, %r481;
	selp.b32 	%r486, %r481, %r505, %p49;
	mov.b32 	%r487, 16;
	// begin inline asm
	shfl.sync.down.b32 %r485, %r486, %r487, %r468, %r489;
	// end inline asm
	add.s32 	%r506, %r381, 16;
	setp.gt.s32 	%p50, %r506, %r468;
	min.s32 	%r507, %r485, %r486;
	selp.b32 	%r1006, %r486, %r507, %p50;
	add.s64 	%rd12, %rd1, 256;
$L__BB9_103:
	setp.ne.s32 	%p51, %r1009, 101;
	mov.b32 	%r508, -1;
	vote.sync.all.pred 	%p52, %p51, %r508;
	not.pred 	%p53, %p52;
	@%p53 bra 	$L__BB9_111;
	mul.wide.s32 	%rd29, %r1008, 8;
	add.s64 	%rd30, %rd12, %rd29;
	add.s64 	%rd28, %rd30, -256;
	// begin inline asm
	ld.relaxed.gpu.v2.u32 {%r1009, %r1010}, [%rd28];
	// end inline asm
$L__BB9_105:
	setp.eq.s32 	%p57, %r1009, 99;
	mov.b32 	%r517, -1;
	vote.sync.any.pred 	%p58, %p57, %r517;
	not.pred 	%p59, %p58;
	@%p59 bra 	$L__BB9_110;
	@%p40 bra 	$L__BB9_108;
	membar.cta;
	bra.uni 	$L__BB9_109;
$L__BB9_108:
	mov.b32 	%r560, 648;
	// begin inline asm
	nanosleep.u32 %r560;
	// end inline asm
$L__BB9_109:
	// begin inline asm
	ld.relaxed.gpu.v2.u32 {%r1009, %r1010}, [%rd28];
	// end inline asm
	bra.uni 	$L__BB9_105;
$L__BB9_110:
	setp.eq.s32 	%p60, %r1009, 101;
	mov.b32 	%r543, -1;
	vote.sync.ballot.b32 	%r544, %p60, %r543;
	and.b32  	%r545, %r544, %r464;
	or.b32  	%r546, %r545, -2147483648;
	add.s32 	%r547, %r546, -1;
	not.b32 	%r548, %r546;
	and.b32  	%r549, %r548, %r547;
	popc.b32 	%r522, %r549;
	mov.b32 	%r521, 1;
	// begin inline asm
	shfl.sync.down.b32 %r519, %r1010, %r521, %r522, %r543;
	// end inline asm
	setp.lt.s32 	%p62, %r381, %r522;
	min.s32 	%r550, %r519, %r1010;
	selp.b32 	%r525, %r550, %r1010, %p62;
	mov.b32 	%r526, 2;
	// begin inline asm
	shfl.sync.down.b32 %r524, %r525, %r526, %r522, %r543;
	// end inline asm
	add.s32 	%r551, %r381, 2;
	setp.gt.s32 	%p63, %r551, %r522;
	min.s32 	%r552, %r524, %r525;
	selp.b32 	%r530, %r525, %r552, %p63;
	mov.b32 	%r531, 4;
	// begin inline asm
	shfl.sync.down.b32 %r529, %r530, %r531, %r522, %r543;
	// end inline asm
	add.s32 	%r553, %r381, 4;
	setp.gt.s32 	%p64, %r553, %r522;
	min.s32 	%r554, %r529, %r530;
	selp.b32 	%r535, %r530, %r554, %p64;
	mov.b32 	%r536, 8;
	// begin inline asm
	shfl.sync.down.b32 %r534, %r535, %r536, %r522, %r543;
	// end inline asm
	add.s32 	%r555, %r381, 8;
	setp.gt.s32 	%p65, %r555, %r522;
	min.s32 	%r556, %r534, %r535;
	selp.b32 	%r540, %r535, %r556, %p65;
	mov.b32 	%r541, 16;
	// begin inline asm
	shfl.sync.down.b32 %r539, %r540, %r541, %r522, %r543;
	// end inline asm
	add.s32 	%r557, %r381, 16;
	setp.gt.s32 	%p66, %r557, %r522;
	min.s32 	%r558, %r539, %r540;
	selp.b32 	%r559, %r540, %r558, %p66;
	min.s32 	%r1006, %r559, %r1006;
	add.s32 	%r1008, %r1008, -32;
	bra.uni 	$L__BB9_103;
$L__BB9_111:
	@%p39 bra 	$L__BB9_113;
	min.s32 	%r511, %r1006, %r273;
	add.s64 	%rd27, %rd11, 256;
	mov.b32 	%r510, 101;
	// begin inline asm
	st.relaxed.gpu.v2.u32 [%rd27], {%r510, %r511};
	// end inline asm
	st.shared.u32 	[_ZZN3cub18CUB_300001_SM_10006detail4scan16DeviceScanKernelINS2_10policy_hubIiiimN4cuda3__47minimumIiEEE10Policy1000EN6thrust24THRUST_300001_SM_1000_NS16reverse_iteratorINSC_10device_ptrIiEEEESG_NS0_13ScanTileStateIiLb1EEES8_NS0_8NullTypeEmiLb0ESJ_EEvT0_T1_T2_iT3_T4_T5_E12temp_storage+4], %r1006;
	st.shared.u32 	[_ZZN3cub18CUB_300001_SM_10006detail4scan16DeviceScanKernelINS2_10policy_hubIiiimN4cuda3__47minimumIiEEE10Policy1000EN6thrust24THRUST_300001_SM_1000_NS16reverse_iteratorINSC_10device_ptrIiEEEESG_NS0_13ScanTileStateIiLb1EEES8_NS0_8NullTypeEmiLb0ESJ_EEvT0_T1_T2_iT3_T4_T5_E12temp_storage+8], %r511;
$L__BB9_113:
	setp.ne.s32 	%p55, %r381, 0;
	mov.u32 	%r1011, %r275;
	@%p55 bra 	$L__BB9_115;
	st.shared.u32 	[_ZZN3cub18CUB_300001_SM_10006detail4scan16DeviceScanKernelINS2_10policy_hubIiiimN4cuda3__47minimumIiEEE10Policy1000EN6thrust24THRUST_300001_SM_1000_NS16reverse_iteratorINSC_10device_ptrIiEEEESG_NS0_13ScanTileStateIiLb1EEES8_NS0_8NullTypeEmiLb0ESJ_EEvT0_T1_T2_iT3_T4_T5_E12temp_storage+36], %r1006;
	mov.u32 	%r1011, %r1006;
$L__BB9_115:
	bar.sync 	0;
	ld.shared.u32 	%r512, [_ZZN3cub18CUB_300001_SM_10006detail4scan16DeviceScanKernelINS2_10policy_hubIiiimN4cuda3__47minimumIiEEE10Policy1000EN6thrust24THRUST_300001_SM_1000_NS16reverse_iteratorINSC_10device_ptrIiEEEESG_NS0_13ScanTileStateIiLb1EEES8_NS0_8NullTypeEmiLb0ESJ_EEvT0_T1_T2_iT3_T4_T5_E12temp_storage+36];
	setp.eq.s32 	%p56, %r144, 0;
	min.s32 	%r513, %r512, %r1011;
	selp.b32 	%r514, %r1011, %r513, %p56;
	min.s32 	%r1012, %r514, %r221;
	min.s32 	%r1013, %r1012, %r222;
	min.s32 	%r1014, %r1013, %r223;
	min.s32 	%r1015, %r1014, %r224;
	min.s32 	%r1016, %r1015, %r225;
	min.s32 	%r1017, %r1016, %r226;
	min.s32 	%r1018, %r1017, %r227;
	min.s32 	%r1019, %r1018, %r228;
	min.s32 	%r1020, %r1019, %r229;
	min.s32 	%r1021, %r1020, %r230;
	min.s32 	%r1022, %r1021, %r231;
	min.s32 	%r1023, %r1022, %r232;
	min.s32 	%r1024, %r1023, %r233;
	min.s32 	%r1025, %r1024, %r234;
	min.s32 	%r1026, %r1025, %r235;
	min.s32 	%r1027, %r1026, %r236;
	min.s32 	%r1028, %r1027, %r237;
	min.s32 	%r1029, %r1028, %r238;
	min.s32 	%r1030, %r1029, %r239;
	min.s32 	%r1031, %r1030, %r240;
	min.s32 	%r1032, %r1031, %r241;
	min.s32 	%r1033, %r1032, %r242;
	min.s32 	%r1034, %r1033, %r243;
	min.s32 	%r1035, %r1034, %r244;
$L__BB9_116:
	bar.sync 	0;
	st.shared.v4.u32 	[%r220], {%r1012, %r1013, %r1014, %r1015};
	st.shared.v4.u32 	[%r220+16], {%r1016, %r1017, %r1018, %r1019};
	st.shared.v4.u32 	[%r220+32], {%r1020, %r1021, %r1022, %r1023};
	st.shared.v4.u32 	[%r220+48], {%r1024, %r1025, %r1026, %r1027};
	st.shared.v4.u32 	[%r220+64], {%r1028, %r1029, %r1030, %r1031};
	st.shared.v4.u32 	[%r220+80], {%r1032, %r1033, %r1034, %r1035};
	bar.warp.sync 	-1;
	ld.shared.u32 	%r350, [%r219];
	ld.shared.u32 	%r351, [%r219+128];
	ld.shared.u32 	%r352, [%r219+256];
	ld.shared.u32 	%r353, [%r219+384];
	ld.shared.u32 	%r354, [%r219+512];
	ld.shared.u32 	%r355, [%r219+640];
	ld.shared.u32 	%r356, [%r219+768];
	ld.shared.u32 	%r357, [%r219+896];
	ld.shared.u32 	%r358, [%r219+1024];
	ld.shared.u32 	%r359, [%r219+1152];
	ld.shared.u32 	%r360, [%r219+1280];
	ld.shared.u32 	%r361, [%r219+1408];
	ld.shared.u32 	%r362, [%r219+1536];
	ld.shared.u32 	%r363, [%r219+1664];
	ld.shared.u32 	%r364, [%r219+1792];
	ld.shared.u32 	%r365, [%r219+1920];
	ld.shared.u32 	%r366, [%r219+2048];
	ld.shared.u32 	%r367, [%r219+2176];
	ld.shared.u32 	%r368, [%r219+2304];
	ld.shared.u32 	%r369, [%r219+2432];
	ld.shared.u32 	%r370, [%r219+2560];
	ld.shared.u32 	%r371, [%r219+2688];
	ld.shared.u32 	%r372, [%r219+2816];
	ld.shared.u32 	%r373, [%r219+2944];
	setp.ne.s32 	%p80, %r144, 0;
	@%p80 bra 	$L__BB9_118;
	st.volatile.shared.u32 	[_ZZN3cub18CUB_300001_SM_10006detail4scan16DeviceScanKernelINS2_10policy_hubIiiimN4cuda3__47minimumIiEEE10Policy1000EN6thrust24THRUST_300001_SM_1000_NS16reverse_iteratorINSC_10device_ptrIiEEEESG_NS0_13ScanTileStateIiLb1EEES8_NS0_8NullTypeEmiLb0ESJ_EEvT0_T1_T2_iT3_T4_T5_E12temp_storage+12288], %r143;
$L__BB9_118:
	bar.sync 	0;
	ld.volatile.shared.u32 	%r374, [_ZZN3cub18CUB_300001_SM_10006detail4scan16DeviceScanKernelINS2_10policy_hubIiiimN4cuda3__47minimumIiEEE10Policy1000EN6thrust24THRUST_300001_SM_1000_NS16reverse_iteratorINSC_10device_ptrIiEEEESG_NS0_13ScanTileStateIiLb1EEES8_NS0_8NullTypeEmiLb0ESJ_EEvT0_T1_T2_iT3_T4_T5_E12temp_storage+12288];
	mov.u32 	%r641, %tid.x;
	and.b32  	%r642, %r641, 992;
	mul.lo.s32 	%r643, %r642, 24;
	cvt.u64.u32 	%rd37, %r643;
	add.s64 	%rd38, %rd4, %rd37;
	and.b32  	%r644, %r641, 31;
	cvt.u64.u32 	%rd39, %r644;
	add.s64 	%rd40, %rd38, %rd39;
	setp.ge.s32 	%p81, %r146, %r374;
	shl.b64 	%rd41, %rd40, 2;
	sub.s64 	%rd13, %rd3, %rd41;
	@%p81 bra 	$L__BB9_120;
	st.global.u32 	[%rd13+-4], %r350;
$L__BB9_120:
	setp.ge.s32 	%p82, %r149, %r374;
	@%p82 bra 	$L__BB9_122;
	st.global.u32 	[%rd13+-132], %r351;
$L__BB9_122:
	setp.ge.s32 	%p83, %r152, %r374;
	@%p83 bra 	$L__BB9_124;
	st.global.u32 	[%rd13+-260], %r352;
$L__BB9_124:
	setp.ge.s32 	%p84, %r155, %r374;
	@%p84 bra 	$L__BB9_126;
	st.global.u32 	[%rd13+-388], %r353;
$L__BB9_126:
	setp.ge.s32 	%p85, %r158, %r374;
	@%p85 bra 	$L__BB9_128;
	st.global.u32 	[%rd13+-516], %r354;
$L__BB9_128:
	or.b32  	%r649, %r643, %r644;
	or.b32  	%r650, %r649, 160;
	setp.ge.s32 	%p86, %r650, %r374;
	@%p86 bra 	$L__BB9_130;
	st.global.u32 	[%rd13+-644], %r355;
$L__BB9_130:
	setp.ge.s32 	%p87, %r163, %r374;
	@%p87 bra 	$L__BB9_132;
	st.global.u32 	[%rd13+-772], %r356;
$L__BB9_132:
	setp.ge.s32 	%p88, %r166, %r374;
	@%p88 bra 	$L__BB9_134;
	st.global.u32 	[%rd13+-900], %r357;
$L__BB9_134:
	setp.ge.s32 	%p89, %r169, %r374;
	@%p89 bra 	$L__BB9_136;
	st.global.u32 	[%rd13+-1028], %r358;
$L__BB9_136:
	setp.ge.s32 	%p90, %r172, %r374;
	@%p90 bra 	$L__BB9_138;
	st.global.u32 	[%rd13+-1156], %r359;
$L__BB9_138:
	setp.ge.s32 	%p91, %r175, %r374;
	@%p91 bra 	$L__BB9_140;
	st.global.u32 	[%rd13+-1284], %r360;
$L__BB9_140:
	setp.ge.s32 	%p92, %r178, %r374;
	@%p92 bra 	$L__BB9_142;
	st.global.u32 	[%rd13+-1412], %r361;
$L__BB9_142:
	setp.ge.s32 	%p93, %r181, %r374;
	@%p93 bra 	$L__BB9_144;
	st.global.u32 	[%rd13+-1540], %r362;
$L__BB9_144:
	setp.ge.s32 	%p94, %r184, %r374;
	@%p94 bra 	$L__BB9_146;
	st.global.u32 	[%rd13+-1668], %r363;
$L__BB9_146:
	setp.ge.s32 	%p95, %r187, %r374;
	@%p95 bra 	$L__BB9_148;
	st.global.u32 	[%rd13+-1796], %r364;
$L__BB9_148:
	setp.ge.s32 	%p96, %r190, %r374;
	@%p96 bra 	$L__BB9_150;
	st.global.u32 	[%rd13+-1924], %r365;
$L__BB9_150:
	setp.ge.s32 	%p97, %r193, %r374;
	@%p97 bra 	$L__BB9_152;
	st.global.u32 	[%rd13+-2052], %r366;
$L__BB9_152:
	setp.ge.s32 	%p98, %r196, %r374;
	@%p98 bra 	$L__BB9_154;
	st.global.u32 	[%rd13+-2180], %r367;
$L__BB9_154:
	setp.ge.s32 	%p99, %r199, %r374;
	@%p99 bra 	$L__BB9_156;
	st.global.u32 	[%rd13+-2308], %r368;
$L__BB9_156:
	setp.ge.s32 	%p100, %r202, %r374;
	@%p100 bra 	$L__BB9_158;
	st.global.u32 	[%rd13+-2436], %r369;
$L__BB9_158:
	setp.ge.s32 	%p101, %r205, %r374;
	@%p101 bra 	$L__BB9_160;
	st.global.u32 	[%rd13+-2564], %r370;
$L__BB9_160:
	setp.ge.s32 	%p102, %r208, %r374;
	@%p102 bra 	$L__BB9_162;
	st.global.u32 	[%rd13+-2692], %r371;
$L__BB9_162:
	setp.ge.s32 	%p103, %r211, %r374;
	@%p103 bra 	$L__BB9_164;
	st.global.u32 	[%rd13+-2820], %r372;
$L__BB9_164:
	setp.ge.s32 	%p104, %r214, %r374;
	@%p104 bra 	$L__BB9_166;
	st.global.u32 	[%rd13+-2948], %r373;
$L__BB9_166:
	ret;

}
	// .globl	_ZN3cub18CUB_300001_SM_10006detail10radix_sort31DeviceRadixSortSingleTileKernelINS1_5radix10policy_hubIjjyE10Policy1000ELNS0_9SortOrderE0EjjyNS1_21identity_decomposer_tEEEvPKT1_PSA_PKT2_PSE_T3_iiT4_
.visible .entry _ZN3cub18CUB_300001_SM_10006detail10radix_sort31DeviceRadixSortSingleTileKernelINS1_5radix10policy_hubIjjyE10Policy1000ELNS0_9SortOrderE0EjjyNS1_21identity_decomposer_tEEEvPKT1_PSA_PKT2_PSE_T3_iiT4_(
	.param .u64 .ptr .align 1 _ZN3cub18CUB_300001_SM_10006detail10radix_sort31DeviceRadixSortSingleTileKernelINS1_5radix10policy_hubIjjyE10Policy1000ELNS0_9SortOrderE0EjjyNS1_21identity_decomposer_tEEEvPKT1_PSA_PKT2_PSE_T3_iiT4__param_0,
	.param .u64 .ptr .align 1 _ZN3cub18CUB_300001_SM_10006detail10radix_sort31DeviceRadixSortSingleTileKernelINS1_5radix10policy_hubIjjyE10Policy1000ELNS0_9SortOrderE0EjjyNS1_21identity_decomposer_tEEEvPKT1_PSA_PKT2_PSE_T3_iiT4__param_1,
	.param .u64 .ptr .align 1 _ZN3cub18CUB_300001_SM_10006detail10radix_sort31DeviceRadixSortSingleTileKernelINS1_5radix10policy_hubIjjyE10Policy1000ELNS0_9SortOrderE0EjjyNS1_21identity_decomposer_tEEEvPKT1_PSA_PKT2_PSE_T3_iiT4__param_2,
	.param .u64 .ptr .align 1 _ZN3cub18CUB_300001_SM_10006detail10radix_sort31DeviceRadixSortSingleTileKernelINS1_5radix10policy_hubIjjyE10Policy1000ELNS0_9SortOrderE0EjjyNS1_21identity_decomposer_tEEEvPKT1_PSA_PKT2_PSE_T3_iiT4__param_3,
	.param .u64 _ZN3cub18CUB_300001_SM_10006detail10radix_sort31DeviceRadixSortSingleTileKernelINS1_5radix10policy_hubIjjyE10Policy1000ELNS0_9SortOrderE0EjjyNS1_21identity_decomposer_tEEEvPKT1_PSA_PKT2_PSE_T3_iiT4__param_4,
	.param .u32 _ZN3cub18CUB_300001_SM_10006detail10radix_sort31DeviceRadixSortSingleTileKernelINS1_5radix10policy_hubIjjyE10Policy1000ELNS0_9SortOrderE0EjjyNS1_21identity_decomposer_tEEEvPKT1_PSA_PKT2_PSE_T3_iiT4__param_5,
	.param .u32 _ZN3cub18CUB_300001_SM_10006detail10radix_sort31DeviceRadixSortSingleTileKernelINS1_5radix10policy_hubIjjyE10Policy1000ELNS0_9SortOrderE0EjjyNS1_21identity_decomposer_tEEEvPKT1_PSA_PKT2_PSE_T3_iiT4__param_6,
	.param .align 1 .b8 _ZN3cub18CUB_300001_SM_10006detail10radix_sort31DeviceRadixSortSingleTileKernelINS1_5radix10policy_hubIjjyE10Policy1000ELNS0_9SortOrderE0EjjyNS1_21identity_decomposer_tEEEvPKT1_PSA_PKT2_PSE_T3_iiT4__param_7[1]
)
.maxntid 256
.minnctapersm 1
{
	.reg .pred 	%p<73>;
	.reg .b16 	%rs<39>;
	.reg .b32 	%r<862>;
	.reg .b64 	%rd<37>;
	// demoted variable
	.shared .align 16 .b8 _ZZN3cub18CUB_300001_SM_10006detail10radix_sort31DeviceRadixSortSingleTileKernelINS1_5radix10policy_hubIjjyE10Policy1000ELNS0_9SortOrderE0EjjyNS1_21identity_decomposer_tEEEvPKT1_PSA_PKT2_PSE_T3_iiT4_E12temp_storage[33856];
	ld.param.u64 	%rd10, [_ZN3cub18CUB_300001_SM_10006detail10radix_sort31DeviceRadixSortSingleTileKernelINS1_5radix10policy_hubIjjyE10Policy1000ELNS0_9SortOrderE0EjjyNS1_21identity_decomposer_tEEEvPKT1_PSA_PKT2_PSE_T3_iiT4__param_0];
	ld.param.u64 	%rd6, [_ZN3cub18CUB_300001_SM_10006detail10radix_sort31DeviceRadixSortSingleTileKernelINS1_5radix10policy_hubIjjyE10Policy1000ELNS0_9SortOrderE0EjjyNS1_21identity_decomposer_tEEEvPKT1_PSA_PKT2_PSE_T3_iiT4__param_1];
	ld.param.u64 	%rd7, [_ZN3cub18CUB_300001_SM_10006detail10radix_sort31DeviceRadixSortSingleTileKernelINS1_5radix10policy_hubIjjyE10Policy1000ELNS0_9SortOrderE0EjjyNS1_21identity_decomposer_tEEEvPKT1_PSA_PKT2_PSE_T3_iiT4__param_2];
	ld.param.u64 	%rd8, [_ZN3cub18CUB_300001_SM_10006detail10radix_sort31DeviceRadixSortSingleTileKernelINS1_5radix10policy_hubIjjyE10Policy1000ELNS0_9SortOrderE0EjjyNS1_21identity_decomposer_tEEEvPKT1_PSA_PKT2_PSE_T3_iiT4__param_3];
	ld.param.u64 	%rd9, [_ZN3cub18CUB_300001_SM_10006detail10radix_sort31DeviceRadixSortSingleTileKernelINS1_5radix10policy_hubIjjyE10Policy1000ELNS0_9SortOrderE0EjjyNS1_21identity_decomposer_tEEEvPKT1_PSA_PKT2_PSE_T3_iiT4__param_4];
	ld.param.u32 	%r303, [_ZN3cub18CUB_300001_SM_10006detail10radix_sort31DeviceRadixSortSingleTileKernelINS1_5radix10policy_hubIjjyE10Policy1000ELNS0_9SortOrderE0EjjyNS1_21identity_decomposer_tEEEvPKT1_PSA_PKT2_PSE_T3_iiT4__param_5];
	ld.param.u32 	%r304, [_ZN3cub18CUB_300001_SM_10006detail10radix_sort31DeviceRadixSortSingleTileKernelINS1_5radix10policy_hubIjjyE10Policy1000ELNS0_9SortOrderE0EjjyNS1_21identity_decomposer_tEEEvPKT1_PSA_PKT2_PSE_T3_iiT4__param_6];
	cvta.to.global.u64 	%rd11, %rd10;
	cvt.u32.u64 	%r1, %rd9;
	mov.u32 	%r2, %tid.x;
	mul.lo.s32 	%r3, %r2, 19;
	setp.ge.s32 	%p1, %r3, %r1;
	mul.wide.u32 	%rd12, %r3, 4;
	add.s64 	%rd1, %rd11, %rd12;
	mov.b32 	%r840, -1;
	@%p1 bra 	$L__BB10_2;
	ld.global.u32 	%r840, [%rd1];
$L__BB10_2:
	add.s32 	%r6, %r3, 1;
	setp.ge.s32 	%p2, %r6, %r1;
	mov.b32 	%r839, -1;
	@%p2 bra 	$L__BB10_4;
	ld.global.u32 	%r839, [%rd1+4];
$L__BB10_4:
	add.s32 	%r9, %r3, 2;
	setp.ge.s32 	%p3, %r9, %r1;
	mov.b32 	%r838, -1;
	@%p3 bra 	$L__BB10_6;
	ld.global.u32 	%r838, [%rd1+8];
$L__BB10_6:
	add.s32 	%r12, %r3, 3;
	setp.ge.s32 	%p4, %r12, %r1;
	mov.b32 	%r837, -1;
	@%p4 bra 	$L__BB10_8;
	ld.global.u32 	%r837, [%rd1+12];
$L__BB10_8:
	add.s32 	%r15, %r3, 4;
	setp.ge.s32 	%p5, %r15, %r1;
	mov.b32 	%r836, -1;
	@%p5 bra 	$L__BB10_10;
	ld.global.u32 	%r836, [%rd1+16];
$L__BB10_10:
	add.s32 	%r18, %r3, 5;
	setp.ge.s32 	%p6, %r18, %r1;
	mov.b32 	%r835, -1;
	@%p6 bra 	$L__BB10_12;
	ld.global.u32 	%r835, [%rd1+20];
$L__BB10_12:
	add.s32 	%r21, %r3, 6;
	setp.ge.s32 	%p7, %r21, %r1;
	mov.b32 	%r834, -1;
	@%p7 bra 	$L__BB10_14;
	ld.global.u32 	%r834, [%rd1+24];
$L__BB10_14:
	add.s32 	%r24, %r3, 7;
	setp.ge.s32 	%p8, %r24, %r1;
	mov.b32 	%r833, -1;
	@%p8 bra 	$L__BB10_16;
	ld.global.u32 	%r833, [%rd1+28];
$L__BB10_16:
	add.s32 	%r27, %r3, 8;
	setp.ge.s32 	%p9, %r27, %r1;
	mov.b32 	%r832, -1;
	@%p9 bra 	$L__BB10_18;
	ld.global.u32 	%r832, [%rd1+32];
$L__BB10_18:
	add.s32 	%r30, %r3, 9;
	setp.ge.s32 	%p10, %r30, %r1;
	mov.b32 	%r831, -1;
	@%p10 bra 	$L__BB10_20;
	ld.global.u32 	%r831, [%rd1+36];
$L__BB10_20:
	add.s32 	%r33, %r3, 10;
	setp.ge.s32 	%p11, %r33, %r1;
	mov.b32 	%r830, -1;
	@%p11 bra 	$L__BB10_22;
	ld.global.u32 	%r830, [%rd1+40];
$L__BB10_22:
	add.s32 	%r36, %r3, 11;
	setp.ge.s32 	%p12, %r36, %r1;
	mov.b32 	%r829, -1;
	@%p12 bra 	$L__BB10_24;
	ld.global.u32 	%r829, [%rd1+44];
$L__BB10_24:
	add.s32 	%r39, %r3, 12;
	setp.ge.s32 	%p13, %r39, %r1;
	mov.b32 	%r828, -1;
	@%p13 bra 	$L__BB10_26;
	ld.global.u32 	%r828, [%rd1+48];
$L__BB10_26:
	add.s32 	%r42, %r3, 13;
	setp.ge.s32 	%p14, %r42, %r1;
	mov.b32 	%r827, -1;
	@%p14 bra 	$L__BB10_28;
	ld.global.u32 	%r827, [%rd1+52];
$L__BB10_28:
	add.s32 	%r45, %r3, 14;
	setp.ge.s32 	%p15, %r45, %r1;
	mov.b32 	%r826, -1;
	@%p15 bra 	$L__BB10_30;
	ld.global.u32 	%r826, [%rd1+56];
$L__BB10_30:
	add.s32 	%r48, %r3, 15;
	setp.ge.s32 	%p16, %r48, %r1;
	mov.b32 	%r825, -1;
	@%p16 bra 	$L__BB10_32;
	ld.global.u32 	%r825, [%rd1+60];
$L__BB10_32:
	add.s32 	%r51, %r3, 16;
	setp.ge.s32 	%p17, %r51, %r1;
	mov.b32 	%r824, -1;
	@%p17 bra 	$L__BB10_34;
	ld.global.u32 	%r824, [%rd1+64];
$L__BB10_34:
	add.s32 	%r54, %r3, 17;
	setp.ge.s32 	%p18, %r54, %r1;
	mov.b32 	%r823, -1;
	@%p18 bra 	$L__BB10_36;
	ld.global.u32 	%r823, [%rd1+68];
$L__BB10_36:
	add.s32 	%r57, %r3, 18;
	setp.ge.s32 	%p19, %r57, %r1;
	mov.b32 	%r822, -1;
	@%p19 bra 	$L__BB10_38;
	ld.global.u32 	%r822, [%rd1+72];
$L__BB10_38:
	bar.sync 	0;
	mov.b64 	{%r325, %r326}, %rd9;
	shfl.sync.idx.b32	%r60|%p20, %r325, 0, 31, -1;
	shfl.sync.idx.b32	%r327|%p21, %r326, 0, 31, -1;
	mov.b64 	%rd2, {%r60, %r327};
	setp.ge.s32 	%p22, %r3, %r60;
	cvta.to.global.u64 	%rd13, %rd7;
	add.s64 	%rd3, %rd13, %rd12;
	@%p22 bra 	$L__BB10_40;
	ld.global.u32 	%r859, [%rd3];
$L__BB10_40:
	setp.ge.s32 	%p23, %r6, %r60;
	@%p23 bra 	$L__BB10_42;
	ld.global.u32 	%r858, [%rd3+4];
$L__BB10_42:
	setp.ge.s32 	%p24, %r9, %r60;
	@%p24 bra 	$L__BB10_44;
	ld.global.u32 	%r857, [%rd3+8];
$L__BB10_44:
	setp.ge.s32 	%p25, %r12, %r60;
	@%p25 bra 	$L__BB10_46;
	ld.global.u32 	%r856, [%rd3+12];
$L__BB10_46:
	setp.ge.s32 	%p26, %r15, %r60;
	@%p26 bra 	$L__BB10_48;
	ld.global.u32 	%r855, [%rd3+16];
$L__BB10_48:
	setp.ge.s32 	%p27, %r18, %r60;
	@%p27 bra 	$L__BB10_50;
	ld.global.u32 	%r854, [%rd3+20];
$L__BB10_50:
	setp.ge.s32 	%p28, %r21, %r60;
	@%p28 bra 	$L__BB10_52;
	ld.global.u32 	%r853, [%rd3+24];
$L__BB10_52:
	setp.ge.s32 	%p29, %r24, %r60;
	@%p29 bra 	$L__BB10_54;
	ld.global.u32 	%r852, [%rd3+28];
$L__BB10_54:
	setp.ge.s32 	%p30, %r27, %r60;
	@%p30 bra 	$L__BB10_56;
	ld.global.u32 	%r851, [%rd3+32];
$L__BB10_56:
	setp.ge.s32 	%p31, %r30, %r60;
	@%p31 bra 	$L__BB10_58;
	ld.global.u32 	%r850, [%rd3+36];
$L__BB10_58:
	setp.ge.s32 	%p32, %r33, %r60;
	@%p32 bra 	$L__BB10_60;
	ld.global.u32 	%r849, [%rd3+40];
$L__BB10_60:
	setp.ge.s32 	%p33, %r36, %r60;
	@%p33 bra 	$L__BB10_62;
	ld.global.u32 	%r848, [%rd3+44];
$L__BB10_62:
	setp.ge.s32 	%p34, %r39, %r60;
	@%p34 bra 	$L__BB10_64;
	ld.global.u32 	%r847, [%rd3+48];
$L__BB10_64:
	setp.ge.s32 	%p35, %r42, %r60;
	@%p35 bra 	$L__BB10_66;
	ld.global.u32 	%r846, [%rd3+52];
$L__BB10_66:
	setp.ge.s32 	%p36, %r45, %r60;
	@%p36 bra 	$L__BB10_68;
	ld.global.u32 	%r845, [%rd3+56];
$L__BB10_68:
	setp.ge.s32 	%p37, %r48, %r60;
	@%p37 bra 	$L__BB10_70;
	ld.global.u32 	%r844, [%rd3+60];
$L__BB10_70:
	setp.ge.s32 	%p38, %r51, %r60;
	@%p38 bra 	$L__BB10_72;
	ld.global.u32 	%r843, [%rd3+64];
$L__BB10_72:
	setp.ge.s32 	%p39, %r54, %r60;
	@%p39 bra 	$L__BB10_74;
	ld.global.u32 	%r842, [%rd3+68];
$L__BB10_74:
	setp.ge.s32 	%p40, %r57, %r60;
	@%p40 bra 	$L__BB10_76;
	ld.global.u32 	%r841, [%rd3+72];
$L__BB10_76:
	bar.sync 	0;
	shr.u32 	%r99, %r2, 5;
	shl.b32 	%r347, %r2, 2;
	mov.u32 	%r348, _ZZN3cub18CUB_300001_SM_10006detail10radix_sort31DeviceRadixSortSingleTileKernelINS1_5radix10policy_hubIjjyE10Policy1000ELNS0_9SortOrderE0EjjyNS1_21identity_decomposer_tEEEvPKT1_PSA_PKT2_PSE_T3_iiT4_E12temp_storage;
	add.s32 	%r100, %r348, %r347;
	shl.b32 	%r349, %r2, 7;
	add.s32 	%r101, %r100, %r349;
	shl.b32 	%r350, %r99, 2;
	add.s32 	%r351, %r348, %r350;
	add.s32 	%r102, %r351, 33792;
	mad.lo.s32 	%r103, %r2, -56, %r101;
	add.s32 	%r821, %r303, 6;
	sub.s32 	%r820, %r304, %r303;
$L__BB10_77:
	add.s32 	%r411, %r821, -6;
	min.s32 	%r354, %r820, 6;
	mov.b32 	%r440, 0;
	st.shared.u32 	[%r100], %r440;
	st.shared.u32 	[%r100+1024], %r440;
	st.shared.u32 	[%r100+2048], %r440;
	st.shared.u32 	[%r100+3072], %r440;
	st.shared.u32 	[%r100+4096], %r440;
	st.shared.u32 	[%r100+5120], %r440;
	st.shared.u32 	[%r100+6144], %r440;
	st.shared.u32 	[%r100+7168], %r440;
	st.shared.u32 	[%r100+8192], %r440;
	st.shared.u32 	[%r100+9216], %r440;
	st.shared.u32 	[%r100+10240], %r440;
	st.shared.u32 	[%r100+11264], %r440;
	st.shared.u32 	[%r100+12288], %r440;
	st.shared.u32 	[%r100+13312], %r440;
	st.shared.u32 	[%r100+14336], %r440;
	st.shared.u32 	[%r100+15360], %r440;
	st.shared.u32 	[%r100+16384], %r440;
	st.shared.u32 	[%r100+17408], %r440;
	st.shared.u32 	[%r100+18432], %r440;
	st.shared.u32 	[%r100+19456], %r440;
	st.shared.u32 	[%r100+20480], %r440;
	st.shared.u32 	[%r100+21504], %r440;
	st.shared.u32 	[%r100+22528], %r440;
	st.shared.u32 	[%r100+23552], %r440;
	st.shared.u32 	[%r100+24576], %r440;
	st.shared.u32 	[%r100+25600], %r440;
	st.shared.u32 	[%r100+26624], %r440;
	st.shared.u32 	[%r100+27648], %r440;
	st.shared.u32 	[%r100+28672], %r440;
	st.shared.u32 	[%r100+29696], %r440;
	st.shared.u32 	[%r100+30720], %r440;
	st.shared.u32 	[%r100+31744], %r440;
	st.shared.u32 	[%r100+32768], %r440;
	// begin inline asm
	bmsk.clamp.b32 %r352, %r440, %r354;
	// end inline asm
	// begin inline asm
	shr.b32 %r355, %r840, %r411;
	// end inline asm
	and.b32  	%r443, %r352, %r355;
	shl.b32 	%r444, %r443, 10;
	and.b32  	%r445, %r444, 31744;
	add.s32 	%r446, %r100, %r445;
	shr.u32 	%r447, %r443, 4;
	and.b32  	%r448, %r447, 268435454;
	add.s32 	%r147, %r446, %r448;
	ld.shared.u16 	%rs1, [%r147];
	add.s16 	%rs20, %rs1, 1;
	st.shared.u16 	[%r147], %rs20;
	// begin inline asm
	shr.b32 %r358, %r839, %r411;
	// end inline asm
	and.b32  	%r449, %r352, %r358;
	shl.b32 	%r450, %r449, 10;
	and.b32  	%r451, %r450, 31744;
	add.s32 	%r452, %r100, %r451;
	shr.u32 	%r453, %r449, 4;
	and.b32  	%r454, %r453, 268435454;
	add.s32 	%r148, %r452, %r454;
	ld.shared.u16 	%rs2, [%r148];
	add.s16 	%rs21, %rs2, 1;
	st.shared.u16 	[%r148], %rs21;
	// begin inline asm
	shr.b32 %r361, %r838, %r411;
	// end inline asm
	and.b32  	%r455, %r352, %r361;
	shl.b32 	%r456, %r455, 10;
	and.b32  	%r457, %r456, 31744;
	add.s32 	%r458, %r100, %r457;
	shr.u32 	%r459, %r455, 4;
	and.b32  	%r460, %r459, 268435454;
	add.s32 	%r149, %r458, %r460;
	ld.shared.u16 	%rs3, [%r149];
	add.s16 	%rs22, %rs3, 1;
	st.shared.u16 	[%r149], %rs22;
	// begin inline asm
	shr.b32 %r364, %r837, %r411;
	// end inline asm
	and.b32  	%r461, %r352, %r364;
	shl.b32 	%r462, %r461, 10;
	and.b32  	%r463, %r462, 31744;
	add.s32 	%r464, %r100, %r463;
	shr.u32 	%r465, %r461, 4;
	and.b32  	%r466, %r465, 268435454;
	add.s32 	%r150, %r464, %r466;
	ld.shared.u16 	%rs4, [%r150];
	add.s16 	%rs23, %rs4, 1;
	st.shared.u16 	[%r150], %rs23;
	// begin inline asm
	shr.b32 %r367, %r836, %r411;
	// end inline asm
	and.b32  	%r467, %r352, %r367;
	shl.b32 	%r468, %r467, 10;
	and.b32  	%r469, %r468, 31744;
	add.s32 	%r470, %r100, %r469;
	shr.u32 	%r471, %r467, 4;
	and.b32  	%r472, %r471, 268435454;
	add.s32 	%r151, %r470, %r472;
	ld.shared.u16 	%rs5, [%r151];
	add.s16 	%rs24, %rs5, 1;
	st.shared.u16 	[%r151], %rs24;
	// begin inline asm
	shr.b32 %r370, %r835, %r411;
	// end inline asm
	and.b32  	%r473, %r352, %r370;
	shl.b32 	%r474, %r473, 10;
	and.b32  	%r475, %r474, 31744;
	add.s32 	%r476, %r100, %r475;
	shr.u32 	%r477, %r473, 4;
	and.b32  	%r478, %r477, 268435454;
	add.s32 	%r152, %r476, %r478;
	ld.shared.u16 	%rs6, [%r152];
	add.s16 	%rs25, %rs6, 1;
	st.shared.u16 	[%r152], %rs25;
	// begin inline asm
	shr.b32 %r373, %r834, %r411;
	// end inline asm
	and.b32  	%r479, %r352, %r373;
	shl.b32 	%r480, %r479, 10;
	and.b32  	%r481, %r480, 31744;
	add.s32 	%r482, %r100, %r481;
	shr.u32 	%r483, %r479, 4;
	and.b32  	%r484, %r483, 268435454;
	add.s32 	%r153, %r482, %r484;
	ld.shared.u16 	%rs7, [%r153];
	add.s16 	%rs26, %rs7, 1;
	st.shared.u16 	[%r153], %rs26;
	// begin inline asm
	shr.b32 %r376, %r833, %r411;
	// end inline asm
	and.b32  	%r485, %r352, %r376;
	shl.b32 	%r486, %r485, 10;
	and.b32  	%r487, %r486, 31744;
	add.s32 	%r488, %r100, %r487;
	shr.u32 	%r489, %r485, 4;
	and.b32  	%r490, %r489, 268435454;
	add.s32 	%r154, %r488, %r490;
	ld.shared.u16 	%rs8, [%r154];
	add.s16 	%rs27, %rs8, 1;
	st.shared.u16 	[%r154], %rs27;
	// begin inline asm
	shr.b32 %r379, %r832, %r411;
	// end inline asm
	and.b32  	%r491, %r352, %r379;
	shl.b32 	%r492, %r491, 10;
	and.b32  	%r493, %r492, 31744;
	add.s32 	%r494, %r100, %r493;
	shr.u32 	%r495, %r491, 4;
	and.b32  	%r496, %r495, 268435454;
	add.s32 	%r155, %r494, %r496;
	ld.shared.u16 	%rs9, [%r155];
	add.s16 	%rs28, %rs9, 1;
	st.shared.u16 	[%r155], %rs28;
	// begin inline asm
	shr.b32 %r382, %r831, %r411;
	// end inline asm
	and.b32  	%r497, %r352, %r382;
	shl.b32 	%r498, %r497, 10;
	and.b32  	%r499, %r498, 31744;
	add.s32 	%r500, %r100, %r499;
	shr.u32 	%r501, %r497, 4;
	and.b32  	%r502, %r501, 268435454;
	add.s32 	%r156, %r500, %r502;
	ld.shared.u16 	%rs10, [%r156];
	add.s16 	%rs29, %rs10, 1;
	st.shared.u16 	[%r156], %rs29;
	// begin inline asm
	shr.b32 %r385, %r830, %r411;
	// end inline asm
	and.b32  	%r503, %r352, %r385;
	shl.b32 	%r504, %r503, 10;
	and.b32  	%r505, %r504, 31744;
	add.s32 	%r506, %r100, %r505;
	shr.u32 	%r507, %r503, 4;
	and.b32  	%r508, %r507, 268435454;
	add.s32 	%r157, %r506, %r508;
	ld.shared.u16 	%rs11, [%r157];
	add.s16 	%rs30, %rs11, 1;
	st.shared.u16 	[%r157], %rs30;
	// begin inline asm
	shr.b32 %r388, %r829, %r411;
	// end inline asm
	and.b32  	%r509, %r352, %r388;
	shl.b32 	%r510, %r509, 10;
	and.b32  	%r511, %r510, 31744;
	add.s32 	%r512, %r100, %r511;
	shr.u32 	%r513, %r509, 4;
	and.b32  	%r514, %r513, 268435454;
	add.s32 	%r158, %r512, %r514;
	ld.shared.u16 	%rs12, [%r158];
	add.s16 	%rs31, %rs12, 1;
	st.shared.u16 	[%r158], %rs31;
	// begin inline asm
	shr.b32 %r391, %r828, %r411;
	// end inline asm
	and.b32  	%r515, %r352, %r391;
	shl.b32 	%r516, %r515, 10;
	and.b32  	%r517, %r516, 31744;
	add.s32 	%r518, %r100, %r517;
	shr.u32 	%r519, %r515, 4;
	and.b32  	%r520, %r519, 268435454;
	add.s32 	%r159, %r518, %r520;
	ld.shared.u16 	%rs13, [%r159];
	add.s16 	%rs32, %rs13, 1;
	st.shared.u16 	[%r159], %rs32;
	// begin inline asm
	shr.b32 %r394, %r827, %r411;
	// end inline asm
	and.b32  	%r521, %r352, %r394;
	shl.b32 	%r522, %r521, 10;
	and.b32  	%r523, %r522, 31744;
	add.s32 	%r524, %r100, %r523;
	shr.u32 	%r525, %r521, 4;
	and.b32  	%r526, %r525, 268435454;
	add.s32 	%r160, %r524, %r526;
	ld.shared.u16 	%rs14, [%r160];
	add.s16 	%rs33, %rs14, 1;
	st.shared.u16 	[%r160], %rs33;
	// begin inline asm
	shr.b32 %r397, %r826, %r411;
	// end inline asm
	and.b32  	%r527, %r352, %r397;
	shl.b32 	%r528, %r527, 10;
	and.b32  	%r529, %r528, 31744;
	add.s32 	%r530, %r100, %r529;
	shr.u32 	%r531, %r527, 4;
	and.b32  	%r532, %r531, 268435454;
	add.s32 	%r161, %r530, %r532;
	ld.shared.u16 	%rs15, [%r161];
	add.s16 	%rs34, %rs15, 1;
	st.shared.u16 	[%r161], %rs34;
	// begin inline asm
	shr.b32 %r400, %r825, %r411;
	// end inline asm
	and.b32  	%r533, %r352, %r400;
	shl.b32 	%r534, %r533, 10;
	and.b32  	%r535, %r534, 31744;
	add.s32 	%r536, %r100, %r535;
	shr.u32 	%r537, %r533, 4;
	and.b32  	%r538, %r537, 268435454;
	add.s32 	%r162, %r536, %r538;
	ld.shared.u16 	%rs16, [%r162];
	add.s16 	%rs35, %rs16, 1;
	st.shared.u16 	[%r162], %rs35;
	// begin inline asm
	shr.b32 %r403, %r824, %r411;
	// end inline asm
	and.b32  	%r539, %r352, %r403;
	shl.b32 	%r540, %r539, 10;
	and.b32  	%r541, %r540, 31744;
	add.s32 	%r542, %r100, %r541;
	shr.u32 	%r543, %r539, 4;
	and.b32  	%r544, %r543, 268435454;
	add.s32 	%r163, %r542, %r544;
	ld.shared.u16 	%rs17, [%r163];
	add.s16 	%rs36, %rs17, 1;
	st.shared.u16 	[%r163], %rs36;
	// begin inline asm
	shr.b32 %r406, %r823, %r411;
	// end inline asm
	and.b32  	%r545, %r352, %r406;
	shl.b32 	%r546, %r545, 10;
	and.b32  	%r547, %r546, 31744;
	add.s32 	%r548, %r100, %r547;
	shr.u32 	%r549, %r545, 4;
	and.b32  	%r550, %r549, 268435454;
	add.s32 	%r164, %r548, %r550;
	ld.shared.u16 	%rs18, [%r164];
	add.s16 	%rs37, %rs18, 1;
	st.shared.u16 	[%r164], %rs37;
	// begin inline asm
	shr.b32 %r409, %r822, %r411;
	// end inline asm
	and.b32  	%r551, %r352, %r409;
	shl.b32 	%r552, %r551, 10;
	and.b32  	%r553, %r552, 31744;
	add.s32 	%r554, %r100, %r553;
	shr.u32 	%r555, %r551, 4;
	and.b32  	%r556, %r555, 268435454;
	add.s32 	%r165, %r554, %r556;
	ld.shared.u16 	%rs19, [%r165];
	add.s16 	%rs38, %rs19, 1;
	st.shared.u16 	[%r165], %rs38;
	bar.sync 	0;
	ld.shared.u32 	%r166, [%r101];
	ld.shared.u32 	%r557, [%r101+4];
	ld.shared.u32 	%r558, [%r101+8];
	ld.shared.u32 	%r559, [%r101+12];
	ld.shared.u32 	%r560, [%r101+16];
	ld.shared.u32 	%r561, [%r101+20];
	ld.shared.u32 	%r562, [%r101+24];
	ld.shared.u32 	%r563, [%r101+28];
	ld.shared.u32 	%r564, [%r101+32];
	ld.shared.u32 	%r565, [%r101+36];
	ld.shared.u32 	%r566, [%r101+40];
	ld.shared.u32 	%r567, [%r101+44];
	ld.shared.u32 	%r568, [%r101+48];
	ld.shared.u32 	%r569, [%r101+52];
	ld.shared.u32 	%r570, [%r101+56];
	ld.shared.u32 	%r571, [%r101+60];
	ld.shared.u32 	%r572, [%r101+64];
	ld.shared.u32 	%r573, [%r101+68];
	ld.shared.u32 	%r574, [%r101+72];
	ld.shared.u32 	%r575, [%r101+76];
	ld.shared.u32 	%r576, [%r101+80];
	ld.shared.u32 	%r577, [%r101+84];
	ld.shared.u32 	%r578, [%r101+88];
	ld.shared.u32 	%r579, [%r101+92];
	ld.shared.u32 	%r580, [%r101+96];
	ld.shared.u32 	%r581, [%r101+100];
	ld.shared.u32 	%r582, [%r101+104];
	ld.shared.u32 	%r583, [%r101+108];
	ld.shared.u32 	%r584, [%r101+112];
	ld.shared.u32 	%r585, [%r101+116];
	ld.shared.u32 	%r586, [%r101+120];
	ld.shared.u32 	%r587, [%r101+124];
	ld.shared.u32 	%r588, [%r101+128];
	add.s32 	%r167, %r557, %r166;
	add.s32 	%r168, %r558, %r167;
	add.s32 	%r169, %r559, %r168;
	add.s32 	%r170, %r560, %r169;
	add.s32 	%r171, %r561, %r170;
	add.s32 	%r172, %r562, %r171;
	add.s32 	%r173, %r563, %r172;
	add.s32 	%r174, %r564, %r173;
	add.s32 	%r175, %r565, %r174;
	add.s32 	%r176, %r566, %r175;
	add.s32 	%r177, %r567, %r176;
	add.s32 	%r178, %r568, %r177;
	add.s32 	%r179, %r569, %r178;
	add.s32 	%r180, %r570, %r179;
	add.s32 	%r181, %r571, %r180;
	add.s32 	%r182, %r572, %r181;
	add.s32 	%r183, %r573, %r182;
	add.s32 	%r184, %r574, %r183;
	add.s32 	%r185, %r575, %r184;
	add.s32 	%r186, %r576, %r185;
	add.s32 	%r187, %r577, %r186;
	add.s32 	%r188, %r578, %r187;
	add.s32 	%r189, %r579, %r188;
	add.s32 	%r190, %r580, %r189;
	add.s32 	%r191, %r581, %r190;
	add.s32 	%r192, %r582, %r191;
	add.s32 	%r193, %r583, %r192;
	add.s32 	%r194, %r584, %r193;
	add.s32 	%r195, %r585, %r194;
	add.s32 	%r196, %r586, %r195;
	add.s32 	%r197, %r587, %r196;
	add.s32 	%r417, %r588, %r197;
	// begin inline asm
	mov.u32 %r412, %laneid;
	// end inline asm
	mov.b32 	%r415, 1;
	mov.b32 	%r442, -1;
	// begin inline asm
	{  .reg .u32 r0;  .reg .pred p;  shfl.sync.up.b32 r0|p, %r417, %r415, %r440, %r442;  @p add.u32 r0, r0, %r417;  mov.u32 %r413, r0;}
	// end inline asm
	mov.b32 	%r421, 2;
	// begin inline asm
	{  .reg .u32 r0;  .reg .pred p;  shfl.sync.up.b32 r0|p, %r413, %r421, %r440, %r442;  @p add.u32 r0, r0, %r413;  mov.u32 %r419, r0;}
	// end inline asm
	mov.b32 	%r427, 4;
	// begin inline asm
	{  .reg .u32 r0;  .reg .pred p;  shfl.sync.up.b32 r0|p, %r419, %r427, %r440, %r442;  @p add.u32 r0, r0, %r419;  mov.u32 %r425, r0;}
	// end inline asm
	mov.b32 	%r433, 8;
	// begin inline asm
	{  .reg .u32 r0;  .reg .pred p;  shfl.sync.up.b32 r0|p, %r425, %r433, %r440, %r442;  @p add.u32 r0, r0, %r425;  mov.u32 %r431, r0;}
	// end inline asm
	mov.b32 	%r439, 16;
	// begin inline asm
	{  .reg .u32 r0;  .reg .pred p;  shfl.sync.up.b32 r0|p, %r431, %r439, %r440, %r442;  @p add.u32 r0, r0, %r431;  mov.u32 %r437, r0;}
	// end inline asm
	setp.ne.s32 	%p41, %r412, 31;
	@%p41 bra 	$L__BB10_79;
	st.shared.u32 	[%r102], %r437;
$L__BB10_79:
	sub.s32 	%r589, %r437, %r417;
	setp.gt.u32 	%p42, %r2, 31;
	setp.eq.s32 	%p43, %r99, 7;
	setp.eq.s32 	%p44, %r99, 6;
	setp.eq.s32 	%p45, %r99, 5;
	setp.eq.s32 	%p46, %r99, 4;
	setp.eq.s32 	%p47, %r99, 3;
	setp.eq.s32 	%p48, %r99, 2;
	setp.eq.s32 	%p49, %r99, 1;
	bar.sync 	0;
	ld.shared.v4.u32 	{%r590, %r591, %r592, %r593}, [_ZZN3cub18CUB_300001_SM_10006detail10radix_sort31DeviceRadixSortSingleTileKernelINS1_5radix10policy_hubIjjyE10Policy1000ELNS0_9SortOrderE0EjjyNS1_21identity_decomposer_tEEEvPKT1_PSA_PKT2_PSE_T3_iiT4_E12temp_storage+33792];
	selp.b32 	%r594, %r590, %r860, %p49;
	add.s32 	%r595, %r591, %r590;
	selp.b32 	%r596, %r595, %r594, %p48;
	add.s32 	%r597, %r595, %r592;
	selp.b32 	%r598, %r597, %r596, %p47;
	add.s32 	%r599, %r597, %r593;
	selp.b32 	%r600, %r599, %r598, %p46;
	ld.shared.v4.u32 	{%r601, %r602, %r603, %r604}, [_ZZN3cub18CUB_300001_SM_10006detail10radix_sort31DeviceRadixSortSingleTileKernelINS1_5radix10policy_hubIjjyE10Policy1000ELNS0_9SortOrderE0EjjyNS1_21identity_decomposer_tEEEvPKT1_PSA_PKT2_PSE_T3_iiT4_E12temp_storage+33808];
	add.s32 	%r605, %r599, %r601;
	selp.b32 	%r606, %r605, %r600, %p45;
	add.s32 	%r607, %r605, %r602;
	selp.b32 	%r608, %r607, %r606, %p44;
	add.s32 	%r609, %r607, %r603;
	selp.b32 	%r860, %r609, %r608, %p43;
	add.s32 	%r202, %r609, %r604;
	setp.ne.s32 	%p50, %r412, 0;
	selp.b32 	%r610, %r589, 0, %p50;
	add.s32 	%r611, %r860, %r610;
	or.pred  	%p51, %p42, %p50;
	selp.b32 	%r861, %r611, %r589, %p42;
	@%p51 bra 	$L__BB10_81;
	shl.b32 	%r861, %r202, 16;
	st.shared.u32 	[_ZZN3cub18CUB_300001_SM_10006detail10radix_sort31DeviceRadixSortSingleTileKernelINS1_5radix10policy_hubIjjyE10Policy1000ELNS0_9SortOrderE0EjjyNS1_21identity_decomposer_tEEEvPKT1_PSA_PKT2_PSE_T3_iiT4_E12temp_storage+33832], %r861;
$L__BB10_81:
	setp.eq.s32 	%p52, %r2, 0;
	bar.sync 	0;
	ld.shared.u32 	%r612, [_ZZN3cub18CUB_300001_SM_10006detail10radix_sort31DeviceRadixSortSingleTileKernelINS1_5radix10policy_hubIjjyE10Policy1000ELNS0_9SortOrderE0EjjyNS1_21identity_decomposer_tEEEvPKT1_PSA_PKT2_PSE_T3_iiT4_E12temp_storage+33832];
	selp.b32 	%r613, 0, %r612, %p52;
	add.s32 	%r614, %r861, %r613;
	add.s32 	%r615, %r166, %r614;
	add.s32 	%r616, %r167, %r614;
	add.s32 	%r617, %r168, %r614;
	add.s32 	%r618, %r169, %r614;
	add.s32 	%r619, %r170, %r614;
	add.s32 	%r620, %r171, %r614;
	add.s32 	%r621, %r172, %r614;
	add.s32 	%r622, %r173, %r614;
	add.s32 	%r623, %r174, %r614;
	add.s32 	%r624, %r175, %r614;
	add.s32 	%r625, %r176, %r614;
	add.s32 	%r626, %r177, %r614;
	add.s32 	%r627, %r178, %r614;
	add.s32 	%r628, %r179, %r614;
	add.s32 	%r629, %r180, %r614;
	add.s32 	%r630, %r181, %r614;
	add.s32 	%r631, %r182, %r614;
	add.s32 	%r632, %r183, %r614;
	add.s32 	%r633, %r184, %r614;
	add.s32 	%r634, %r185, %r614;
	add.s32 	%r635, %r186, %r614;
	add.s32 	%r636, %r187, %r614;
	add.s32 	%r637, %r188, %r614;
	add.s32 	%r638, %r189, %r614;
	add.s32 	%r639, %r190, %r614;
	add.s32 	%r640, %r191, %r614;
	add.s32 	%r641, %r192, %r614;
	add.s32 	%r642, %r193, %r614;
	add.s32 	%r643, %r194, %r614;
	add.s32 	%r644, %r195, %r614;
	add.s32 	%r645, %r196, %r614;
	add.s32 	%r646, %r197, %r614;
	st.shared.u32 	[%r101], %r614;
	st.shared.u32 	[%r101+4], %r615;
	st.shared.u32 	[%r101+8], %r616;
	st.shared.u32 	[%r101+12], %r617;
	st.shared.u32 	[%r101+16], %r618;
	st.shared.u32 	[%r101+20], %r619;
	st.shared.u32 	[%r101+24], %r620;
	st.shared.u32 	[%r101+28], %r621;
	st.shared.u32 	[%r101+32], %r622;
	st.shared.u32 	[%r101+36], %r623;
	st.shared.u32 	[%r101+40], %r624;
	st.shared.u32 	[%r101+44], %r625;
	st.shared.u32 	[%r101+48], %r626;
	st.shared.u32 	[%r101+52], %r627;
	st.shared.u32 	[%r101+56], %r628;
	st.shared.u32 	[%r101+60], %r629;
	st.shared.u32 	[%r101+64], %r630;
	st.shared.u32 	[%r101+68], %r631;
	st.shared.u32 	[%r101+72], %r632;
	st.shared.u32 	[%r101+76], %r633;
	st.shared.u32 	[%r101+80], %r634;
	st.shared.u32 	[%r101+84], %r635;
	st.shared.u32 	[%r101+88], %r636;
	st.shared.u32 	[%r101+92], %r637;
	st.shared.u32 	[%r101+96], %r638;
	st.shared.u32 	[%r101+100], %r639;
	st.shared.u32 	[%r101+104], %r640;
	st.shared.u32 	[%r101+108], %r641;
	st.shared.u32 	[%r101+112], %r642;
	st.shared.u32 	[%r101+116], %r643;
	st.shared.u32 	[%r101+120], %r644;
	st.shared.u32 	[%r101+124], %r645;
	st.shared.u32 	[%r101+128], %r646;
	bar.sync 	0;
	cvt.u32.u16 	%r647, %rs1;
	ld.shared.u16 	%r648, [%r147];
	add.s32 	%r206, %r648, %r647;
	cvt.u32.u16 	%r649, %rs2;
	ld.shared.u16 	%r650, [%r148];
	add.s32 	%r207, %r650, %r649;
	cvt.u32.u16 	%r651, %rs3;
	ld.shared.u16 	%r652, [%r149];
	add.s32 	%r208, %r652, %r651;
	cvt.u32.u16 	%r653, %rs4;
	ld.shared.u16 	%r654, [%r150];
	add.s32 	%r209, %r654, %r653;
	cvt.u32.u16 	%r655, %rs5;
	ld.shared.u16 	%r656, [%r151];
	add.s32 	%r210, %r656, %r655;
	cvt.u32.u16 	%r657, %rs6;
	ld.shared.u16 	%r658, [%r152];
	add.s32 	%r211, %r658, %r657;
	cvt.u32.u16 	%r659, %rs7;
	ld.shared.u16 	%r660, [%r153];
	add.s32 	%r212, %r660, %r659;
	cvt.u32.u16 	%r661, %rs8;
	ld.shared.u16 	%r662, [%r154];
	add.s32 	%r213, %r662, %r661;
	cvt.u32.u16 	%r663, %rs9;
	ld.shared.u16 	%r664, [%r155];
	add.s32 	%r214, %r664, %r663;
	cvt.u32.u16 	%r665, %rs10;
	ld.shared.u16 	%r666, [%r156];
	add.s32 	%r215, %r666, %r665;
	cvt.u32.u16 	%r667, %rs11;
	ld.shared.u16 	%r668, [%r157];
	add.s32 	%r216, %r668, %r667;
	cvt.u32.u16 	%r669, %rs12;
	ld.shared.u16 	%r670, [%r158];
	add.s32 	%r217, %r670, %r669;
	cvt.u32.u16 	%r671, %rs13;
	ld.shared.u16 	%r672, [%r159];
	add.s32 	%r218, %r672, %r671;
	cvt.u32.u16 	%r673, %rs14;
	ld.shared.u16 	%r674, [%r160];
	add.s32 	%r219, %r674, %r673;
	cvt.u32.u16 	%r675, %rs15;
	ld.shared.u16 	%r676, [%r161];
	add.s32 	%r220, %r676, %r675;
	cvt.u32.u16 	%r677, %rs16;
	ld.shared.u16 	%r678, [%r162];
	add.s32 	%r221, %r678, %r677;
	cvt.u32.u16 	%r679, %rs17;
	ld.shared.u16 	%r680, [%r163];
	add.s32 	%r222, %r680, %r679;
	cvt.u32.u16 	%r681, %rs18;
	ld.shared.u16 	%r682, [%r164];
	add.s32 	%r223, %r682, %r681;
	cvt.u32.u16 	%r683, %rs19;
	ld.shared.u16 	%r684, [%r165];
	add.s32 	%r224, %r684, %r683;
	bar.sync 	0;
	setp.lt.s32 	%p53, %r821, %r304;
	@%p53 bra 	$L__BB10_121;
	cvt.u64.u32 	%rd15, %r2;
	shl.b32 	%r685, %r206, 2;
	mov.u32 	%r686, _ZZN3cub18CUB_300001_SM_10006detail10radix_sort31DeviceRadixSortSingleTileKernelINS1_5radix10policy_hubIjjyE10Policy1000ELNS0_9SortOrderE0EjjyNS1_21identity_decomposer_tEEEvPKT1_PSA_PKT2_PSE_T3_iiT4_E12temp_storage;
	add.s32 	%r687, %r686, %r685;
	st.shared.u32 	[%r687], %r840;
	shl.b32 	%r688, %r207, 2;
	add.s32 	%r689, %r686, %r688;
	st.shared.u32 	[%r689], %r839;
	shl.b32 	%r690, %r208, 2;
	add.s32 	%r691, %r686, %r690;
	st.shared.u32 	[%r691], %r838;
	shl.b32 	%r692, %r209, 2;
	add.s32 	%r693, %r686, %r692;
	st.shared.u32 	[%r693], %r837;
	shl.b32 	%r694, %r210, 2;
	add.s32 	%r695, %r686, %r694;
	st.shared.u32 	[%r695], %r836;
	shl.b32 	%r696, %r211, 2;
	add.s32 	%r697, %r686, %r696;
	st.shared.u32 	[%r697], %r835;
	shl.b32 	%r698, %r212, 2;
	add.s32 	%r699, %r686, %r698;
	st.shared.u32 	[%r699], %r834;
	shl.b32 	%r700, %r213, 2;
	add.s32 	%r701, %r686, %r700;
	st.shared.u32 	[%r701], %r833;
	shl.b32 	%r702, %r214, 2;
	add.s32 	%r703, %r686, %r702;
	st.shared.u32 	[%r703], %r832;
	shl.b32 	%r704, %r215, 2;
	add.s32 	%r705, %r686, %r704;
	st.shared.u32 	[%r705], %r831;
	shl.b32 	%r706, %r216, 2;
	add.s32 	%r707, %r686, %r706;
	st.shared.u32 	[%r707], %r830;
	shl.b32 	%r708, %r217, 2;
	add.s32 	%r709, %r686, %r708;
	st.shared.u32 	[%r709], %r829;
	shl.b32 	%r710, %r218, 2;
	add.s32 	%r711, %r686, %r710;
	st.shared.u32 	[%r711], %r828;
	shl.b32 	%r712, %r219, 2;
	add.s32 	%r713, %r686, %r712;
	st.shared.u32 	[%r713], %r827;
	shl.b32 	%r714, %r220, 2;
	add.s32 	%r715, %r686, %r714;
	st.shared.u32 	[%r715], %r826;
	shl.b32 	%r716, %r221, 2;
	add.s32 	%r717, %r686, %r716;
	st.shared.u32 	[%r717], %r825;
	shl.b32 	%r718, %r222, 2;
	add.s32 	%r719, %r686, %r718;
	st.shared.u32 	[%r719], %r824;
	shl.b32 	%r720, %r223, 2;
	add.s32 	%r721, %r686, %r720;
	st.shared.u32 	[%r721], %r823;
	shl.b32 	%r722, %r224, 2;
	add.s32 	%r723, %r686, %r722;
	st.shared.u32 	[%r723], %r822;
	bar.sync 	0;
	mad.lo.s32 	%r225, %r2, -72, %r103;
	ld.shared.u32 	%r226, [%r225];
	ld.shared.u32 	%r227, [%r225+1024];
	ld.shared.u32 	%r228, [%r225+2048];
	ld.shared.u32 	%r229, [%r225+3072];
	ld.shared.u32 	%r230, [%r225+4096];
	ld.shared.u32 	%r231, [%r225+5120];
	ld.shared.u32 	%r232, [%r225+6144];
	ld.shared.u32 	%r233, [%r225+7168];
	ld.shared.u32 	%r234, [%r225+8192];
	ld.shared.u32 	%r235, [%r225+9216];
	ld.shared.u32 	%r236, [%r225+10240];
	ld.shared.u32 	%r237, [%r225+11264];
	ld.shared.u32 	%r238, [%r225+12288];
	ld.shared.u32 	%r239, [%r225+13312];
	ld.shared.u32 	%r240, [%r225+14336];
	ld.shared.u32 	%r241, [%r225+15360];
	ld.shared.u32 	%r242, [%r225+16384];
	ld.shared.u32 	%r243, [%r225+17408];
	ld.shared.u32 	%r244, [%r225+18432];
	bar.sync 	0;
	st.shared.u32 	[%r687], %r859;
	st.shared.u32 	[%r689], %r858;
	st.shared.u32 	[%r691], %r857;
	st.shared.u32 	[%r693], %r856;
	st.shared.u32 	[%r695], %r855;
	st.shared.u32 	[%r697], %r854;
	st.shared.u32 	[%r699], %r853;
	st.shared.u32 	[%r701], %r852;
	st.shared.u32 	[%r703], %r851;
	st.shared.u32 	[%r705], %r850;
	st.shared.u32 	[%r707], %r849;
	st.shared.u32 	[%r709], %r848;
	st.shared.u32 	[%r711], %r847;
	st.shared.u32 	[%r713], %r846;
	st.shared.u32 	[%r715], %r845;
	st.shared.u32 	[%r717], %r844;
	st.shared.u32 	[%r719], %r843;
	st.shared.u32 	[%r721], %r842;
	st.shared.u32 	[%r723], %r841;
	bar.sync 	0;
	ld.shared.u32 	%r245, [%r225+1024];
	ld.shared.u32 	%r246, [%r225+2048];
	ld.shared.u32 	%r247, [%r225+3072];
	ld.shared.u32 	%r248, [%r225+4096];
	ld.shared.u32 	%r249, [%r225+5120];
	ld.shared.u32 	%r250, [%r225+6144];
	ld.shared.u32 	%r251, [%r225+7168];
	ld.shared.u32 	%r252, [%r225+8192];
	ld.shared.u32 	%r253, [%r225+9216];
	ld.shared.u32 	%r254, [%r225+10240];
	ld.shared.u32 	%r255, [%r225+11264];
	ld.shared.u32 	%r256, [%r225+12288];
	ld.shared.u32 	%r257, [%r225+13312];
	ld.shared.u32 	%r258, [%r225+14336];
	ld.shared.u32 	%r259, [%r225+15360];
	ld.shared.u32 	%r260, [%r225+16384];
	ld.shared.u32 	%r261, [%r225+17408];
	ld.shared.u32 	%r262, [%r225+18432];
	setp.gt.u64 	%p54, %rd2, %rd15;
	cvta.to.global.u64 	%rd16, %rd6;
	mul.wide.u32 	%rd17, %r2, 4;
	add.s64 	%rd4, %rd16, %rd17;
	cvta.to.global.u64 	%rd18, %rd8;
	add.s64 	%rd5, %rd18, %rd17;
	@%p54 bra 	$L__BB10_83;
	bra.uni 	$L__BB10_84;
$L__BB10_83:
	ld.shared.u32 	%r724, [%r225];
	st.global.u32 	[%rd4], %r226;
	st.global.u32 	[%rd5], %r724;
$L__BB10_84:
	add.s32 	%r725, %r2, 256;
	cvt.u64.u32 	%rd19, %r725;
	setp.le.u64 	%p55, %rd2, %rd19;
	@%p55 bra 	$L__BB10_86;
	st.global.u32 	[%rd4+1024], %r227;
	st.global.u32 	[%rd5+1024], %r245;
$L__BB10_86:
	add.s32 	%r726, %r2, 512;
	cvt.u64.u32 	%rd20, %r726;
	setp.le.u64 	%p56, %rd2, %rd20;
	@%p56 bra 	$L__BB10_88;
	st.global.u32 	[%rd4+2048], %r228;
	st.global.u32 	[%rd5+2048], %r246;
$L__BB10_88:
	add.s32 	%r727, %r2, 768;
	cvt.u64.u32 	%rd21, %r727;
	setp.le.u64 	%p57, %rd2, %rd21;
	@%p57 bra 	$L__BB10_90;
	st.global.u32 	[%rd4+3072], %r229;
	st.global.u32 	[%rd5+3072], %r247;
$L__BB10_90:
	or.b32  	%r728, %r2, 1024;
	cvt.u64.u32 	%rd22, %r728;
	setp.le.u64 	%p58, %rd2, %rd22;
	@%p58 bra 	$L__BB10_92;
	st.global.u32 	[%rd4+4096], %r230;
	st.global.u32 	[%rd5+4096], %r248;
$L__BB10_92:
	add.s32 	%r729, %r2, 1280;
	cvt.u64.u32 	%rd23, %r729;
	setp.le.u64 	%p59, %rd2, %rd23;
	@%p59 bra 	$L__BB10_94;
	st.global.u32 	[%rd4+5120], %r231;
	st.global.u32 	[%rd5+5120], %r249;
$L__BB10_94:
	add.s32 	%r730, %r2, 1536;
	cvt.u64.u32 	%rd24, %r730;
	setp.le.u64 	%p60, %rd2, %rd24;
	@%p60 bra 	$L__BB10_96;
	st.global.u32 	[%rd4+6144], %r232;
	st.global.u32 	[%rd5+6144], %r250;
$L__BB10_96:
	add.s32 	%r731, %r2, 1792;
	cvt.u64.u32 	%rd25, %r731;
	setp.le.u64 	%p61, %rd2, %rd25;
	@%p61 bra 	$L__BB10_98;
	st.global.u32 	[%rd4+7168], %r233;
	st.global.u32 	[%rd5+7168], %r251;
$L__BB10_98:
	or.b32  	%r732, %r2, 2048;
	cvt.u64.u32 	%rd26, %r732;
	setp.le.u64 	%p62, %rd2, %rd26;
	@%p62 bra 	$L__BB10_100;
	st.global.u32 	[%rd4+8192], %r234;
	st.global.u32 	[%rd5+8192], %r252;
$L__BB10_100:
	add.s32 	%r733, %r2, 2304;
	cvt.u64.u32 	%rd27, %r733;
	setp.le.u64 	%p63, %rd2, %rd27;
	@%p63 bra 	$L__BB10_102;
	st.global.u32 	[%rd4+9216], %r235;
	st.global.u32 	[%rd5+9216], %r253;
$L__BB10_102:
	add.s32 	%r734, %r2, 2560;
	cvt.u64.u32 	%rd28, %r734;
	setp.le.u64 	%p64, %rd2, %rd28;
	@%p64 bra 	$L__BB10_104;
	st.global.u32 	[%rd4+10240], %r236;
	st.global.u32 	[%rd5+10240], %r254;
$L__BB10_104:
	add.s32 	%r735, %r2, 2816;
	cvt.u64.u32 	%rd29, %r735;
	setp.le.u64 	%p65, %rd2, %rd29;
	@%p65 bra 	$L__BB10_106;
	st.global.u32 	[%rd4+11264], %r237;
	st.global.u32 	[%rd5+11264], %r255;
$L__BB10_106:
	or.b32  	%r736, %r2, 3072;
	cvt.u64.u32 	%rd30, %r736;
	setp.le.u64 	%p66, %rd2, %rd30;
	@%p66 bra 	$L__BB10_108;
	st.global.u32 	[%rd4+12288], %r238;
	st.global.u32 	[%rd5+12288], %r256;
$L__BB10_108:
	add.s32 	%r737, %r2, 3328;
	cvt.u64.u32 	%rd31, %r737;
	setp.le.u64 	%p67, %rd2, %rd31;
	@%p67 bra 	$L__BB10_110;
	st.global.u32 	[%rd4+13312], %r239;
	st.global.u32 	[%rd5+13312], %r257;
$L__BB10_110:
	add.s32 	%r738, %r2, 3584;
	cvt.u64.u32 	%rd32, %r738;
	setp.le.u64 	%p68, %rd2, %rd32;
	@%p68 bra 	$L__BB10_112;
	st.global.u32 	[%rd4+14336], %r240;
	st.global.u32 	[%rd5+14336], %r258;
$L__BB10_112:
	add.s32 	%r739, %r2, 3840;
	cvt.u64.u32 	%rd33, %r739;
	setp.le.u64 	%p69, %rd2, %rd33;
	@%p69 bra 	$L__BB10_114;
	st.global.u32 	[%rd4+15360], %r241;
	st.global.u32 	[%rd5+15360], %r259;
$L__BB10_114:
	or.b32  	%r740, %r2, 4096;
	cvt.u64.u32 	%rd34, %r740;
	setp.le.u64 	%p70, %rd2, %rd34;
	@%p70 bra 	$L__BB10_116;
	st.global.u32 	[%rd4+16384], %r242;
	st.global.u32 	[%rd5+16384], %r260;
$L__BB10_116:
	add.s32 	%r741, %r2, 4352;
	cvt.u64.u32 	%rd35, %r741;
	setp.le.u64 	%p71, %rd2, %rd35;
	@%p71 bra 	$L__BB10_118;
	st.global.u32 	[%rd4+17408], %r243;
	st.global.u32 	[%rd5+17408], %r261;
$L__BB10_118:
	add.s32 	%r742, %r2, 4608;
	cvt.u64.u32 	%rd36, %r742;
	setp.le.u64 	%p72, %rd2, %rd36;
	@%p72 bra 	$L__BB10_120;
	st.global.u32 	[%rd4+18432], %r244;
	st.global.u32 	[%rd5+18432], %r262;
$L__BB10_120:
	ret;
$L__BB10_121:
	shl.b32 	%r743, %r206, 2;
	mov.u32 	%r744, _ZZN3cub18CUB_300001_SM_10006detail10radix_sort31DeviceRadixSortSingleTileKernelINS1_5radix10policy_hubIjjyE10Policy1000ELNS0_9SortOrderE0EjjyNS1_21identity_decomposer_tEEEvPKT1_PSA_PKT2_PSE_T3_iiT4_E12temp_storage;
	add.s32 	%r745, %r744, %r743;
	st.shared.u32 	[%r745], %r840;
	shl.b32 	%r746, %r207, 2;
	add.s32 	%r747, %r744, %r746;
	st.shared.u32 	[%r747], %r839;
	shl.b32 	%r748, %r208, 2;
	add.s32 	%r749, %r744, %r748;
	st.shared.u32 	[%r749], %r838;
	shl.b32 	%r750, %r209, 2;
	add.s32 	%r751, %r744, %r750;
	st.shared.u32 	[%r751], %r837;
	shl.b32 	%r752, %r210, 2;
	add.s32 	%r753, %r744, %r752;
	st.shared.u32 	[%r753], %r836;
	shl.b32 	%r754, %r211, 2;
	add.s32 	%r755, %r744, %r754;
	st.shared.u32 	[%r755], %r835;
	shl.b32 	%r756, %r212, 2;
	add.s32 	%r757, %r744, %r756;
	st.shared.u32 	[%r757], %r834;
	shl.b32 	%r758, %r213, 2;
	add.s32 	%r759, %r744, %r758;
	st.shared.u32 	[%r759], %r833;
	shl.b32 	%r760, %r214, 2;
	add.s32 	%r761, %r744, %r760;
	st.shared.u32 	[%r761], %r832;
	shl.b32 	%r762, %r215, 2;
	add.s32 	%r763, %r744, %r762;
	st.shared.u32 	[%r763], %r831;
	shl.b32 	%r764, %r216, 2;
	add.s32 	%r765, %r744, %r764;
	st.shared.u32 	[%r765], %r830;
	shl.b32 	%r766, %r217, 2;
	add.s32 	%r767, %r744, %r766;
	st.shared.u32 	[%r767], %r829;
	shl.b32 	%r768, %r218, 2;
	add.s32 	%r769, %r744, %r768;
	st.shared.u32 	[%r769], %r828;
	shl.b32 	%r770, %r219, 2;
	add.s32 	%r771, %r744, %r770;
	st.shared.u32 	[%r771], %r827;
	shl.b32 	%r772, %r220, 2;
	add.s32 	%r773, %r744, %r772;
	st.shared.u32 	[%r773], %r826;
	shl.b32 	%r774, %r221, 2;
	add.s32 	%r775, %r744, %r774;
	st.shared.u32 	[%r775], %r825;
	shl.b32 	%r776, %r222, 2;
	add.s32 	%r777, %r744, %r776;
	st.shared.u32 	[%r777], %r824;
	shl.b32 	%r778, %r223, 2;
	add.s32 	%r779, %r744, %r778;
	st.shared.u32 	[%r779], %r823;
	shl.b32 	%r780, %r224, 2;
	add.s32 	%r781, %r744, %r780;
	st.shared.u32 	[%r781], %r822;
	bar.sync 	0;
	ld.shared.u32 	%r840, [%r103];
	ld.shared.u32 	%r839, [%r103+4];
	ld.shared.u32 	%r838, [%r103+8];
	ld.shared.u32 	%r837, [%r103+12];
	ld.shared.u32 	%r836, [%r103+16];
	ld.shared.u32 	%r835, [%r103+20];
	ld.shared.u32 	%r834, [%r103+24];
	ld.shared.u32 	%r833, [%r103+28];
	ld.shared.u32 	%r832, [%r103+32];
	ld.shared.u32 	%r831, [%r103+36];
	ld.shared.u32 	%r830, [%r103+40];
	ld.shared.u32 	%r829, [%r103+44];
	ld.shared.u32 	%r828, [%r103+48];
	ld.shared.u32 	%r827, [%r103+52];
	ld.shared.u32 	%r826, [%r103+56];
	ld.shared.u32 	%r825, [%r103+60];
	ld.shared.u32 	%r824, [%r103+64];
	ld.shared.u32 	%r823, [%r103+68];
	ld.shared.u32 	%r822, [%r103+72];
	bar.sync 	0;
	st.shared.u32 	[%r745], %r859;
	st.shared.u32 	[%r747], %r858;
	st.shared.u32 	[%r749], %r857;
	st.shared.u32 	[%r751], %r856;
	st.shared.u32 	[%r753], %r855;
	st.shared.u32 	[%r755], %r854;
	st.shared.u32 	[%r757], %r853;
	st.shared.u32 	[%r759], %r852;
	st.shared.u32 	[%r761], %r851;
	st.shared.u32 	[%r763], %r850;
	st.shared.u32 	[%r765], %r849;
	st.shared.u32 	[%r767], %r848;
	st.shared.u32 	[%r769], %r847;
	st.shared.u32 	[%r771], %r846;
	st.shared.u32 	[%r773], %r845;
	st.shared.u32 	[%r775], %r844;
	st.shared.u32 	[%r777], %r843;
	st.shared.u32 	[%r779], %r842;
	st.shared.u32 	[%r781], %r841;
	bar.sync 	0;
	ld.shared.u32 	%r859, [%r103];
	ld.shared.u32 	%r858, [%r103+4];
	ld.shared.u32 	%r857, [%r103+8];
	ld.shared.u32 	%r856, [%r103+12];
	ld.shared.u32 	%r855, [%r103+16];
	ld.shared.u32 	%r854, [%r103+20];
	ld.shared.u32 	%r853, [%r103+24];
	ld.shared.u32 	%r852, [%r103+28];
	ld.shared.u32 	%r851, [%r103+32];
	ld.shared.u32 	%r850, [%r103+36];
	ld.shared.u32 	%r849, [%r103+40];
	ld.shared.u32 	%r848, [%r103+44];
	ld.shared.u32 	%r847, [%r103+48];
	ld.shared.u32 	%r846, [%r103+52];
	ld.shared.u32 	%r845, [%r103+56];
	ld.shared.u32 	%r844, [%r103+60];
	ld.shared.u32 	%r843, [%r103+64];
	ld.shared.u32 	%r842, [%r103+68];
	ld.shared.u32 	%r841, [%r103+72];
	bar.sync 	0;
	add.s32 	%r821, %r821, 6;
	add.s32 	%r820, %r820, -6;
	bra.uni 	$L__BB10_77;

}
	// .globl	_ZN3cub18CUB_300001_SM_10006detail10radix_sort30DeviceRadixSortHistogramKernelINS1_5radix10policy_hubIjjyE10Policy1000ELNS0_9SortOrderE0EjyNS1_21identity_decomposer_tEEEvPT2_PKT1_SA_iiT3_
.visible .entry _ZN3cub18CUB_300001_SM_10006detail10radix_sort30DeviceRadixSortHistogramKernelINS1_5radix10policy_hubIjjyE10Policy1000ELNS0_9SortOrderE0EjyNS1_21identity_decomposer_tEEEvPT2_PKT1_SA_iiT3_(
	.param .u64 .ptr .align 1 _ZN3cub18CUB_300001_SM_10006detail10radix_sort30DeviceRadixSortHistogramKernelINS1_5radix10policy_hubIjjyE10Policy1000ELNS0_9SortOrderE0EjyNS1_21identity_decomposer_tEEEvPT2_PKT1_SA_iiT3__param_0,
	.param .u64 .ptr .align 1 _ZN3cub18CUB_300001_SM_10006detail10radix_sort30DeviceRadixSortHistogramKernelINS1_5radix10policy_hubIjjyE10Policy1000ELNS0_9SortOrderE0EjyNS1_21identity_decomposer_tEEEvPT2_PKT1_SA_iiT3__param_1,
	.param .u64 _ZN3cub18CUB_300001_SM_10006detail10radix_sort30DeviceRadixSortHistogramKernelINS1_5radix10policy_hubIjjyE10Policy1000ELNS0_9SortOrderE0EjyNS1_21identity_decomposer_tEEEvPT2_PKT1_SA_iiT3__param_2,
	.param .u32 _ZN3cub18CUB_300001_SM_10006detail10radix_sort30DeviceRadixSortHistogramKernelINS1_5radix10policy_hubIjjyE10Policy1000ELNS0_9SortOrderE0EjyNS1_21identity_decomposer_tEEEvPT2_PKT1_SA_iiT3__param_3,
	.param .u32 _ZN3cub18CUB_300001_SM_10006detail10radix_sort30DeviceRadixSortHistogramKernelINS1_5radix10policy_hubIjjyE10Policy1000ELNS0_9SortOrderE0EjyNS1_21identity_decomposer_tEEEvPT2_PKT1_SA_iiT3__param_4,
	.param .align 1 .b8 _ZN3cub18CUB_300001_SM_10006detail10radix_sort30DeviceRadixSortHistogramKernelINS1_5radix10policy_hubIjjyE10Policy1000ELNS0_9SortOrderE0EjyNS1_21identity_decomposer_tEEEvPT2_PKT1_SA_iiT3__param_5[1]
)
.maxntid 128
{
	.reg .pred 	%p<91>;
	.reg .b32 	%r<470>;
	.reg .b64 	%rd<137>;
	// demoted variable
	.shared .align 4 .b8 _ZZN3cub18CUB_300001_SM_10006detail10radix_sort30DeviceRadixSortHistogramKernelINS1_5radix10policy_hubIjjyE10Policy1000ELNS0_9SortOrderE0EjyNS1_21identity_decomposer_tEEEvPT2_PKT1_SA_iiT3_E12temp_storage[4096];
	ld.param.u64 	%rd18, [_ZN3cub18CUB_300001_SM_10006detail10radix_sort30DeviceRadixSortHistogramKernelINS1_5radix10policy_hubIjjyE10Policy1000ELNS0_9SortOrderE0EjyNS1_21identity_decomposer_tEEEvPT2_PKT1_SA_iiT3__param_0];
	ld.param.u64 	%rd19, [_ZN3cub18CUB_300001_SM_10006detail10radix_sort30DeviceRadixSortHistogramKernelINS1_5radix10policy_hubIjjyE10Policy1000ELNS0_9SortOrderE0EjyNS1_21identity_decomposer_tEEEvPT2_PKT1_SA_iiT3__param_1];
	ld.param.u64 	%rd17, [_ZN3cub18CUB_300001_SM_10006detail10radix_sort30DeviceRadixSortHistogramKernelINS1_5radix10policy_hubIjjyE10Policy1000ELNS0_9SortOrderE0EjyNS1_21identity_decomposer_tEEEvPT2_PKT1_SA_iiT3__param_2];
	ld.param.u32 	%r158, [_ZN3cub18CUB_300001_SM_10006detail10radix_sort30DeviceRadixSortHistogramKernelINS1_5radix10policy_hubIjjyE10Policy1000ELNS0_9SortOrderE0EjyNS1_21identity_decomposer_tEEEvPT2_PKT1_SA_iiT3__param_3];
	ld.param.u32 	%r159, [_ZN3cub18CUB_300001_SM_10006detail10radix_sort30DeviceRadixSortHistogramKernelINS1_5radix10policy_hubIjjyE10Policy1000ELNS0_9SortOrderE0EjyNS1_21identity_decomposer_tEEEvPT2_PKT1_SA_iiT3__param_4];
	cvta.to.global.u64 	%rd1, %rd19;
	cvta.to.global.u64 	%rd2, %rd18;
	setp.eq.s64 	%p2, %rd17, 0;
	@%p2 bra 	$L__BB11_153;
	sub.s32 	%r160, %r159, %r158;
	add.s32 	%r161, %r160, 7;
	shr.s32 	%r162, %r161, 31;
	shr.u32 	%r163, %r162, 29;
	add.s32 	%r164, %r161, %r163;
	shr.s32 	%r165, %r164, 3;
	mov.u32 	%r166, %tid.x;
	setp.gt.u32 	%p3, %r166, 255;
	setp.lt.s32 	%p4, %r161, 8;
	mov.u32 	%r167, %ctaid.x;
	shl.b32 	%r168, %r167, 11;
	cvt.u64.u32 	%rd3, %r168;
	mov.u32 	%r169, %nctaid.x;
	shl.b32 	%r170, %r169, 11;
	cvt.u64.u32 	%rd4, %r170;
	add.s32 	%r1, %r165, -1;
	and.b32  	%r2, %r165, 15;
	and.b32  	%r3, %r165, 7;
	add.s32 	%r4, %r3, -1;
	and.b32  	%r5, %r165, 3;
	or.pred  	%p1, %p3, %p4;
	shl.b32 	%r171, %r166, 2;
	mov.u32 	%r172, _ZZN3cub18CUB_300001_SM_10006detail10radix_sort30DeviceRadixSortHistogramKernelINS1_5radix10policy_hubIjjyE10Policy1000ELNS0_9SortOrderE0EjyNS1_21identity_decomposer_tEEEvPT2_PKT1_SA_iiT3_E12temp_storage;
	add.s32 	%r6, %r172, %r171;
	and.b32  	%r7, %r165, 268435440;
	cvt.u64.u32 	%rd5, %r166;
	add.s32 	%r8, %r166, 128;
	add.s32 	%r9, %r166, 256;
	add.s32 	%r10, %r166, 384;
	add.s32 	%r11, %r166, 512;
	add.s32 	%r12, %r166, 640;
	add.s32 	%r13, %r166, 768;
	add.s32 	%r14, %r166, 1280;
	add.s32 	%r15, %r166, 1920;
	and.b32  	%r16, %r165, 268435448;
	and.b32  	%r17, %r165, 1;
	neg.s32 	%r18, %r7;
	add.s32 	%r19, %r6, 8192;
	add.s64 	%rd21, %rd17, -1;
	shr.u64 	%rd22, %rd21, 30;
	add.s64 	%rd23, %rd22, 1;
	min.u64 	%rd6, %rd23, %rd17;
	mov.b64 	%rd135, 0;
$L__BB11_2:
	@%p1 bra 	$L__BB11_30;
	setp.lt.u32 	%p5, %r1, 15;
	mov.b32 	%r423, 0;
	@%p5 bra 	$L__BB11_6;
	mov.u32 	%r420, %r19;
	mov.u32 	%r421, %r18;
$L__BB11_5:
	.pragma "nounroll";
	mov.b32 	%r174, 0;
	st.shared.u32 	[%r420+-8192], %r174;
	st.shared.u32 	[%r420+-7168], %r174;
	st.shared.u32 	[%r420+-6144], %r174;
	st.shared.u32 	[%r420+-5120], %r174;
	st.shared.u32 	[%r420+-4096], %r174;
	st.shared.u32 	[%r420+-3072], %r174;
	st.shared.u32 	[%r420+-2048], %r174;
	st.shared.u32 	[%r420+-1024], %r174;
	st.shared.u32 	[%r420], %r174;
	st.shared.u32 	[%r420+1024], %r174;
	st.shared.u32 	[%r420+2048], %r174;
	st.shared.u32 	[%r420+3072], %r174;
	st.shared.u32 	[%r420+4096], %r174;
	st.shared.u32 	[%r420+5120], %r174;
	st.shared.u32 	[%r420+6144], %r174;
	st.shared.u32 	[%r420+7168], %r174;
	add.s32 	%r421, %r421, 16;
	add.s32 	%r420, %r420, 16384;
	setp.ne.s32 	%p6, %r421, 0;
	mov.u32 	%r423, %r7;
	@%p6 bra 	$L__BB11_5;
$L__BB11_6:
	add.s32 	%r25, %r2, -1;
	setp.eq.s32 	%p7, %r2, 0;
	@%p7 bra 	$L__BB11_16;
	setp.lt.u32 	%p8, %r25, 7;
	@%p8 bra 	$L__BB11_9;
	shl.b32 	%r175, %r423, 10;
	add.s32 	%r176, %r6, %r175;
	mov.b32 	%r177, 0;
	st.shared.u32 	[%r176], %r177;
	st.shared.u32 	[%r176+1024], %r177;
	st.shared.u32 	[%r176+2048], %r177;
	st.shared.u32 	[%r176+3072], %r177;
	st.shared.u32 	[%r176+4096], %r177;
	st.shared.u32 	[%r176+5120], %r177;
	st.shared.u32 	[%r176+6144], %r177;
	st.shared.u32 	[%r176+7168], %r177;
	add.s32 	%r423, %r423, 8;
$L__BB11_9:
	setp.eq.s32 	%p9, %r3, 0;
	@%p9 bra 	$L__BB11_16;
	setp.lt.u32 	%p10, %r4, 3;
	@%p10 bra 	$L__BB11_12;
	shl.b32 	%r178, %r423, 10;
	add.s32 	%r179, %r6, %r178;
	mov.b32 	%r180, 0;
	st.shared.u32 	[%r179], %r180;
	st.shared.u32 	[%r179+1024], %r180;
	st.shared.u32 	[%r179+2048], %r180;
	st.shared.u32 	[%r179+3072], %r180;
	add.s32 	%r423, %r423, 4;
$L__BB11_12:
	setp.eq.s32 	%p11, %r5, 0;
	@%p11 bra 	$L__BB11_16;
	setp.eq.s32 	%p12, %r5, 1;
	shl.b32 	%r181, %r423, 10;
	add.s32 	%r30, %r6, %r181;
	mov.b32 	%r182, 0;
	st.shared.u32 	[%r30], %r182;
	@%p12 bra 	$L__BB11_16;
	setp.eq.s32 	%p13, %r5, 2;
	mov.b32 	%r183, 0;
	st.shared.u32 	[%r30+1024], %r183;
	@%p13 bra 	$L__BB11_16;
	mov.b32 	%r184, 0;
	st.shared.u32 	[%r30+2048], %r184;
$L__BB11_16:
	cvt.u32.u64 	%r185, %rd5;
	setp.gt.u32 	%p14, %r185, 127;
	@%p14 bra 	$L__BB11_30;
	setp.lt.u32 	%p15, %r1, 15;
	mov.b32 	%r427, 0;
	@%p15 bra 	$L__BB11_20;
	mov.b32 	%r425, 0;
$L__BB11_19:
	.pragma "nounroll";
	shl.b32 	%r188, %r425, 10;
	add.s32 	%r189, %r6, %r188;
	mov.b32 	%r190, 0;
	st.shared.u32 	[%r189+512], %r190;
	st.shared.u32 	[%r189+1536], %r190;
	st.shared.u32 	[%r189+2560], %r190;
	st.shared.u32 	[%r189+3584], %r190;
	st.shared.u32 	[%r189+4608], %r190;
	st.shared.u32 	[%r189+5632], %r190;
	st.shared.u32 	[%r189+6656], %r190;
	st.shared.u32 	[%r189+7680], %r190;
	st.shared.u32 	[%r189+8704], %r190;
	st.shared.u32 	[%r189+9728], %r190;
	st.shared.u32 	[%r189+10752], %r190;
	st.shared.u32 	[%r189+11776], %r190;
	st.shared.u32 	[%r189+12800], %r190;
	st.shared.u32 	[%r189+13824], %r190;
	st.shared.u32 	[%r189+14848], %r190;
	st.shared.u32 	[%r189+15872], %r190;
	add.s32 	%r425, %r425, 16;
	setp.ne.s32 	%p16, %r425, %r7;
	mov.u32 	%r427, %r7;
	@%p16 bra 	$L__BB11_19;
$L__BB11_20:
	setp.eq.s32 	%p17, %r2, 0;
	@%p17 bra 	$L__BB11_30;
	setp.lt.u32 	%p18, %r25, 7;
	@%p18 bra 	$L__BB11_23;
	shl.b32 	%r191, %r427, 10;
	add.s32 	%r192, %r6, %r191;
	mov.b32 	%r193, 0;
	st.shared.u32 	[%r192+512], %r193;
	st.shared.u32 	[%r192+1536], %r193;
	st.shared.u32 	[%r192+2560], %r193;
	st.shared.u32 	[%r192+3584], %r193;
	st.shared.u32 	[%r192+4608], %r193;
	st.shared.u32 	[%r192+5632], %r193;
	st.shared.u32 	[%r192+6656], %r193;
	st.shared.u32 	[%r192+7680], %r193;
	add.s32 	%r427, %r427, 8;
$L__BB11_23:
	setp.eq.s32 	%p19, %r3, 0;
	@%p19 bra 	$L__BB11_30;
	setp.lt.u32 	%p20, %r4, 3;
	@%p20 bra 	$L__BB11_26;
	shl.b32 	%r194, %r427, 10;
	add.s32 	%r195, %r6, %r194;
	mov.b32 	%r196, 0;
	st.shared.u32 	[%r195+512], %r196;
	st.shared.u32 	[%r195+1536], %r196;
	st.shared.u32 	[%r195+2560], %r196;
	st.shared.u32 	[%r195+3584], %r196;
	add.s32 	%r427, %r427, 4;
$L__BB11_26:
	setp.eq.s32 	%p21, %r5, 0;
	@%p21 bra 	$L__BB11_30;
	setp.eq.s32 	%p22, %r5, 1;
	shl.b32 	%r197, %r427, 10;
	add.s32 	%r38, %r6, %r197;
	mov.b32 	%r198, 0;
	st.shared.u32 	[%r38+512], %r198;
	@%p22 bra 	$L__BB11_30;
	setp.eq.s32 	%p23, %r5, 2;
	mov.b32 	%r199, 0;
	st.shared.u32 	[%r38+1536], %r199;
	@%p23 bra 	$L__BB11_30;
	mov.b32 	%r200, 0;
	st.shared.u32 	[%r38+2560], %r200;
$L__BB11_30:
	bar.sync 	0;
	bar.sync 	0;
	shl.b64 	%rd8, %rd135, 30;
	sub.s64 	%rd24, %rd17, %rd8;
	min.u64 	%rd9, %rd24, 1073741824;
	setp.le.u64 	%p24, %rd9, %rd3;
	@%p24 bra 	$L__BB11_70;
	mov.u64 	%rd136, %rd3;
$L__BB11_32:
	add.s64 	%rd11, %rd136, %rd8;
	sub.s64 	%rd12, %rd17, %rd11;
	setp.lt.u64 	%p25, %rd12, 2048;
	@%p25 bra 	$L__BB11_34;
	add.s64 	%rd27, %rd11, %rd5;
	shl.b64 	%rd28, %rd27, 2;
	add.s64 	%rd29, %rd1, %rd28;
	ld.global.u32 	%r459, [%rd29];
	ld.global.u32 	%r458, [%rd29+512];
	ld.global.u32 	%r457, [%rd29+1024];
	ld.global.u32 	%r456, [%rd29+1536];
	ld.global.u32 	%r455, [%rd29+2048];
	ld.global.u32 	%r454, [%rd29+2560];
	ld.global.u32 	%r453, [%rd29+3072];
	ld.global.u32 	%r452, [%rd29+3584];
	ld.global.u32 	%r451, [%rd29+4096];
	ld.global.u32 	%r450, [%rd29+4608];
	ld.global.u32 	%r449, [%rd29+5120];
	ld.global.u32 	%r448, [%rd29+5632];
	ld.global.u32 	%r447, [%rd29+6144];
	ld.global.u32 	%r446, [%rd29+6656];
	ld.global.u32 	%r445, [%rd29+7168];
	ld.global.u32 	%r444, [%rd29+7680];
	bra.uni 	$L__BB11_66;
$L__BB11_34:
	cvt.u32.u64 	%r202, %rd5;
	cvt.u32.u64 	%r55, %rd12;
	setp.ge.s32 	%p26, %r202, %r55;
	add.s64 	%rd25, %rd11, %rd5;
	shl.b64 	%rd26, %rd25, 2;
	add.s64 	%rd13, %rd1, %rd26;
	mov.b32 	%r459, -1;
	@%p26 bra 	$L__BB11_36;
	ld.global.u32 	%r459, [%rd13];
$L__BB11_36:
	setp.ge.s32 	%p27, %r8, %r55;
	mov.b32 	%r458, -1;
	@%p27 bra 	$L__BB11_38;
	ld.global.u32 	%r458, [%rd13+512];
$L__BB11_38:
	setp.ge.s32 	%p28, %r9, %r55;
	mov.b32 	%r457, -1;
	@%p28 bra 	$L__BB11_40;
	ld.global.u32 	%r457, [%rd13+1024];
$L__BB11_40:
	setp.ge.s32 	%p29, %r10, %r55;
	mov.b32 	%r456, -1;
	@%p29 bra 	$L__BB11_42;
	ld.global.u32 	%r456, [%rd13+1536];
$L__BB11_42:
	setp.ge.s32 	%p30, %r11, %r55;
	mov.b32 	%r455, -1;
	@%p30 bra 	$L__BB11_44;
	ld.global.u32 	%r455, [%rd13+2048];
$L__BB11_44:
	setp.ge.s32 	%p31, %r12, %r55;
	mov.b32 	%r454, -1;
	@%p31 bra 	$L__BB11_46;
	ld.global.u32 	%r454, [%rd13+2560];
$L__BB11_46:
	setp.ge.s32 	%p32, %r13, %r55;
	mov.b32 	%r453, -1;
	@%p32 bra 	$L__BB11_48;
	ld.global.u32 	%r453, [%rd13+3072];
$L__BB11_48:
	mov.u32 	%r210, %tid.x;
	add.s32 	%r211, %r210, 896;
	setp.ge.s32 	%p33, %r211, %r55;
	mov.b32 	%r452, -1;
	@%p33 bra 	$L__BB11_50;
	ld.global.u32 	%r452, [%rd13+3584];
$L__BB11_50:
	or.b32  	%r214, %r210, 1024;
	setp.ge.s32 	%p34, %r214, %r55;
	mov.b32 	%r451, -1;
	@%p34 bra 	$L__BB11_52;
	ld.global.u32 	%r451, [%rd13+4096];
$L__BB11_52:
	add.s32 	%r217, %r210, 1152;
	setp.ge.s32 	%p35, %r217, %r55;
	mov.b32 	%r450, -1;
	@%p35 bra 	$L__BB11_54;
	ld.global.u32 	%r450, [%rd13+4608];
$L__BB11_54:
	setp.ge.s32 	%p36, %r14, %r55;
	mov.b32 	%r449, -1;
	@%p36 bra 	$L__BB11_56;
	ld.global.u32 	%r449, [%rd13+5120];
$L__BB11_56:
	add.s32 	%r221, %r210, 1408;
	setp.ge.s32 	%p37, %r221, %r55;
	mov.b32 	%r448, -1;
	@%p37 bra 	$L__BB11_58;
	ld.global.u32 	%r448, [%rd13+5632];
$L__BB11_58:
	add.s32 	%r224, %r210, 1536;
	setp.ge.s32 	%p38, %r224, %r55;
	mov.b32 	%r447, -1;
	@%p38 bra 	$L__BB11_60;
	ld.global.u32 	%r447, [%rd13+6144];
$L__BB11_60:
	add.s32 	%r227, %r210, 1664;
	setp.ge.s32 	%p39, %r227, %r55;
	mov.b32 	%r446, -1;
	@%p39 bra 	$L__BB11_62;
	ld.global.u32 	%r446, [%rd13+6656];
$L__BB11_62:
	add.s32 	%r230, %r210, 1792;
	setp.ge.s32 	%p40, %r230, %r55;
	mov.b32 	%r445, -1;
	@%p40 bra 	$L__BB11_64;
	ld.global.u32 	%r445, [%rd13+7168];
$L__BB11_64:
	setp.ge.s32 	%p41, %r15, %r55;
	mov.b32 	%r444, -1;
	@%p41 bra 	$L__BB11_66;
	ld.global.u32 	%r444, [%rd13+7680];
$L__BB11_66:
	setp.le.s32 	%p42, %r159, %r158;
	@%p42 bra 	$L__BB11_69;
	mov.b32 	%r460, 0;
	mov.u32 	%r461, %r158;
$L__BB11_68:
	sub.s32 	%r233, %r159, %r461;
	shl.b32 	%r234, %r460, 10;
	mov.u32 	%r235, _ZZN3cub18CUB_300001_SM_10006detail10radix_sort30DeviceRadixSortHistogramKernelINS1_5radix10policy_hubIjjyE10Policy1000ELNS0_9SortOrderE0EjyNS1_21identity_decomposer_tEEEvPT2_PKT1_SA_iiT3_E12temp_storage;
	add.s32 	%r236, %r235, %r234;
	min.s32 	%r237, %r233, 8;
	mov.b32 	%r238, -1;
	shl.b32 	%r239, %r238, %r237;
	not.b32 	%r240, %r239;
	shr.u32 	%r241, %r459, %r461;
	and.b32  	%r242, %r241, %r240;
	shl.b32 	%r243, %r242, 2;
	add.s32 	%r244, %r236, %r243;
	atom.shared.add.u32 	%r245, [%r244], 1;
	shr.u32 	%r246, %r458, %r461;
	and.b32  	%r247, %r246, %r240;
	shl.b32 	%r248, %r247, 2;
	add.s32 	%r249, %r236, %r248;
	atom.shared.add.u32 	%r250, [%r249], 1;
	shr.u32 	%r251, %r457, %r461;
	and.b32  	%r252, %r251, %r240;
	shl.b32 	%r253, %r252, 2;
	add.s32 	%r254, %r236, %r253;
	atom.shared.add.u32 	%r255, [%r254], 1;
	shr.u32 	%r256, %r456, %r461;
	and.b32  	%r257, %r256, %r240;
	shl.b32 	%r258, %r257, 2;
	add.s32 	%r259, %r236, %r258;
	atom.shared.add.u32 	%r260, [%r259], 1;
	shr.u32 	%r261, %r455, %r461;
	and.b32  	%r262, %r261, %r240;
	shl.b32 	%r263, %r262, 2;
	add.s32 	%r264, %r236, %r263;
	atom.shared.add.u32 	%r265, [%r264], 1;
	shr.u32 	%r266, %r454, %r461;
	and.b32  	%r267, %r266, %r240;
	shl.b32 	%r268, %r267, 2;
	add.s32 	%r269, %r236, %r268;
	atom.shared.add.u32 	%r270, [%r269], 1;
	shr.u32 	%r271, %r453, %r461;
	and.b32  	%r272, %r271, %r240;
	shl.b32 	%r273, %r272, 2;
	add.s32 	%r274, %r236, %r273;
	atom.shared.add.u32 	%r275, [%r274], 1;
	shr.u32 	%r276, %r452, %r461;
	and.b32  	%r277, %r276, %r240;
	shl.b32 	%r278, %r277, 2;
	add.s32 	%r279, %r236, %r278;
	atom.shared.add.u32 	%r280, [%r279], 1;
	shr.u32 	%r281, %r451, %r461;
	and.b32  	%r282, %r281, %r240;
	shl.b32 	%r283, %r282, 2;
	add.s32 	%r284, %r236, %r283;
	atom.shared.add.u32 	%r285, [%r284], 1;
	shr.u32 	%r286, %r450, %r461;
	and.b32  	%r287, %r286, %r240;
	shl.b32 	%r288, %r287, 2;
	add.s32 	%r289, %r236, %r288;
	atom.shared.add.u32 	%r290, [%r289], 1;
	shr.u32 	%r291, %r449, %r461;
	and.b32  	%r292, %r291, %r240;
	shl.b32 	%r293, %r292, 2;
	add.s32 	%r294, %r236, %r293;
	atom.shared.add.u32 	%r295, [%r294], 1;
	shr.u32 	%r296, %r448, %r461;
	and.b32  	%r297, %r296, %r240;
	shl.b32 	%r298, %r297, 2;
	add.s32 	%r299, %r236, %r298;
	atom.shared.add.u32 	%r300, [%r299], 1;
	shr.u32 	%r301, %r447, %r461;
	and.b32  	%r302, %r301, %r240;
	shl.b32 	%r303, %r302, 2;
	add.s32 	%r304, %r236, %r303;
	atom.shared.add.u32 	%r305, [%r304], 1;
	shr.u32 	%r306, %r446, %r461;
	and.b32  	%r307, %r306, %r240;
	shl.b32 	%r308, %r307, 2;
	add.s32 	%r309, %r236, %r308;
	atom.shared.add.u32 	%r310, [%r309], 1;
	shr.u32 	%r311, %r445, %r461;
	and.b32  	%r312, %r311, %r240;
	shl.b32 	%r313, %r312, 2;
	add.s32 	%r314, %r236, %r313;
	atom.shared.add.u32 	%r315, [%r314], 1;
	shr.u32 	%r316, %r444, %r461;
	and.b32  	%r317, %r316, %r240;
	shl.b32 	%r318, %r317, 2;
	add.s32 	%r319, %r236, %r318;
	atom.shared.add.u32 	%r320, [%r319], 1;
	add.s32 	%r461, %r461, 8;
	add.s32 	%r460, %r460, 1;
	setp.lt.s32 	%p43, %r461, %r159;
	@%p43 bra 	$L__BB11_68;
$L__BB11_69:
	add.s64 	%rd136, %rd136, %rd4;
	setp.lt.u64 	%p44, %rd136, %rd9;
	@%p44 bra 	$L__BB11_32;
$L__BB11_70:
	bar.sync 	0;
	@%p1 bra 	$L__BB11_152;
	setp.lt.u32 	%p45, %r1, 7;
	mov.b32 	%r464, 0;
	@%p45 bra 	$L__BB11_90;
	mov.b32 	%r462, 0;
$L__BB11_73:
	.pragma "nounroll";
	shl.b32 	%r323, %r462, 10;
	add.s32 	%r108, %r6, %r323;
	ld.shared.u32 	%r109, [%r108];
	setp.eq.s32 	%p46, %r109, 0;
	@%p46 bra 	$L__BB11_75;
	cvt.u32.u64 	%r324, %rd5;
	shl.b32 	%r325, %r462, 8;
	add.s32 	%r326, %r325, %r324;
	mul.wide.u32 	%rd30, %r326, 8;
	add.s64 	%rd31, %rd2, %rd30;
	cvt.u64.u32 	%rd32, %r109;
	atom.global.add.u64 	%rd33, [%rd31], %rd32;
$L__BB11_75:
	ld.shared.u32 	%r110, [%r108+1024];
	setp.eq.s32 	%p47, %r110, 0;
	@%p47 bra 	$L__BB11_77;
	cvt.u32.u64 	%r327, %rd5;
	shl.b32 	%r328, %r462, 8;
	add.s32 	%r329, %r328, %r327;
	add.s32 	%r330, %r329, 256;
	mul.wide.u32 	%rd34, %r330, 8;
	add.s64 	%rd35, %rd2, %rd34;
	cvt.u64.u32 	%rd36, %r110;
	atom.global.add.u64 	%rd37, [%rd35], %rd36;
$L__BB11_77:
	ld.shared.u32 	%r111, [%r108+2048];
	setp.eq.s32 	%p48, %r111, 0;
	@%p48 bra 	$L__BB11_79;
	cvt.u32.u64 	%r331, %rd5;
	shl.b32 	%r332, %r462, 8;
	add.s32 	%r333, %r332, %r331;
	add.s32 	%r334, %r333, 512;
	mul.wide.u32 	%rd38, %r334, 8;
	add.s64 	%rd39, %rd2, %rd38;
	cvt.u64.u32 	%rd40, %r111;
	atom.global.add.u64 	%rd41, [%rd39], %rd40;
$L__BB11_79:
	ld.shared.u32 	%r112, [%r108+3072];
	setp.eq.s32 	%p49, %r112, 0;
	@%p49 bra 	$L__BB11_81;
	cvt.u32.u64 	%r335, %rd5;
	shl.b32 	%r336, %r462, 8;
	add.s32 	%r337, %r336, %r335;
	add.s32 	%r338, %r337, 768;
	mul.wide.u32 	%rd42, %r338, 8;
	add.s64 	%rd43, %rd2, %rd42;
	cvt.u64.u32 	%rd44, %r112;
	atom.global.add.u64 	%rd45, [%rd43], %rd44;
$L__BB11_81:
	ld.shared.u32 	%r113, [%r108+4096];
	setp.eq.s32 	%p50, %r113, 0;
	@%p50 bra 	$L__BB11_83;
	cvt.u32.u64 	%r339, %rd5;
	shl.b32 	%r340, %r462, 8;
	add.s32 	%r341, %r340, %r339;
	add.s32 	%r342, %r341, 1024;
	mul.wide.u32 	%rd46, %r342, 8;
	add.s64 	%rd47, %rd2, %rd46;
	cvt.u64.u32 	%rd48, %r113;
	atom.global.add.u64 	%rd49, [%rd47], %rd48;
$L__BB11_83:
	ld.shared.u32 	%r114, [%r108+5120];
	setp.eq.s32 	%p51, %r114, 0;
	@%p51 bra 	$L__BB11_85;
	cvt.u32.u64 	%r343, %rd5;
	shl.b32 	%r344, %r462, 8;
	add.s32 	%r345, %r344, %r343;
	add.s32 	%r346, %r345, 1280;
	mul.wide.u32 	%rd50, %r346, 8;
	add.s64 	%rd51, %rd2, %rd50;
	cvt.u64.u32 	%rd52, %r114;
	atom.global.add.u64 	%rd53, [%rd51], %rd52;
$L__BB11_85:
	ld.shared.u32 	%r115, [%r108+6144];
	setp.eq.s32 	%p52, %r115, 0;
	@%p52 bra 	$L__BB11_87;
	cvt.u32.u64 	%r347, %rd5;
	shl.b32 	%r348, %r462, 8;
	add.s32 	%r349, %r348, %r347;
	add.s32 	%r350, %r349, 1536;
	mul.wide.u32 	%rd54, %r350, 8;
	add.s64 	%rd55, %rd2, %rd54;
	cvt.u64.u32 	%rd56, %r115;
	atom.global.add.u64 	%rd57, [%rd55], %rd56;
$L__BB11_87:
	ld.shared.u32 	%r116, [%r108+7168];
	setp.eq.s32 	%p53, %r116, 0;
	@%p53 bra 	$L__BB11_89;
	cvt.u32.u64 	%r351, %rd5;
	shl.b32 	%r352, %r462, 8;
	add.s32 	%r353, %r352, %r351;
	add.s32 	%r354, %r353, 1792;
	mul.wide.u32 	%rd58, %r354, 8;
	add.s64 	%rd59, %rd2, %rd58;
	cvt.u64.u32 	%rd60, %r116;
	atom.global.add.u64 	%rd61, [%rd59], %rd60;
$L__BB11_89:
	add.s32 	%r462, %r462, 8;
	setp.ne.s32 	%p54, %r462, %r16;
	mov.u32 	%r464, %r16;
	@%p54 bra 	$L__BB11_73;
$L__BB11_90:
	add.s32 	%r119, %r5, -1;
	setp.eq.s32 	%p55, %r3, 0;
	@%p55 bra 	$L__BB11_111;
	setp.lt.u32 	%p56, %r4, 3;
	@%p56 bra 	$L__BB11_101;
	shl.b32 	%r355, %r464, 10;
	add.s32 	%r120, %r6, %r355;
	ld.shared.u32 	%r121, [%r120];
	setp.eq.s32 	%p57, %r121, 0;
	@%p57 bra 	$L__BB11_94;
	cvt.u32.u64 	%r356, %rd5;
	shl.b32 	%r357, %r464, 8;
	add.s32 	%r358, %r357, %r356;
	mul.wide.u32 	%rd62, %r358, 8;
	add.s64 	%rd63, %rd2, %rd62;
	cvt.u64.u32 	%rd64, %r121;
	atom.global.add.u64 	%rd65, [%rd63], %rd64;
$L__BB11_94:
	ld.shared.u32 	%r122, [%r120+1024];
	setp.eq.s32 	%p58, %r122, 0;
	@%p58 bra 	$L__BB11_96;
	cvt.u32.u64 	%r359, %rd5;
	shl.b32 	%r360, %r464, 8;
	add.s32 	%r361, %r360, %r359;
	add.s32 	%r362, %r361, 256;
	mul.wide.u32 	%rd66, %r362, 8;
	add.s64 	%rd67, %rd2, %rd66;
	cvt.u64.u32 	%rd68, %r122;
	atom.global.add.u64 	%rd69, [%rd67], %rd68;
$L__BB11_96:
	ld.shared.u32 	%r123, [%r120+2048];
	setp.eq.s32 	%p59, %r123, 0;
	@%p59 bra 	$L__BB11_98;
	cvt.u32.u64 	%r363, %rd5;
	shl.b32 	%r364, %r464, 8;
	add.s32 	%r365, %r364, %r363;
	add.s32 	%r366, %r365, 512;
	mul.wide.u32 	%rd70, %r366, 8;
	add.s64 	%rd71, %rd2, %rd70;
	cvt.u64.u32 	%rd72, %r123;
	atom.global.add.u64 	%rd73, [%rd71], %rd72;
$L__BB11_98:
	ld.shared.u32 	%r124, [%r120+3072];
	setp.eq.s32 	%p60, %r124, 0;
	@%p60 bra 	$L__BB11_100;
	cvt.u32.u64 	%r367, %rd5;
	shl.b32 	%r368, %r464, 8;
	add.s32 	%r369, %r368, %r367;
	add.s32 	%r370, %r369, 768;
	mul.wide.u32 	%rd74, %r370, 8;
	add.s64 	%rd75, %rd2, %rd74;
	cvt.u64.u32 	%rd76, %r124;
	atom.global.add.u64 	%rd77, [%rd75], %rd76;
$L__BB11_100:
	add.s32 	%r464, %r464, 4;
$L__BB11_101:
	setp.eq.s32 	%p61, %r5, 0;
	@%p61 bra 	$L__BB11_111;
	setp.eq.s32 	%p62, %r119, 0;
	@%p62 bra 	$L__BB11_108;
	shl.b32 	%r371, %r464, 10;
	add.s32 	%r127, %r6, %r371;
	ld.shared.u32 	%r128, [%r127];
	setp.eq.s32 	%p63, %r128, 0;
	@%p63 bra 	$L__BB11_105;
	cvt.u32.u64 	%r372, %rd5;
	shl.b32 	%r373, %r464, 8;
	add.s32 	%r374, %r373, %r372;
	mul.wide.u32 	%rd78, %r374, 8;
	add.s64 	%rd79, %rd2, %rd78;
	cvt.u64.u32 	%rd80, %r128;
	atom.global.add.u64 	%rd81, [%rd79], %rd80;
$L__BB11_105:
	ld.shared.u32 	%r129, [%r127+1024];
	setp.eq.s32 	%p64, %r129, 0;
	@%p64 bra 	$L__BB11_107;
	cvt.u32.u64 	%r375, %rd5;
	shl.b32 	%r376, %r464, 8;
	add.s32 	%r377, %r376, %r375;
	add.s32 	%r378, %r377, 256;
	mul.wide.u32 	%rd82, %r378, 8;
	add.s64 	%rd83, %rd2, %rd82;
	cvt.u64.u32 	%rd84, %r129;
	atom.global.add.u64 	%rd85, [%rd83], %rd84;
$L__BB11_107:
	add.s32 	%r464, %r464, 2;
$L__BB11_108:
	setp.eq.s32 	%p65, %r17, 0;
	@%p65 bra 	$L__BB11_111;
	shl.b32 	%r379, %r464, 10;
	add.s32 	%r380, %r6, %r379;
	ld.shared.u32 	%r132, [%r380];
	setp.eq.s32 	%p66, %r132, 0;
	@%p66 bra 	$L__BB11_111;
	cvt.u32.u64 	%r381, %rd5;
	shl.b32 	%r382, %r464, 8;
	add.s32 	%r383, %r382, %r381;
	mul.wide.u32 	%rd86, %r383, 8;
	add.s64 	%rd87, %rd2, %rd86;
	cvt.u64.u32 	%rd88, %r132;
	atom.global.add.u64 	%rd89, [%rd87], %rd88;
$L__BB11_111:
	cvt.u32.u64 	%r384, %rd5;
	setp.gt.u32 	%p67, %r384, 127;
	@%p67 bra 	$L__BB11_152;
	setp.lt.u32 	%p68, %r1, 7;
	mov.b32 	%r468, 0;
	@%p68 bra 	$L__BB11_131;
	mov.b32 	%r466, 0;
$L__BB11_114:
	.pragma "nounroll";
	shl.b32 	%r388, %r466, 10;
	add.s32 	%r134, %r6, %r388;
	ld.shared.u32 	%r135, [%r134+512];
	setp.eq.s32 	%p69, %r135, 0;
	shl.b32 	%r389, %r466, 8;
	add.s32 	%r390, %r389, %r384;
	mul.wide.u32 	%rd90, %r390, 8;
	add.s64 	%rd15, %rd2, %rd90;
	@%p69 bra 	$L__BB11_116;
	cvt.u64.u32 	%rd91, %r135;
	atom.global.add.u64 	%rd92, [%rd15+1024], %rd91;
$L__BB11_116:
	ld.shared.u32 	%r136, [%r134+1536];
	setp.eq.s32 	%p70, %r136, 0;
	@%p70 bra 	$L__BB11_118;
	cvt.u64.u32 	%rd93, %r136;
	atom.global.add.u64 	%rd94, [%rd15+3072], %rd93;
$L__BB11_118:
	ld.shared.u32 	%r137, [%r134+2560];
	setp.eq.s32 	%p71, %r137, 0;
	@%p71 bra 	$L__BB11_120;
	cvt.u64.u32 	%rd95, %r137;
	atom.global.add.u64 	%rd96, [%rd15+5120], %rd95;
$L__BB11_120:
	ld.shared.u32 	%r138, [%r134+3584];
	setp.eq.s32 	%p72, %r138, 0;
	@%p72 bra 	$L__BB11_122;
	cvt.u64.u32 	%rd97, %r138;
	atom.global.add.u64 	%rd98, [%rd15+7168], %rd97;
$L__BB11_122:
	ld.shared.u32 	%r139, [%r134+4608];
	setp.eq.s32 	%p73, %r139, 0;
	@%p73 bra 	$L__BB11_124;
	cvt.u64.u32 	%rd99, %r139;
	atom.global.add.u64 	%rd100, [%rd15+9216], %rd99;
$L__BB11_124:
	ld.shared.u32 	%r140, [%r134+5632];
	setp.eq.s32 	%p74, %r140, 0;
	@%p74 bra 	$L__BB11_126;
	cvt.u64.u32 	%rd101, %r140;
	atom.global.add.u64 	%rd102, [%rd15+11264], %rd101;
$L__BB11_126:
	ld.shared.u32 	%r141, [%r134+6656];
	setp.eq.s32 	%p75, %r141, 0;
	@%p75 bra 	$L__BB11_128;
	cvt.u64.u32 	%rd103, %r141;
	atom.global.add.u64 	%rd104, [%rd15+13312], %rd103;
$L__BB11_128:
	ld.shared.u32 	%r142, [%r134+7680];
	setp.eq.s32 	%p76, %r142, 0;
	@%p76 bra 	$L__BB11_130;
	cvt.u64.u32 	%rd105, %r142;
	atom.global.add.u64 	%rd106, [%rd15+15360], %rd105;
$L__BB11_130:
	add.s32 	%r466, %r466, 8;
	setp.ne.s32 	%p77, %r466, %r16;
	mov.u32 	%r468, %r16;
	@%p77 bra 	$L__BB11_114;
$L__BB11_131:
	setp.eq.s32 	%p78, %r3, 0;
	@%p78 bra 	$L__BB11_152;
	setp.lt.u32 	%p79, %r4, 3;
	@%p79 bra 	$L__BB11_142;
	shl.b32 	%r391, %r468, 10;
	add.s32 	%r145, %r6, %r391;
	ld.shared.u32 	%r146, [%r145+512];
	setp.eq.s32 	%p80, %r146, 0;
	@%p80 bra 	$L__BB11_135;
	shl.b32 	%r393, %r468, 8;
	add.s32 	%r394, %r393, %r384;
	mul.wide.u32 	%rd107, %r394, 8;
	add.s64 	%rd108, %rd2, %rd107;
	cvt.u64.u32 	%rd109, %r146;
	atom.global.add.u64 	%rd110, [%rd108+1024], %rd109;
$L__BB11_135:
	ld.shared.u32 	%r147, [%r145+1536];
	setp.eq.s32 	%p81, %r147, 0;
	@%p81 bra 	$L__BB11_137;
	shl.b32 	%r396, %r468, 8;
	add.s32 	%r397, %r396, %r384;
	add.s32 	%r398, %r397, 256;
	mul.wide.u32 	%rd111, %r398, 8;
	add.s64 	%rd112, %rd2, %rd111;
	cvt.u64.u32 	%rd113, %r147;
	atom.global.add.u64 	%rd114, [%rd112+1024], %rd113;
$L__BB11_137:
	ld.shared.u32 	%r148, [%r145+2560];
	setp.eq.s32 	%p82, %r148, 0;
	@%p82 bra 	$L__BB11_139;
	shl.b32 	%r400, %r468, 8;
	add.s32 	%r401, %r400, %r384;
	add.s32 	%r402, %r401, 512;
	mul.wide.u32 	%rd115, %r402, 8;
	add.s64 	%rd116, %rd2, %rd115;
	cvt.u64.u32 	%rd117, %r148;
	atom.global.add.u64 	%rd118, [%rd116+1024], %rd117;
$L__BB11_139:
	ld.shared.u32 	%r149, [%r145+3584];
	setp.eq.s32 	%p83, %r149, 0;
	@%p83 bra 	$L__BB11_141;
	shl.b32 	%r404, %r468, 8;
	add.s32 	%r405, %r404, %r384;
	add.s32 	%r406, %r405, 768;
	mul.wide.u32 	%rd119, %r406, 8;
	add.s64 	%rd120, %rd2, %rd119;
	cvt.u64.u32 	%rd121, %r149;
	atom.global.add.u64 	%rd122, [%rd120+1024], %rd121;
$L__BB11_141:
	add.s32 	%r468, %r468, 4;
$L__BB11_142:
	setp.eq.s32 	%p84, %r5, 0;
	@%p84 bra 	$L__BB11_152;
	setp.eq.s32 	%p85, %r119, 0;
	@%p85 bra 	$L__BB11_149;
	shl.b32 	%r407, %r468, 10;
	add.s32 	%r152, %r6, %r407;
	ld.shared.u32 	%r153, [%r152+512];
	setp.eq.s32 	%p86, %r153, 0;
	@%p86 bra 	$L__BB11_146;
	shl.b32 	%r409, %r468, 8;
	add.s32 	%r410, %r409, %r384;
	mul.wide.u32 	%rd123, %r410, 8;
	add.s64 	%rd124, %rd2, %rd123;
	cvt.u64.u32 	%rd125, %r153;
	atom.global.add.u64 	%rd126, [%rd124+1024], %rd125;
$L__BB11_146:
	ld.shared.u32 	%r154, [%r152+1536];
	setp.eq.s32 	%p87, %r154, 0;
	@%p87 bra 	$L__BB11_148;
	shl.b32 	%r412, %r468, 8;
	add.s32 	%r413, %r412, %r384;
	add.s32 	%r414, %r413, 256;
	mul.wide.u32 	%rd127, %r414, 8;
	add.s64 	%rd128, %rd2, %rd127;
	cvt.u64.u32 	%rd129, %r154;
	atom.global.add.u64 	%rd130, [%rd128+1024], %rd129;
$L__BB11_148:
	add.s32 	%r468, %r468, 2;
$L__BB11_149:
	setp.eq.s32 	%p88, %r17, 0;
	@%p88 bra 	$L__BB11_152;
	shl.b32 	%r415, %r468, 10;
	add.s32 	%r416, %r6, %r415;
	ld.shared.u32 	%r157, [%r416+512];
	setp.eq.s32 	%p89, %r157, 0;
	@%p89 bra 	$L__BB11_152;
	shl.b32 	%r418, %r468, 8;
	add.s32 	%r419, %r418, %r384;
	mul.wide.u32 	%rd131, %r419, 8;
	add.s64 	%rd132, %rd2, %rd131;
	cvt.u64.u32 	%rd133, %r157;
	atom.global.add.u64 	%rd134, [%rd132+1024], %rd133;
$L__BB11_152:
	bar.sync 	0;
	add.s64 	%rd135, %rd135, 1;
	setp.ne.s64 	%p90, %rd135, %rd6;
	@%p90 bra 	$L__BB11_2;
$L__BB11_153:
	ret;

}
	// .globl	_ZN3cub18CUB_300001_SM_10006detail10radix_sort33DeviceRadixSortExclusiveSumKernelINS1_5radix10policy_hubIjjyE10Policy1000EyEEvPT0_
.visible .entry _ZN3cub18CUB_300001_SM_10006detail10radix_sort33DeviceRadixSortExclusiveSumKernelINS1_5radix10policy_hubIjjyE10Policy1000EyEEvPT0_(
	.param .u64 .ptr .align 1 _ZN3cub18CUB_300001_SM_10006detail10radix_sort33DeviceRadixSortExclusiveSumKernelINS1_5radix10policy_hubIjjyE10Policy1000EyEEvPT0__param_0
)
{
	.reg .pred 	%p<4>;
	.reg .b32 	%r<28>;
	.reg .b64 	%rd<54>;
	// demoted variable
	.shared .align 16 .b8 _ZZN3cub18CUB_300001_SM_10006detail10radix_sort33DeviceRadixSortExclusiveSumKernelINS1_5radix10policy_hubIjjyE10Policy1000EyEEvPT0_E12temp_storage[2336];
	ld.param.u64 	%rd5, [_ZN3cub18CUB_300001_SM_10006detail10radix_sort33DeviceRadixSortExclusiveSumKernelINS1_5radix10policy_hubIjjyE10Policy1000EyEEvPT0__param_0];
	cvta.to.global.u64 	%rd6, %rd5;
	mov.u32 	%r3, %ctaid.x;
	shl.b32 	%r4, %r3, 8;
	mov.u32 	%r1, %tid.x;
	setp.gt.u32 	%p1, %r1, 255;
	add.s32 	%r5, %r4, %r1;
	mul.wide.s32 	%rd7, %r5, 8;
	add.s64 	%rd1, %rd6, %rd7;
	@%p1 bra 	$L__BB12_2;
	ld.global.u64 	%rd53, [%rd1];
$L__BB12_2:
	shr.u32 	%r6, %r1, 3;
	add.s32 	%r7, %r6, %r1;
	shl.b32 	%r8, %r7, 3;
	mov.u32 	%r9, _ZZN3cub18CUB_300001_SM_10006detail10radix_sort33DeviceRadixSortExclusiveSumKernelINS1_5radix10policy_hubIjjyE10Policy1000EyEEvPT0_E12temp_storage;
	add.s32 	%r10, %r9, %r8;
	add.s32 	%r2, %r10, 16;
	st.shared.u64 	[%r10+16], %rd53;
	bar.sync 	0;
	setp.gt.u32 	%p2, %r1, 31;
	@%p2 bra 	$L__BB12_4;
	mad.lo.s32 	%r27, %r1, 72, %r9;
	ld.shared.u64 	%rd23, [%r27+16];
	ld.shared.u64 	%rd24, [%r27+24];
	ld.shared.u64 	%rd25, [%r27+32];
	ld.shared.u64 	%rd26, [%r27+40];
	ld.shared.u64 	%rd27, [%r27+48];
	ld.shared.u64 	%rd28, [%r27+56];
	ld.shared.u64 	%rd29, [%r27+64];
	ld.shared.u64 	%rd30, [%r27+72];
	add.s64 	%rd31, %rd24, %rd23;
	add.s64 	%rd32, %rd31, %rd25;
	add.s64 	%rd33, %rd32, %rd26;
	add.s64 	%rd34, %rd33, %rd27;
	add.s64 	%rd35, %rd34, %rd28;
	add.s64 	%rd36, %rd35, %rd29;
	add.s64 	%rd10, %rd36, %rd30;
	mov.b32 	%r11, 1;
	mov.b32 	%r24, 0;
	mov.b32 	%r25, -1;
	// begin inline asm
	{  .reg .u64 r0;  .reg .u32 lo;  .reg .u32 hi;  .reg .pred p;  mov.b64 {lo, hi}, %rd10;  shfl.sync.up.b32 lo|p, lo, %r11, %r24, %r25;  shfl.sync.up.b32 hi|p, hi, %r11, %r24, %r25;  mov.b64 r0, {lo, hi};  @p add.u64 r0, r0, %rd10;  mov.u64 %rd8, r0;}
	// end inline asm
	mov.b32 	%r14, 2;
	// begin inline asm
	{  .reg .u64 r0;  .reg .u32 lo;  .reg .u32 hi;  .reg .pred p;  mov.b64 {lo, hi}, %rd8;  shfl.sync.up.b32 lo|p, lo, %r14, %r24, %r25;  shfl.sync.up.b32 hi|p, hi, %r14, %r24, %r25;  mov.b64 r0, {lo, hi};  @p add.u64 r0, r0, %rd8;  mov.u64 %rd11, r0;}
	// end inline asm
	mov.b32 	%r17, 4;
	// begin inline asm
	{  .reg .u64 r0;  .reg .u32 lo;  .reg .u32 hi;  .reg .pred p;  mov.b64 {lo, hi}, %rd11;  shfl.sync.up.b32 lo|p, lo, %r17, %r24, %r25;  shfl.sync.up.b32 hi|p, hi, %r17, %r24, %r25;  mov.b64 r0, {lo, hi};  @p add.u64 r0, r0, %rd11;  mov.u64 %rd14, r0;}
	// end inline asm
	mov.b32 	%r20, 8;
	// begin inline asm
	{  .reg .u64 r0;  .reg .u32 lo;  .reg .u32 hi;  .reg .pred p;  mov.b64 {lo, hi}, %rd14;  shfl.sync.up.b32 lo|p, lo, %r20, %r24, %r25;  shfl.sync.up.b32 hi|p, hi, %r20, %r24, %r25;  mov.b64 r0, {lo, hi};  @p add.u64 r0, r0, %rd14;  mov.u64 %rd17, r0;}
	// end inline asm
	mov.b32 	%r23, 16;
	// begin inline asm
	{  .reg .u64 r0;  .reg .u32 lo;  .reg .u32 hi;  .reg .pred p;  mov.b64 {lo, hi}, %rd17;  shfl.sync.up.b32 lo|p, lo, %r23, %r24, %r25;  shfl.sync.up.b32 hi|p, hi, %r23, %r24, %r25;  mov.b64 r0, {lo, hi};  @p add.u64 r0, r0, %rd17;  mov.u64 %rd20, r0;}
	// end inline asm
	sub.s64 	%rd37, %rd20, %rd10;
	ld.shared.u64 	%rd38, [%r27+16];
	ld.shared.u64 	%rd39, [%r27+24];
	ld.shared.u64 	%rd40, [%r27+32];
	ld.shared.u64 	%rd41, [%r27+40];
	ld.shared.u64 	%rd42, [%r27+48];
	ld.shared.u64 	%rd43, [%r27+56];
	ld.shared.u64 	%rd44, [%r27+64];
	add.s64 	%rd45, %rd38, %rd37;
	add.s64 	%rd46, %rd39, %rd45;
	add.s64 	%rd47, %rd40, %rd46;
	add.s64 	%rd48, %rd41, %rd47;
	add.s64 	%rd49, %rd42, %rd48;
	add.s64 	%rd50, %rd43, %rd49;
	add.s64 	%rd51, %rd44, %rd50;
	st.shared.u64 	[%r27+16], %rd37;
	st.shared.u64 	[%r27+24], %rd45;
	st.shared.u64 	[%r27+32], %rd46;
	st.shared.u64 	[%r27+40], %rd47;
	st.shared.u64 	[%r27+48], %rd48;
	st.shared.u64 	[%r27+56], %rd49;
	st.shared.u64 	[%r27+64], %rd50;
	st.shared.u64 	[%r27+72], %rd51;
$L__BB12_4:
	setp.gt.u32 	%p3, %r1, 255;
	bar.sync 	0;
	@%p3 bra 	$L__BB12_6;
	ld.shared.u64 	%rd52, [%r2];
	st.global.u64 	[%rd1], %rd52;
$L__BB12_6:
	ret;

}
	// .globl	_ZN3cub18CUB_300001_SM_10006detail10radix_sort29DeviceRadixSortOnesweepKernelINS1_5radix10policy_hubIjjyE10Policy1000ELNS0_9SortOrderE0EjjyiiNS1_21identity_decomposer_tEEEvPT5_SB_PT3_PKSC_PT1_PKSG_PT2_PKSK_T4_iiT6_
.visible .entry _ZN3cub18CUB_300001_SM_10006detail10radix_sort29DeviceRadixSortOnesweepKernelINS1_5radix10policy_hubIjjyE10Policy1000ELNS0_9SortOrderE0EjjyiiNS1_21identity_decomposer_tEEEvPT5_SB_PT3_PKSC_PT1_PKSG_PT2_PKSK_T4_iiT6_(
	.param .u64 .ptr .align 1 _ZN3cub18CUB_300001_SM_10006detail10radix_sort29DeviceRadixSortOnesweepKernelINS1_5radix10policy_hubIjjyE10Policy1000ELNS0_9SortOrderE0EjjyiiNS1_21identity_decomposer_tEEEvPT5_SB_PT3_PKSC_PT1_PKSG_PT2_PKSK_T4_iiT6__param_0,
	.param .u64 .ptr .align 1 _ZN3cub18CUB_300001_SM_10006detail10radix_sort29DeviceRadixSortOnesweepKernelINS1_5radix10policy_hubIjjyE10Policy1000ELNS0_9SortOrderE0EjjyiiNS1_21identity_decomposer_tEEEvPT5_SB_PT3_PKSC_PT1_PKSG_PT2_PKSK_T4_iiT6__param_1,
	.param .u64 .ptr .align 1 _ZN3cub18CUB_300001_SM_10006detail10radix_sort29DeviceRadixSortOnesweepKernelINS1_5radix10policy_hubIjjyE10Policy1000ELNS0_9SortOrderE0EjjyiiNS1_21identity_decomposer_tEEEvPT5_SB_PT3_PKSC_PT1_PKSG_PT2_PKSK_T4_iiT6__param_2,
	.param .u64 .ptr .align 1 _ZN3cub18CUB_300001_SM_10006detail10radix_sort29DeviceRadixSortOnesweepKernelINS1_5radix10policy_hubIjjyE10Policy1000ELNS0_9SortOrderE0EjjyiiNS1_21identity_decomposer_tEEEvPT5_SB_PT3_PKSC_PT1_PKSG_PT2_PKSK_T4_iiT6__param_3,
	.param .u64 .ptr .align 1 _ZN3cub18CUB_300001_SM_10006detail10radix_sort29DeviceRadixSortOnesweepKernelINS1_5radix10policy_hubIjjyE10Policy1000ELNS0_9SortOrderE0EjjyiiNS1_21identity_decomposer_tEEEvPT5_SB_PT3_PKSC_PT1_PKSG_PT2_PKSK_T4_iiT6__param_4,
	.param .u64 .ptr .align 1 _ZN3cub18CUB_300001_SM_10006detail10radix_sort29DeviceRadixSortOnesweepKernelINS1_5radix10policy_hubIjjyE10Policy1000ELNS0_9SortOrderE0EjjyiiNS1_21identity_decomposer_tEEEvPT5_SB_PT3_PKSC_PT1_PKSG_PT2_PKSK_T4_iiT6__param_5,
	.param .u64 .ptr .align 1 _ZN3cub18CUB_300001_SM_10006detail10radix_sort29DeviceRadixSortOnesweepKernelINS1_5radix10policy_hubIjjyE10Policy1000ELNS0_9SortOrderE0EjjyiiNS1_21identity_decomposer_tEEEvPT5_SB_PT3_PKSC_PT1_PKSG_PT2_PKSK_T4_iiT6__param_6,
	.param .u64 .ptr .align 1 _ZN3cub18CUB_300001_SM_10006detail10radix_sort29DeviceRadixSortOnesweepKernelINS1_5radix10policy_hubIjjyE10Policy1000ELNS0_9SortOrderE0EjjyiiNS1_21identity_decomposer_tEEEvPT5_SB_PT3_PKSC_PT1_PKSG_PT2_PKSK_T4_iiT6__param_7,
	.param .u32 _ZN3cub18CUB_300001_SM_10006detail10radix_sort29DeviceRadixSortOnesweepKernelINS1_5radix10policy_hubIjjyE10Policy1000ELNS0_9SortOrderE0EjjyiiNS1_21identity_decomposer_tEEEvPT5_SB_PT3_PKSC_PT1_PKSG_PT2_PKSK_T4_iiT6__param_8,
	.param .u32 _ZN3cub18CUB_300001_SM_10006detail10radix_sort29DeviceRadixSortOnesweepKernelINS1_5radix10policy_hubIjjyE10Policy1000ELNS0_9SortOrderE0EjjyiiNS1_21identity_decomposer_tEEEvPT5_SB_PT3_PKSC_PT1_PKSG_PT2_PKSK_T4_iiT6__param_9,
	.param .u32 _ZN3cub18CUB_300001_SM_10006detail10radix_sort29DeviceRadixSortOnesweepKernelINS1_5radix10policy_hubIjjyE10Policy1000ELNS0_9SortOrderE0EjjyiiNS1_21identity_decomposer_tEEEvPT5_SB_PT3_PKSC_PT1_PKSG_PT2_PKSK_T4_iiT6__param_10,
	.param .align 1 .b8 _ZN3cub18CUB_300001_SM_10006detail10radix_sort29DeviceRadixSortOnesweepKernelINS1_5radix10policy_hubIjjyE10Policy1000ELNS0_9SortOrderE0EjjyiiNS1_21identity_decomposer_tEEEvPT5_SB_PT3_PKSC_PT1_PKSG_PT2_PKSK_T4_iiT6__param_11[1]
)
.maxntid 384
{
	.reg .pred 	%p<205>;
	.reg .b32 	%r<2012>;
	.reg .b64 	%rd<372>;
	// demoted variable
	.shared .align 16 .b8 _ZZN3cub18CUB_300001_SM_10006detail10radix_sort29DeviceRadixSortOnesweepKernelINS1_5radix10policy_hubIjjyE10Policy1000ELNS0_9SortOrderE0EjjyiiNS1_21identity_decomposer_tEEEvPT5_SB_PT3_PKSC_PT1_PKSG_PT2_PKSK_T4_iiT6_E1s[28160];
	ld.param.u64 	%rd42, [_ZN3cub18CUB_300001_SM_10006detail10radix_sort29DeviceRadixSortOnesweepKernelINS1_5radix10policy_hubIjjyE10Policy1000ELNS0_9SortOrderE0EjjyiiNS1_21identity_decomposer_tEEEvPT5_SB_PT3_PKSC_PT1_PKSG_PT2_PKSK_T4_iiT6__param_1];
	ld.param.u64 	%rd46, [_ZN3cub18CUB_300001_SM_10006detail10radix_sort29DeviceRadixSortOnesweepKernelINS1_5radix10policy_hubIjjyE10Policy1000ELNS0_9SortOrderE0EjjyiiNS1_21identity_decomposer_tEEEvPT5_SB_PT3_PKSC_PT1_PKSG_PT2_PKSK_T4_iiT6__param_4];
	ld.param.u64 	%rd47, [_ZN3cub18CUB_300001_SM_10006detail10radix_sort29DeviceRadixSortOnesweepKernelINS1_5radix10policy_hubIjjyE10Policy1000ELNS0_9SortOrderE0EjjyiiNS1_21identity_decomposer_tEEEvPT5_SB_PT3_PKSC_PT1_PKSG_PT2_PKSK_T4_iiT6__param_5];
	ld.param.u64 	%rd48, [_ZN3cub18CUB_300001_SM_10006detail10radix_sort29DeviceRadixSortOnesweepKernelINS1_5radix10policy_hubIjjyE10Policy1000ELNS0_9SortOrderE0EjjyiiNS1_21identity_decomposer_tEEEvPT5_SB_PT3_PKSC_PT1_PKSG_PT2_PKSK_T4_iiT6__param_6];
	ld.param.u32 	%r399, [_ZN3cub18CUB_300001_SM_10006detail10radix_sort29DeviceRadixSortOnesweepKernelINS1_5radix10policy_hubIjjyE10Policy1000ELNS0_9SortOrderE0EjjyiiNS1_21identity_decomposer_tEEEvPT5_SB_PT3_PKSC_PT1_PKSG_PT2_PKSK_T4_iiT6__param_8];
	ld.param.u32 	%r400, [_ZN3cub18CUB_300001_SM_10006detail10radix_sort29DeviceRadixSortOnesweepKernelINS1_5radix10policy_hubIjjyE10Policy1000ELNS0_9SortOrderE0EjjyiiNS1_21identity_decomposer_tEEEvPT5_SB_PT3_PKSC_PT1_PKSG_PT2_PKSK_T4_iiT6__param_9];
	ld.param.u32 	%r401, [_ZN3cub18CUB_300001_SM_10006detail10radix_sort29DeviceRadixSortOnesweepKernelINS1_5radix10policy_hubIjjyE10Policy1000ELNS0_9SortOrderE0EjjyiiNS1_21identity_decomposer_tEEEvPT5_SB_PT3_PKSC_PT1_PKSG_PT2_PKSK_T4_iiT6__param_10];
	cvta.to.global.u64 	%rd1, %rd48;
	cvta.to.global.u64 	%rd2, %rd46;
	cvta.to.global.u64 	%rd3, %rd47;
	mov.u32 	%r1, %tid.x;
	shr.u32 	%r2, %r1, 5;
	// begin inline asm
	mov.u32 %r402, %laneid;
	// end inline asm
	setp.ne.s32 	%p1, %r1, 0;
	@%p1 bra 	$L__BB13_2;
	cvta.to.global.u64 	%rd49, %rd42;
	atom.global.add.u32 	%r403, [%rd49], 1;
	st.shared.u32 	[_ZZN3cub18CUB_300001_SM_10006detail10radix_sort29DeviceRadixSortOnesweepKernelINS1_5radix10policy_hubIjjyE10Policy1000ELNS0_9SortOrderE0EjjyiiNS1_21identity_decomposer_tEEEvPT5_SB_PT3_PKSC_PT1_PKSG_PT2_PKSK_T4_iiT6_E1s+26112], %r403;
$L__BB13_2:
	bar.sync 	0;
	ld.shared.u32 	%r4, [_ZZN3cub18CUB_300001_SM_10006detail10radix_sort29DeviceRadixSortOnesweepKernelINS1_5radix10policy_hubIjjyE10Policy1000ELNS0_9SortOrderE0EjjyiiNS1_21identity_decomposer_tEEEvPT5_SB_PT3_PKSC_PT1_PKSG_PT2_PKSK_T4_iiT6_E1s+26112];
	mul.lo.s32 	%r404, %r4, 6528;
	add.s32 	%r5, %r404, 6528;
	setp.gt.s32 	%p2, %r5, %r399;
	cvt.s64.s32 	%rd4, %r404;
	@%p2 bra 	$L__BB13_4;
	and.b32  	%r405, %r1, 31;
	and.b32  	%r406, %r1, 992;
	mul.lo.s32 	%r407, %r406, 17;
	or.b32  	%r408, %r407, %r405;
	cvt.u64.u32 	%rd50, %r408;
	add.s64 	%rd51, %rd50, %rd4;
	shl.b64 	%rd52, %rd51, 2;
	add.s64 	%rd53, %rd3, %rd52;
	ld.global.u32 	%r1911, [%rd53];
	ld.global.u32 	%r1910, [%rd53+128];
	ld.global.u32 	%r1909, [%rd53+256];
	ld.global.u32 	%r1908, [%rd53+384];
	ld.global.u32 	%r1907, [%rd53+512];
	ld.global.u32 	%r1906, [%rd53+640];
	ld.global.u32 	%r1905, [%rd53+768];
	ld.global.u32 	%r1904, [%rd53+896];
	ld.global.u32 	%r1903, [%rd53+1024];
	ld.global.u32 	%r1902, [%rd53+1152];
	ld.global.u32 	%r1901, [%rd53+1280];
	ld.global.u32 	%r1900, [%rd53+1408];
	ld.global.u32 	%r1899, [%rd53+1536];
	ld.global.u32 	%r1898, [%rd53+1664];
	ld.global.u32 	%r1897, [%rd53+1792];
	ld.global.u32 	%r1896, [%rd53+1920];
	ld.global.u32 	%r1895, [%rd53+2048];
	bra.uni 	$L__BB13_38;
$L__BB13_4:
	cvt.u32.u64 	%r410, %rd4;
	sub.s32 	%r23, %r399, %r410;
	and.b32  	%r411, %r1, 31;
	and.b32  	%r412, %r1, 992;
	mul.lo.s32 	%r413, %r412, 17;
	or.b32  	%r24, %r413, %r411;
	setp.ge.s32 	%p3, %r24, %r23;
	cvt.u64.u32 	%rd54, %r24;
	add.s64 	%rd55, %rd54, %rd4;
	shl.b64 	%rd56, %rd55, 2;
	add.s64 	%rd5, %rd3, %rd56;
	mov.b32 	%r1911, -1;
	@%p3 bra 	$L__BB13_6;
	ld.global.u32 	%r1911, [%rd5];
$L__BB13_6:
	add.s32 	%r415, %r24, 32;
	setp.ge.s32 	%p4, %r415, %r23;
	mov.b32 	%r1910, -1;
	@%p4 bra 	$L__BB13_8;
	ld.global.u32 	%r1910, [%rd5+128];
$L__BB13_8:
	add.s32 	%r417, %r24, 64;
	setp.ge.s32 	%p5, %r417, %r23;
	mov.b32 	%r1909, -1;
	@%p5 bra 	$L__BB13_10;
	ld.global.u32 	%r1909, [%rd5+256];
$L__BB13_10:
	add.s32 	%r419, %r24, 96;
	setp.ge.s32 	%p6, %r419, %r23;
	mov.b32 	%r1908, -1;
	@%p6 bra 	$L__BB13_12;
	ld.global.u32 	%r1908, [%rd5+384];
$L__BB13_12:
	add.s32 	%r421, %r24, 128;
	setp.ge.s32 	%p7, %r421, %r23;
	mov.b32 	%r1907, -1;
	@%p7 bra 	$L__BB13_14;
	ld.global.u32 	%r1907, [%rd5+512];
$L__BB13_14:
	add.s32 	%r423, %r24, 160;
	setp.ge.s32 	%p8, %r423, %r23;
	mov.b32 	%r1906, -1;
	@%p8 bra 	$L__BB13_16;
	ld.global.u32 	%r1906, [%rd5+640];
$L__BB13_16:
	add.s32 	%r425, %r24, 192;
	setp.ge.s32 	%p9, %r425, %r23;
	mov.b32 	%r1905, -1;
	@%p9 bra 	$L__BB13_18;
	ld.global.u32 	%r1905, [%rd5+768];
$L__BB13_18:
	add.s32 	%r427, %r24, 224;
	setp.ge.s32 	%p10, %r427, %r23;
	mov.b32 	%r1904, -1;
	@%p10 bra 	$L__BB13_20;
	ld.global.u32 	%r1904, [%rd5+896];
$L__BB13_20:
	add.s32 	%r429, %r24, 256;
	setp.ge.s32 	%p11, %r429, %r23;
	mov.b32 	%r1903, -1;
	@%p11 bra 	$L__BB13_22;
	ld.global.u32 	%r1903, [%rd5+1024];
$L__BB13_22:
	add.s32 	%r431, %r24, 288;
	setp.ge.s32 	%p12, %r431, %r23;
	mov.b32 	%r1902, -1;
	@%p12 bra 	$L__BB13_24;
	ld.global.u32 	%r1902, [%rd5+1152];
$L__BB13_24:
	add.s32 	%r433, %r24, 320;
	setp.ge.s32 	%p13, %r433, %r23;
	mov.b32 	%r1901, -1;
	@%p13 bra 	$L__BB13_26;
	ld.global.u32 	%r1901, [%rd5+1280];
$L__BB13_26:
	add.s32 	%r435, %r24, 352;
	setp.ge.s32 	%p14, %r435, %r23;
	mov.b32 	%r1900, -1;
	@%p14 bra 	$L__BB13_28;
	ld.global.u32 	%r1900, [%rd5+1408];
$L__BB13_28:
	add.s32 	%r437, %r24, 384;
	setp.ge.s32 	%p15, %r437, %r23;
	mov.b32 	%r1899, -1;
	@%p15 bra 	$L__BB13_30;
	ld.global.u32 	%r1899, [%rd5+1536];
$L__BB13_30:
	add.s32 	%r439, %r24, 416;
	setp.ge.s32 	%p16, %r439, %r23;
	mov.b32 	%r1898, -1;
	@%p16 bra 	$L__BB13_32;
	ld.global.u32 	%r1898, [%rd5+1664];
$L__BB13_32:
	add.s32 	%r441, %r24, 448;
	setp.ge.s32 	%p17, %r441, %r23;
	mov.b32 	%r1897, -1;
	@%p17 bra 	$L__BB13_34;
	ld.global.u32 	%r1897, [%rd5+1792];
$L__BB13_34:
	add.s32 	%r443, %r24, 480;
	setp.ge.s32 	%p18, %r443, %r23;
	mov.b32 	%r1896, -1;
	@%p18 bra 	$L__BB13_36;
	ld.global.u32 	%r1896, [%rd5+1920];
$L__BB13_36:
	add.s32 	%r445, %r24, 512;
	setp.ge.s32 	%p19, %r445, %r23;
	mov.b32 	%r1895, -1;
	@%p19 bra 	$L__BB13_38;
	ld.global.u32 	%r1895, [%rd5+2048];
$L__BB13_38:
	mov.b32 	%r446, -1;
	shl.b32 	%r447, %r446, %r401;
	not.b32 	%r75, %r447;
	shl.b32 	%r448, %r2, 10;
	mov.u32 	%r449, _ZZN3cub18CUB_300001_SM_10006detail10radix_sort29DeviceRadixSortOnesweepKernelINS1_5radix10policy_hubIjjyE10Policy1000ELNS0_9SortOrderE0EjjyiiNS1_21identity_decomposer_tEEEvPT5_SB_PT3_PKSC_PT1_PKSG_PT2_PKSK_T4_iiT6_E1s;
	add.s32 	%r76, %r449, %r448;
	setp.gt.s32 	%p20, %r402, 255;
	@%p20 bra 	$L__BB13_51;
	max.s32 	%r450, %r402, 224;
	sub.s32 	%r451, %r450, %r402;
	add.s32 	%r452, %r451, 31;
	shr.u32 	%r453, %r452, 5;
	add.s32 	%r77, %r453, 1;
	and.b32  	%r78, %r77, 15;
	setp.lt.u32 	%p21, %r452, 480;
	mov.u32 	%r1915, %r402;
	@%p21 bra 	$L__BB13_42;
	and.b32  	%r454, %r77, 268435440;
	neg.s32 	%r1913, %r454;
	shl.b32 	%r456, %r402, 2;
	add.s32 	%r457, %r448, %r456;
	add.s32 	%r459, %r457, %r449;
	add.s32 	%r1912, %r459, 1024;
	mov.u32 	%r1915, %r402;
$L__BB13_41:
	.pragma "nounroll";
	mov.b32 	%r460, 0;
	st.shared.u32 	[%r1912+-1024], %r460;
	st.shared.u32 	[%r1912+-896], %r460;
	st.shared.u32 	[%r1912+-768], %r460;
	st.shared.u32 	[%r1912+-640], %r460;
	st.shared.u32 	[%r1912+-512], %r460;
	st.shared.u32 	[%r1912+-384], %r460;
	st.shared.u32 	[%r1912+-256], %r460;
	st.shared.u32 	[%r1912+-128], %r460;
	st.shared.u32 	[%r1912], %r460;
	st.shared.u32 	[%r1912+128], %r460;
	st.shared.u32 	[%r1912+256], %r460;
	st.shared.u32 	[%r1912+384], %r460;
	st.shared.u32 	[%r1912+512], %r460;
	st.shared.u32 	[%r1912+640], %r460;
	st.shared.u32 	[%r1912+768], %r460;
	st.shared.u32 	[%r1912+896], %r460;
	add.s32 	%r1915, %r1915, 512;
	add.s32 	%r1913, %r1913, 16;
	add.s32 	%r1912, %r1912, 2048;
	setp.ne.s32 	%p22, %r1913, 0;
	@%p22 bra 	$L__BB13_41;
$L__BB13_42:
	setp.eq.s32 	%p23, %r78, 0;
	@%p23 bra 	$L__BB13_51;
	and.b32  	%r88, %r77, 7;
	setp.lt.u32 	%p24, %r78, 8;
	@%p24 bra 	$L__BB13_45;
	shl.b32 	%r461, %r1915, 2;
	add.s32 	%r462, %r76, %r461;
	mov.b32 	%r463, 0;
	st.shared.u32 	[%r462], %r463;
	st.shared.u32 	[%r462+128], %r463;
	st.shared.u32 	[%r462+256], %r463;
	st.shared.u32 	[%r462+384], %r463;
	st.shared.u32 	[%r462+512], %r463;
	st.shared.u32 	[%r462+640], %r463;
	st.shared.u32 	[%r462+768], %r463;
	st.shared.u32 	[%r462+896], %r463;
	add.s32 	%r1915, %r1915, 256;
$L__BB13_45:
	setp.eq.s32 	%p25, %r88, 0;
	@%p25 bra 	$L__BB13_51;
	and.b32  	%r91, %r77, 3;
	setp.lt.u32 	%p26, %r88, 4;
	@%p26 bra 	$L__BB13_48;
	shl.b32 	%r464, %r1915, 2;
	add.s32 	%r465, %r76, %r464;
	mov.b32 	%r466, 0;
	st.shared.u32 	[%r465], %r466;
	st.shared.u32 	[%r465+128], %r466;
	st.shared.u32 	[%r465+256], %r466;
	st.shared.u32 	[%r465+384], %r466;
	add.s32 	%r1915, %r1915, 128;
$L__BB13_48:
	setp.eq.s32 	%p27, %r91, 0;
	@%p27 bra 	$L__BB13_51;
	shl.b32 	%r468, %r1915, 2;
	add.s32 	%r469, %r448, %r468;
	add.s32 	%r1919, %r449, %r469;
	neg.s32 	%r1918, %r91;
$L__BB13_50:
	.pragma "nounroll";
	mov.b32 	%r471, 0;
	st.shared.u32 	[%r1919], %r471;
	add.s32 	%r1919, %r1919, 128;
	add.s32 	%r1918, %r1918, 1;
	setp.ne.s32 	%p28, %r1918, 0;
	@%p28 bra 	$L__BB13_50;
$L__BB13_51:
	bar.warp.sync 	-1;
	shr.u32 	%r473, %r1911, %r400;
	and.b32  	%r100, %r473, %r75;
	shl.b32 	%r474, %r1, 5;
	and.b32  	%r475, %r474, 31744;
	mov.u32 	%r476, _ZZN3cub18CUB_300001_SM_10006detail10radix_sort29DeviceRadixSortOnesweepKernelINS1_5radix10policy_hubIjjyE10Policy1000ELNS0_9SortOrderE0EjjyiiNS1_21identity_decomposer_tEEEvPT5_SB_PT3_PKSC_PT1_PKSG_PT2_PKSK_T4_iiT6_E1s;
	add.s32 	%r477, %r476, %r475;
	shl.b32 	%r478, %r100, 2;
	add.s32 	%r101, %r477, %r478;
	atom.shared.add.u32 	%r479, [%r101], 1;
	shr.u32 	%r480, %r1910, %r400;
	and.b32  	%r481, %r480, %r75;
	shl.b32 	%r482, %r481, 2;
	add.s32 	%r102, %r477, %r482;
	atom.shared.add.u32 	%r483, [%r102], 1;
	shr.u32 	%r484, %r1909, %r400;
	and.b32  	%r485, %r484, %r75;
	shl.b32 	%r486, %r485, 2;
	add.s32 	%r103, %r477, %r486;
	atom.shared.add.u32 	%r487, [%r103], 1;
	shr.u32 	%r488, %r1908, %r400;
	and.b32  	%r489, %r488, %r75;
	shl.b32 	%r490, %r489, 2;
	add.s32 	%r104, %r477, %r490;
	atom.shared.add.u32 	%r491, [%r104], 1;
	shr.u32 	%r492, %r1907, %r400;
	and.b32  	%r493, %r492, %r75;
	shl.b32 	%r494, %r493, 2;
	add.s32 	%r105, %r477, %r494;
	atom.shared.add.u32 	%r495, [%r105], 1;
	shr.u32 	%r496, %r1906, %r400;
	and.b32  	%r497, %r496, %r75;
	shl.b32 	%r498, %r497, 2;
	add.s32 	%r106, %r477, %r498;
	atom.shared.add.u32 	%r499, [%r106], 1;
	shr.u32 	%r500, %r1905, %r400;
	and.b32  	%r501, %r500, %r75;
	shl.b32 	%r502, %r501, 2;
	add.s32 	%r107, %r477, %r502;
	atom.shared.add.u32 	%r503, [%r107], 1;
	shr.u32 	%r504, %r1904, %r400;
	and.b32  	%r505, %r504, %r75;
	shl.b32 	%r506, %r505, 2;
	add.s32 	%r108, %r477, %r506;
	atom.shared.add.u32 	%r507, [%r108], 1;
	shr.u32 	%r508, %r1903, %r400;
	and.b32  	%r509, %r508, %r75;
	shl.b32 	%r510, %r509, 2;
	add.s32 	%r109, %r477, %r510;
	atom.shared.add.u32 	%r511, [%r109], 1;
	shr.u32 	%r512, %r1902, %r400;
	and.b32  	%r513, %r512, %r75;
	shl.b32 	%r514, %r513, 2;
	add.s32 	%r110, %r477, %r514;
	atom.shared.add.u32 	%r515, [%r110], 1;
	shr.u32 	%r516, %r1901, %r400;
	and.b32  	%r517, %r516, %r75;
	shl.b32 	%r518, %r517, 2;
	add.s32 	%r111, %r477, %r518;
	atom.shared.add.u32 	%r519, [%r111], 1;
	shr.u32 	%r520, %r1900, %r400;
	and.b32  	%r521, %r520, %r75;
	shl.b32 	%r522, %r521, 2;
	add.s32 	%r112, %r477, %r522;
	atom.shared.add.u32 	%r523, [%r112], 1;
	shr.u32 	%r524, %r1899, %r400;
	and.b32  	%r525, %r524, %r75;
	shl.b32 	%r526, %r525, 2;
	add.s32 	%r527, %r477, %r526;
	atom.shared.add.u32 	%r528, [%r527], 1;
	shr.u32 	%r529, %r1898, %r400;
	and.b32  	%r530, %r529, %r75;
	shl.b32 	%r531, %r530, 2;
	add.s32 	%r113, %r477, %r531;
	atom.shared.add.u32 	%r532, [%r113], 1;
	shr.u32 	%r533, %r1897, %r400;
	and.b32  	%r534, %r533, %r75;
	shl.b32 	%r535, %r534, 2;
	add.s32 	%r114, %r477, %r535;
	atom.shared.add.u32 	%r536, [%r114], 1;
	shr.u32 	%r537, %r1896, %r400;
	and.b32  	%r538, %r537, %r75;
	shl.b32 	%r539, %r538, 2;
	add.s32 	%r115, %r477, %r539;
	atom.shared.add.u32 	%r540, [%r115], 1;
	shr.u32 	%r541, %r1895, %r400;
	and.b32  	%r542, %r541, %r75;
	shl.b32 	%r543, %r542, 2;
	add.s32 	%r116, %r477, %r543;
	atom.shared.add.u32 	%r544, [%r116], 1;
	bar.sync 	0;
	setp.gt.u32 	%p29, %r1, 255;
	shl.b32 	%r545, %r1, 2;
	add.s32 	%r117, %r476, %r545;
	mov.b32 	%r1920, 0;
	@%p29 bra 	$L__BB13_53;
	ld.shared.u32 	%r546, [%r117];
	mov.b32 	%r547, 0;
	st.shared.u32 	[%r117], %r547;
	ld.shared.u32 	%r548, [%r117+1024];
	st.shared.u32 	[%r117+1024], %r546;
	add.s32 	%r549, %r548, %r546;
	ld.shared.u32 	%r550, [%r117+2048];
	st.shared.u32 	[%r117+2048], %r549;
	add.s32 	%r551, %r550, %r549;
	ld.shared.u32 	%r552, [%r117+3072];
	st.shared.u32 	[%r117+3072], %r551;
	add.s32 	%r553, %r552, %r551;
	ld.shared.u32 	%r554, [%r117+4096];
	st.shared.u32 	[%r117+4096], %r553;
	add.s32 	%r555, %r554, %r553;
	ld.shared.u32 	%r556, [%r117+5120];
	st.shared.u32 	[%r117+5120], %r555;
	add.s32 	%r557, %r556, %r555;
	ld.shared.u32 	%r558, [%r117+6144];
	st.shared.u32 	[%r117+6144], %r557;
	add.s32 	%r559, %r558, %r557;
	ld.shared.u32 	%r560, [%r117+7168];
	st.shared.u32 	[%r117+7168], %r559;
	add.s32 	%r561, %r560, %r559;
	ld.shared.u32 	%r562, [%r117+8192];
	st.shared.u32 	[%r117+8192], %r561;
	add.s32 	%r563, %r562, %r561;
	ld.shared.u32 	%r564, [%r117+9216];
	st.shared.u32 	[%r117+9216], %r563;
	add.s32 	%r565, %r564, %r563;
	ld.shared.u32 	%r566, [%r117+10240];
	st.shared.u32 	[%r117+10240], %r565;
	add.s32 	%r567, %r566, %r565;
	ld.shared.u32 	%r568, [%r117+11264];
	st.shared.u32 	[%r117+11264], %r567;
	add.s32 	%r1920, %r568, %r567;
$L__BB13_53:
	ld.param.u64 	%rd360, [_ZN3cub18CUB_300001_SM_10006detail10radix_sort29DeviceRadixSortOnesweepKernelINS1_5radix10policy_hubIjjyE10Policy1000ELNS0_9SortOrderE0EjjyiiNS1_21identity_decomposer_tEEEvPT5_SB_PT3_PKSC_PT1_PKSG_PT2_PKSK_T4_iiT6__param_0];
	shl.b32 	%r569, %r4, 8;
	add.s32 	%r570, %r569, %r1;
	cvta.to.global.u64 	%rd6, %rd360;
	mul.wide.s32 	%rd57, %r570, 4;
	add.s64 	%rd7, %rd6, %rd57;
	@%p29 bra 	$L__BB13_55;
	or.b32  	%r571, %r1920, 1073741824;
	st.volatile.global.u32 	[%rd7], %r571;
$L__BB13_55:
	ld.param.u64 	%rd369, [_ZN3cub18CUB_300001_SM_10006detail10radix_sort29DeviceRadixSortOnesweepKernelINS1_5radix10policy_hubIjjyE10Policy1000ELNS0_9SortOrderE0EjjyiiNS1_21identity_decomposer_tEEEvPT5_SB_PT3_PKSC_PT1_PKSG_PT2_PKSK_T4_iiT6__param_7];
	ld.param.u64 	%rd367, [_ZN3cub18CUB_300001_SM_10006detail10radix_sort29DeviceRadixSortOnesweepKernelINS1_5radix10policy_hubIjjyE10Policy1000ELNS0_9SortOrderE0EjjyiiNS1_21identity_decomposer_tEEEvPT5_SB_PT3_PKSC_PT1_PKSG_PT2_PKSK_T4_iiT6__param_3];
	ld.param.u64 	%rd363, [_ZN3cub18CUB_300001_SM_10006detail10radix_sort29DeviceRadixSortOnesweepKernelINS1_5radix10policy_hubIjjyE10Policy1000ELNS0_9SortOrderE0EjjyiiNS1_21identity_decomposer_tEEEvPT5_SB_PT3_PKSC_PT1_PKSG_PT2_PKSK_T4_iiT6__param_2];
	setp.lt.u32 	%p31, %r1, 256;
	setp.eq.s32 	%p32, %r1920, 6528;
	and.pred  	%p33, %p31, %p32;
	selp.u32 	%r572, 1, 0, %p33;
	{ 
	.reg .pred 	%p1; 
	.reg .pred 	%p2; 
	setp.ne.u32 	%p1, %r572, 0; 
	bar.red.or.pred 	%p2, 0, %p1; 
	selp.u32 	%r573, 1, 0, %p2; 
	}
	setp.eq.s32 	%p34, %r573, 0;
	and.b32  	%r574, %r1, 992;
	and.b32  	%r575, %r1, 31;
	mul.lo.s32 	%r576, %r574, 17;
	or.b32  	%r577, %r576, %r575;
	cvt.u64.u32 	%rd8, %r577;
	mul.lo.s32 	%r578, %r4, 6528;
	cvt.s64.s32 	%rd58, %r578;
	add.s64 	%rd59, %rd8, %rd58;
	cvta.to.global.u64 	%rd60, %rd369;
	shl.b64 	%rd61, %rd59, 2;
	add.s64 	%rd9, %rd60, %rd61;
	cvt.u64.u32 	%rd10, %r1;
	cvta.to.global.u64 	%rd62, %rd363;
	mul.wide.u32 	%rd63, %r1, 8;
	add.s64 	%rd11, %rd62, %rd63;
	cvta.to.global.u64 	%rd64, %rd367;
	add.s64 	%rd12, %rd64, %rd63;
	@%p34 bra 	$L__BB13_175;
	shl.b32 	%r579, %r1, 3;
	mov.u32 	%r580, _ZZN3cub18CUB_300001_SM_10006detail10radix_sort29DeviceRadixSortOnesweepKernelINS1_5radix10policy_hubIjjyE10Policy1000ELNS0_9SortOrderE0EjjyiiNS1_21identity_decomposer_tEEEvPT5_SB_PT3_PKSC_PT1_PKSG_PT2_PKSK_T4_iiT6_E1s;
	add.s32 	%r581, %r580, %r579;
	add.s32 	%r120, %r581, 26112;
	@%p29 bra 	$L__BB13_64;
	ld.global.u64 	%rd65, [%rd12];
	setp.gt.u32 	%p36, %r1, %r100;
	selp.b64 	%rd66, 6528, 0, %p36;
	sub.s64 	%rd370, %rd65, %rd66;
	st.shared.u64 	[%r120], %rd370;
	setp.lt.s32 	%p37, %r4, 1;
	mov.u32 	%r1924, %r1920;
	@%p37 bra 	$L__BB13_63;
	mov.b32 	%r1922, -1;
	mov.u32 	%r1921, %r4;
	mov.u32 	%r1924, %r1920;
$L__BB13_59:
	add.s32 	%r124, %r1921, -1;
	shl.b32 	%r583, %r124, 8;
	add.s32 	%r584, %r583, %r1;
	mul.wide.s32 	%rd67, %r584, 4;
	add.s64 	%rd14, %rd6, %rd67;
$L__BB13_60:
	membar.cta;
	ld.volatile.global.u32 	%r125, [%rd14];
	setp.eq.s32 	%p38, %r125, 0;
	@%p38 bra 	$L__BB13_60;
	and.b32  	%r585, %r125, 1073741823;
	add.s32 	%r1924, %r585, %r1924;
	setp.gt.s32 	%p39, %r125, -1;
	vote.sync.ballot.b32 	%r1922, %p39, %r1922;
	setp.gt.u32 	%p41, %r1921, 1;
	and.pred  	%p42, %p39, %p41;
	mov.u32 	%r1921, %r124;
	@%p42 bra 	$L__BB13_59;
	ld.shared.u64 	%rd370, [%r120];
$L__BB13_63:
	or.b32  	%r586, %r1924, -2147483648;
	st.volatile.global.u32 	[%rd7], %r586;
	sub.s32 	%r587, %r1924, %r1920;
	cvt.s64.s32 	%rd68, %r587;
	add.s64 	%rd69, %rd370, %rd68;
	st.shared.u64 	[%r120], %rd69;
$L__BB13_64:
	ld.param.u64 	%rd364, [_ZN3cub18CUB_300001_SM_10006detail10radix_sort29DeviceRadixSortOnesweepKernelINS1_5radix10policy_hubIjjyE10Policy1000ELNS0_9SortOrderE0EjjyiiNS1_21identity_decomposer_tEEEvPT5_SB_PT3_PKSC_PT1_PKSG_PT2_PKSK_T4_iiT6__param_2];
	setp.lt.s32 	%p44, %r5, %r399;
	setp.eq.s64 	%p45, %rd364, 0;
	or.pred  	%p46, %p45, %p44;
	or.pred  	%p47, %p29, %p46;
	@%p47 bra 	$L__BB13_66;
	ld.shared.u64 	%rd70, [%r120];
	setp.gt.u32 	%p48, %r1, %r100;
	selp.b64 	%rd71, 6528, 0, %p48;
	cvt.s64.s32 	%rd72, %r1920;
	add.s64 	%rd73, %rd71, %rd72;
	add.s64 	%rd74, %rd73, %rd70;
	st.global.u64 	[%rd11], %rd74;
$L__BB13_66:
	setp.gt.s32 	%p49, %r5, %r399;
	bar.sync 	0;
	shl.b32 	%r588, %r100, 3;
	mov.u32 	%r589, _ZZN3cub18CUB_300001_SM_10006detail10radix_sort29DeviceRadixSortOnesweepKernelINS1_5radix10policy_hubIjjyE10Policy1000ELNS0_9SortOrderE0EjjyiiNS1_21identity_decomposer_tEEEvPT5_SB_PT3_PKSC_PT1_PKSG_PT2_PKSK_T4_iiT6_E1s;
	add.s32 	%r590, %r589, %r588;
	ld.shared.u64 	%rd17, [%r590+26112];
	@%p49 bra 	$L__BB13_68;
	add.s64 	%rd75, %rd17, %rd8;
	shl.b64 	%rd76, %rd75, 2;
	add.s64 	%rd77, %rd2, %rd76;
	st.global.u32 	[%rd77], %r1911;
	st.global.u32 	[%rd77+128], %r1910;
	st.global.u32 	[%rd77+256], %r1909;
	st.global.u32 	[%rd77+384], %r1908;
	st.global.u32 	[%rd77+512], %r1907;
	st.global.u32 	[%rd77+640], %r1906;
	st.global.u32 	[%rd77+768], %r1905;
	st.global.u32 	[%rd77+896], %r1904;
	st.global.u32 	[%rd77+1024], %r1903;
	st.global.u32 	[%rd77+1152], %r1902;
	st.global.u32 	[%rd77+1280], %r1901;
	st.global.u32 	[%rd77+1408], %r1900;
	st.global.u32 	[%rd77+1536], %r1899;
	st.global.u32 	[%rd77+1664], %r1898;
	st.global.u32 	[%rd77+1792], %r1897;
	st.global.u32 	[%rd77+1920], %r1896;
	st.global.u32 	[%rd77+2048], %r1895;
	bra.uni 	$L__BB13_102;
$L__BB13_68:
	cvt.u32.u64 	%r591, %rd8;
	mad.lo.s32 	%r129, %r4, -6528, %r399;
	setp.ge.s32 	%p50, %r591, %r129;
	add.s64 	%rd78, %rd17, %rd8;
	shl.b64 	%rd79, %rd78, 2;
	add.s64 	%rd18, %rd2, %rd79;
	@%p50 bra 	$L__BB13_70;
	st.global.u32 	[%rd18], %r1911;
$L__BB13_70:
	cvt.u32.u64 	%r592, %rd8;
	add.s32 	%r593, %r592, 32;
	setp.ge.s32 	%p51, %r593, %r129;
	@%p51 bra 	$L__BB13_72;
	st.global.u32 	[%rd18+128], %r1910;
$L__BB13_72:
	cvt.u32.u64 	%r594, %rd8;
	add.s32 	%r595, %r594, 64;
	setp.ge.s32 	%p52, %r595, %r129;
	@%p52 bra 	$L__BB13_74;
	st.global.u32 	[%rd18+256], %r1909;
$L__BB13_74:
	cvt.u32.u64 	%r596, %rd8;
	add.s32 	%r597, %r596, 96;
	setp.ge.s32 	%p53, %r597, %r129;
	@%p53 bra 	$L__BB13_76;
	st.global.u32 	[%rd18+384], %r1908;
$L__BB13_76:
	cvt.u32.u64 	%r598, %rd8;
	add.s32 	%r599, %r598, 128;
	setp.ge.s32 	%p54, %r599, %r129;
	@%p54 bra 	$L__BB13_78;
	st.global.u32 	[%rd18+512], %r1907;
$L__BB13_78:
	cvt.u32.u64 	%r600, %rd8;
	add.s32 	%r601, %r600, 160;
	setp.ge.s32 	%p55, %r601, %r129;
	@%p55 bra 	$L__BB13_80;
	st.global.u32 	[%rd18+640], %r1906;
$L__BB13_80:
	cvt.u32.u64 	%r602, %rd8;
	add.s32 	%r603, %r602, 192;
	setp.ge.s32 	%p56, %r603, %r129;
	@%p56 bra 	$L__BB13_82;
	st.global.u32 	[%rd18+768], %r1905;
$L__BB13_82:
	cvt.u32.u64 	%r604, %rd8;
	add.s32 	%r605, %r604, 224;
	setp.ge.s32 	%p57, %r605, %r129;
	@%p57 bra 	$L__BB13_84;
	st.global.u32 	[%rd18+896], %r1904;
$L__BB13_84:
	cvt.u32.u64 	%r606, %rd8;
	add.s32 	%r607, %r606, 256;
	setp.ge.s32 	%p58, %r607, %r129;
	@%p58 bra 	$L__BB13_86;
	st.global.u32 	[%rd18+1024], %r1903;
$L__BB13_86:
	cvt.u32.u64 	%r608, %rd8;
	add.s32 	%r609, %r608, 288;
	setp.ge.s32 	%p59, %r609, %r129;
	@%p59 bra 	$L__BB13_88;
	st.global.u32 	[%rd18+1152], %r1902;
$L__BB13_88:
	cvt.u32.u64 	%r610, %rd8;
	add.s32 	%r611, %r610, 320;
	setp.ge.s32 	%p60, %r611, %r129;
	@%p60 bra 	$L__BB13_90;
	st.global.u32 	[%rd18+1280], %r1901;
$L__BB13_90:
	cvt.u32.u64 	%r612, %rd8;
	add.s32 	%r613, %r612, 352;
	setp.ge.s32 	%p61, %r613, %r129;
	@%p61 bra 	$L__BB13_92;
	st.global.u32 	[%rd18+1408], %r1900;
$L__BB13_92:
	cvt.u32.u64 	%r614, %rd8;
	add.s32 	%r615, %r614, 384;
	setp.ge.s32 	%p62, %r615, %r129;
	@%p62 bra 	$L__BB13_94;
	st.global.u32 	[%rd18+1536], %r1899;
$L__BB13_94:
	cvt.u32.u64 	%r616, %rd8;
	add.s32 	%r617, %r616, 416;
	setp.ge.s32 	%p63, %r617, %r129;
	@%p63 bra 	$L__BB13_96;
	st.global.u32 	[%rd18+1664], %r1898;
$L__BB13_96:
	cvt.u32.u64 	%r618, %rd8;
	add.s32 	%r619, %r618, 448;
	setp.ge.s32 	%p64, %r619, %r129;
	@%p64 bra 	$L__BB13_98;
	st.global.u32 	[%rd18+1792], %r1897;
$L__BB13_98:
	cvt.u32.u64 	%r620, %rd8;
	add.s32 	%r621, %r620, 480;
	setp.ge.s32 	%p65, %r621, %r129;
	@%p65 bra 	$L__BB13_100;
	st.global.u32 	[%rd18+1920], %r1896;
$L__BB13_100:
	cvt.u32.u64 	%r622, %rd8;
	add.s32 	%r623, %r622, 512;
	setp.ge.s32 	%p66, %r623, %r129;
	@%p66 bra 	$L__BB13_102;
	st.global.u32 	[%rd18+2048], %r1895;
$L__BB13_102:
	@%p49 bra 	$L__BB13_104;
	ld.global.u32 	%r1957, [%rd9];
	ld.global.u32 	%r1956, [%rd9+128];
	ld.global.u32 	%r1955, [%rd9+256];
	ld.global.u32 	%r1954, [%rd9+384];
	ld.global.u32 	%r1953, [%rd9+512];
	ld.global.u32 	%r1952, [%rd9+640];
	ld.global.u32 	%r1951, [%rd9+768];
	ld.global.u32 	%r1950, [%rd9+896];
	ld.global.u32 	%r1949, [%rd9+1024];
	ld.global.u32 	%r1948, [%rd9+1152];
	ld.global.u32 	%r1947, [%rd9+1280];
	ld.global.u32 	%r1946, [%rd9+1408];
	ld.global.u32 	%r1945, [%rd9+1536];
	ld.global.u32 	%r1944, [%rd9+1664];
	ld.global.u32 	%r1943, [%rd9+1792];
	ld.global.u32 	%r1942, [%rd9+1920];
	ld.global.u32 	%r1941, [%rd9+2048];
	bra.uni 	$L__BB13_138;
$L__BB13_104:
	cvt.u32.u64 	%r625, %rd8;
	mul.lo.s32 	%r626, %r4, 6528;
	sub.s32 	%r147, %r399, %r626;
	setp.ge.s32 	%p68, %r625, %r147;
	@%p68 bra 	$L__BB13_106;
	ld.global.u32 	%r1957, [%rd9];
$L__BB13_106:
	cvt.u32.u64 	%r628, %rd8;
	add.s32 	%r629, %r628, 32;
	setp.ge.s32 	%p69, %r629, %r147;
	@%p69 bra 	$L__BB13_108;
	ld.global.u32 	%r1956, [%rd9+128];
$L__BB13_108:
	cvt.u32.u64 	%r631, %rd8;
	add.s32 	%r632, %r631, 64;
	setp.ge.s32 	%p70, %r632, %r147;
	@%p70 bra 	$L__BB13_110;
	ld.global.u32 	%r1955, [%rd9+256];
$L__BB13_110:
	cvt.u32.u64 	%r634, %rd8;
	add.s32 	%r635, %r634, 96;
	setp.ge.s32 	%p71, %r635, %r147;
	@%p71 bra 	$L__BB13_112;
	ld.global.u32 	%r1954, [%rd9+384];
$L__BB13_112:
	cvt.u32.u64 	%r637, %rd8;
	add.s32 	%r638, %r637, 128;
	setp.ge.s32 	%p72, %r638, %r147;
	@%p72 bra 	$L__BB13_114;
	ld.global.u32 	%r1953, [%rd9+512];
$L__BB13_114:
	cvt.u32.u64 	%r640, %rd8;
	add.s32 	%r641, %r640, 160;
	setp.ge.s32 	%p73, %r641, %r147;
	@%p73 bra 	$L__BB13_116;
	ld.global.u32 	%r1952, [%rd9+640];
$L__BB13_116:
	cvt.u32.u64 	%r643, %rd8;
	add.s32 	%r644, %r643, 192;
	setp.ge.s32 	%p74, %r644, %r147;
	@%p74 bra 	$L__BB13_118;
	ld.global.u32 	%r1951, [%rd9+768];
$L__BB13_118:
	cvt.u32.u64 	%r646, %rd8;
	add.s32 	%r647, %r646, 224;
	setp.ge.s32 	%p75, %r647, %r147;
	@%p75 bra 	$L__BB13_120;
	ld.global.u32 	%r1950, [%rd9+896];
$L__BB13_120:
	cvt.u32.u64 	%r649, %rd8;
	add.s32 	%r650, %r649, 256;
	setp.ge.s32 	%p76, %r650, %r147;
	@%p76 bra 	$L__BB13_122;
	ld.global.u32 	%r1949, [%rd9+1024];
$L__BB13_122:
	cvt.u32.u64 	%r652, %rd8;
	add.s32 	%r653, %r652, 288;
	setp.ge.s32 	%p77, %r653, %r147;
	@%p77 bra 	$L__BB13_124;
	ld.global.u32 	%r1948, [%rd9+1152];
$L__BB13_124:
	cvt.u32.u64 	%r655, %rd8;
	add.s32 	%r656, %r655, 320;
	setp.ge.s32 	%p78, %r656, %r147;
	@%p78 bra 	$L__BB13_126;
	ld.global.u32 	%r1947, [%rd9+1280];
$L__BB13_126:
	cvt.u32.u64 	%r658, %rd8;
	add.s32 	%r659, %r658, 352;
	setp.ge.s32 	%p79, %r659, %r147;
	@%p79 bra 	$L__BB13_128;
	ld.global.u32 	%r1946, [%rd9+1408];
$L__BB13_128:
	cvt.u32.u64 	%r661, %rd8;
	add.s32 	%r662, %r661, 384;
	setp.ge.s32 	%p80, %r662, %r147;
	@%p80 bra 	$L__BB13_130;
	ld.global.u32 	%r1945, [%rd9+1536];
$L__BB13_130:
	cvt.u32.u64 	%r664, %rd8;
	add.s32 	%r665, %r664, 416;
	setp.ge.s32 	%p81, %r665, %r147;
	@%p81 bra 	$L__BB13_132;
	ld.global.u32 	%r1944, [%rd9+1664];
$L__BB13_132:
	cvt.u32.u64 	%r667, %rd8;
	add.s32 	%r668, %r667, 448;
	setp.ge.s32 	%p82, %r668, %r147;
	@%p82 bra 	$L__BB13_134;
	ld.global.u32 	%r1943, [%rd9+1792];
$L__BB13_134:
	cvt.u32.u64 	%r670, %rd8;
	add.s32 	%r671, %r670, 480;
	setp.ge.s32 	%p83, %r671, %r147;
	@%p83 bra 	$L__BB13_136;
	ld.global.u32 	%r1942, [%rd9+1920];
$L__BB13_136:
	cvt.u32.u64 	%r673, %rd8;
	add.s32 	%r674, %r673, 512;
	setp.ge.s32 	%p84, %r674, %r147;
	@%p84 bra 	$L__BB13_138;
	ld.global.u32 	%r1941, [%rd9+2048];
$L__BB13_138:
	@%p49 bra 	$L__BB13_140;
	add.s64 	%rd80, %rd17, %rd8;
	shl.b64 	%rd81, %rd80, 2;
	add.s64 	%rd82, %rd1, %rd81;
	st.global.u32 	[%rd82], %r1957;
	st.global.u32 	[%rd82+128], %r1956;
	st.global.u32 	[%rd82+256], %r1955;
	st.global.u32 	[%rd82+384], %r1954;
	st.global.u32 	[%rd82+512], %r1953;
	st.global.u32 	[%rd82+640], %r1952;
	st.global.u32 	[%rd82+768], %r1951;
	st.global.u32 	[%rd82+896], %r1950;
	st.global.u32 	[%rd82+1024], %r1949;
	st.global.u32 	[%rd82+1152], %r1948;
	st.global.u32 	[%rd82+1280], %r1947;
	st.global.u32 	[%rd82+1408], %r1946;
	st.global.u32 	[%rd82+1536], %r1945;
	st.global.u32 	[%rd82+1664], %r1944;
	st.global.u32 	[%rd82+1792], %r1943;
	st.global.u32 	[%rd82+1920], %r1942;
	st.global.u32 	[%rd82+2048], %r1941;
	bra.uni 	$L__BB13_174;
$L__BB13_140:
	cvt.u32.u64 	%r675, %rd8;
	mad.lo.s32 	%r198, %r4, -6528, %r399;
	setp.ge.s32 	%p86, %r675, %r198;
	add.s64 	%rd83, %rd17, %rd8;
	shl.b64 	%rd84, %rd83, 2;
	add.s64 	%rd19, %rd1, %rd84;
	@%p86 bra 	$L__BB13_142;
	st.global.u32 	[%rd19], %r1957;
$L__BB13_142:
	cvt.u32.u64 	%r676, %rd8;
	add.s32 	%r677, %r676, 32;
	setp.ge.s32 	%p87, %r677, %r198;
	@%p87 bra 	$L__BB13_144;
	st.global.u32 	[%rd19+128], %r1956;
$L__BB13_144:
	cvt.u32.u64 	%r678, %rd8;
	add.s32 	%r679, %r678, 64;
	setp.ge.s32 	%p88, %r679, %r198;
	@%p88 bra 	$L__BB13_146;
	st.global.u32 	[%rd19+256], %r1955;
$L__BB13_146:
	cvt.u32.u64 	%r680, %rd8;
	add.s32 	%r681, %r680, 96;
	setp.ge.s32 	%p89, %r681, %r198;
	@%p89 bra 	$L__BB13_148;
	st.global.u32 	[%rd19+384], %r1954;
$L__BB13_148:
	cvt.u32.u64 	%r682, %rd8;
	add.s32 	%r683, %r682, 128;
	setp.ge.s32 	%p90, %r683, %r198;
	@%p90 bra 	$L__BB13_150;
	st.global.u32 	[%rd19+512], %r1953;
$L__BB13_150:
	cvt.u32.u64 	%r684, %rd8;
	add.s32 	%r685, %r684, 160;
	setp.ge.s32 	%p91, %r685, %r198;
	@%p91 bra 	$L__BB13_152;
	st.global.u32 	[%rd19+640], %r1952;
$L__BB13_152:
	cvt.u32.u64 	%r686, %rd8;
	add.s32 	%r687, %r686, 192;
	setp.ge.s32 	%p92, %r687, %r198;
	@%p92 bra 	$L__BB13_154;
	st.global.u32 	[%rd19+768], %r1951;
$L__BB13_154:
	cvt.u32.u64 	%r688, %rd8;
	add.s32 	%r689, %r688, 224;
	setp.ge.s32 	%p93, %r689, %r198;
	@%p93 bra 	$L__BB13_156;
	st.global.u32 	[%rd19+896], %r1950;
$L__BB13_156:
	cvt.u32.u64 	%r690, %rd8;
	add.s32 	%r691, %r690, 256;
	setp.ge.s32 	%p94, %r691, %r198;
	@%p94 bra 	$L__BB13_158;
	st.global.u32 	[%rd19+1024], %r1949;
$L__BB13_158:
	cvt.u32.u64 	%r692, %rd8;
	add.s32 	%r693, %r692, 288;
	setp.ge.s32 	%p95, %r693, %r198;
	@%p95 bra 	$L__BB13_160;
	st.global.u32 	[%rd19+1152], %r1948;
$L__BB13_160:
	cvt.u32.u64 	%r694, %rd8;
	add.s32 	%r695, %r694, 320;
	setp.ge.s32 	%p96, %r695, %r198;
	@%p96 bra 	$L__BB13_162;
	st.global.u32 	[%rd19+1280], %r1947;
$L__BB13_162:
	cvt.u32.u64 	%r696, %rd8;
	add.s32 	%r697, %r696, 352;
	setp.ge.s32 	%p97, %r697, %r198;
	@%p97 bra 	$L__BB13_164;
	st.global.u32 	[%rd19+1408], %r1946;
$L__BB13_164:
	cvt.u32.u64 	%r698, %rd8;
	add.s32 	%r699, %r698, 384;
	setp.ge.s32 	%p98, %r699, %r198;
	@%p98 bra 	$L__BB13_166;
	st.global.u32 	[%rd19+1536], %r1945;
$L__BB13_166:
	cvt.u32.u64 	%r700, %rd8;
	add.s32 	%r701, %r700, 416;
	setp.ge.s32 	%p99, %r701, %r198;
	@%p99 bra 	$L__BB13_168;
	st.global.u32 	[%rd19+1664], %r1944;
$L__BB13_168:
	cvt.u32.u64 	%r702, %rd8;
	add.s32 	%r703, %r702, 448;
	setp.ge.s32 	%p100, %r703, %r198;
	@%p100 bra 	$L__BB13_170;
	st.global.u32 	[%rd19+1792], %r1943;
$L__BB13_170:
	cvt.u32.u64 	%r704, %rd8;
	add.s32 	%r705, %r704, 480;
	setp.ge.s32 	%p101, %r705, %r198;
	@%p101 bra 	$L__BB13_172;
	st.global.u32 	[%rd19+1920], %r1942;
$L__BB13_172:
	cvt.u32.u64 	%r706, %rd8;
	add.s32 	%r707, %r706, 512;
	setp.ge.s32 	%p102, %r707, %r198;
	@%p102 bra 	$L__BB13_174;
	st.global.u32 	[%rd19+2048], %r1941;
$L__BB13_174:
	// begin inline asm
	exit;
	// end inline asm
$L__BB13_175:
	mul.hi.u32 	%r708, %r1, 357913942;
	add.s32 	%r709, %r708, %r1;
	shl.b32 	%r710, %r709, 2;
	mov.u32 	%r711, _ZZN3cub18CUB_300001_SM_10006detail10radix_sort29DeviceRadixSortOnesweepKernelINS1_5radix10policy_hubIjjyE10Policy1000ELNS0_9SortOrderE0EjjyiiNS1_21identity_decomposer_tEEEvPT5_SB_PT3_PKSC_PT1_PKSG_PT2_PKSK_T4_iiT6_E1s;
	add.s32 	%r712, %r711, %r710;
	add.s32 	%r199, %r712, 13328;
	st.shared.u32 	[%r712+13328], %r1920;
	bar.sync 	0;
	setp.gt.u32 	%p103, %r1, 31;
	@%p103 bra 	$L__BB13_177;
	mov.u32 	%r743, _ZZN3cub18CUB_300001_SM_10006detail10radix_sort29DeviceRadixSortOnesweepKernelINS1_5radix10policy_hubIjjyE10Policy1000ELNS0_9SortOrderE0EjjyiiNS1_21identity_decomposer_tEEEvPT5_SB_PT3_PKSC_PT1_PKSG_PT2_PKSK_T4_iiT6_E1s;
	mad.lo.s32 	%r744, %r1, 52, %r743;
	ld.shared.u32 	%r745, [%r744+13328];
	ld.shared.u32 	%r746, [%r744+13332];
	ld.shared.u32 	%r747, [%r744+13336];
	ld.shared.u32 	%r748, [%r744+13340];
	ld.shared.u32 	%r749, [%r744+13344];
	ld.shared.u32 	%r750, [%r744+13348];
	ld.shared.u32 	%r751, [%r744+13352];
	ld.shared.u32 	%r752, [%r744+13356];
	ld.shared.u32 	%r753, [%r744+13360];
	ld.shared.u32 	%r754, [%r744+13364];
	ld.shared.u32 	%r755, [%r744+13368];
	ld.shared.u32 	%r756, [%r744+13372];
	add.s32 	%r757, %r746, %r745;
	add.s32 	%r758, %r757, %r747;
	add.s32 	%r759, %r758, %r748;
	add.s32 	%r760, %r759, %r749;
	add.s32 	%r761, %r760, %r750;
	add.s32 	%r762, %r761, %r751;
	add.s32 	%r763, %r762, %r752;
	add.s32 	%r764, %r763, %r753;
	add.s32 	%r765, %r764, %r754;
	add.s32 	%r766, %r765, %r755;
	add.s32 	%r717, %r766, %r756;
	mov.b32 	%r715, 1;
	mov.b32 	%r740, 0;
	mov.b32 	%r742, -1;
	// begin inline asm
	{  .reg .s32 r0;  .reg .pred p;  shfl.sync.up.b32 r0|p, %r717, %r715, %r740, %r742;  @p add.s32 r0, r0, %r717;  mov.s32 %r713, r0;}
	// end inline asm
	mov.b32 	%r721, 2;
	// begin inline asm
	{  .reg .s32 r0;  .reg .pred p;  shfl.sync.up.b32 r0|p, %r713, %r721, %r740, %r742;  @p add.s32 r0, r0, %r713;  mov.s32 %r719, r0;}
	// end inline asm
	mov.b32 	%r727, 4;
	// begin inline asm
	{  .reg .s32 r0;  .reg .pred p;  shfl.sync.up.b32 r0|p, %r719, %r727, %r740, %r742;  @p add.s32 r0, r0, %r719;  mov.s32 %r725, r0;}
	// end inline asm
	mov.b32 	%r733, 8;
	// begin inline asm
	{  .reg .s32 r0;  .reg .pred p;  shfl.sync.up.b32 r0|p, %r725, %r733, %r740, %r742;  @p add.s32 r0, r0, %r725;  mov.s32 %r731, r0;}
	// end inline asm
	mov.b32 	%r739, 16;
	// begin inline asm
	{  .reg .s32 r0;  .reg .pred p;  shfl.sync.up.b32 r0|p, %r731, %r739, %r740, %r742;  @p add.s32 r0, r0, %r731;  mov.s32 %r737, r0;}
	// end inline asm
	sub.s32 	%r767, %r737, %r717;
	add.s32 	%r768, %r745, %r767;
	add.s32 	%r769, %r746, %r768;
	add.s32 	%r770, %r747, %r769;
	add.s32 	%r771, %r748, %r770;
	add.s32 	%r772, %r749, %r771;
	add.s32 	%r773, %r750, %r772;
	add.s32 	%r774, %r751, %r773;
	add.s32 	%r775, %r752, %r774;
	add.s32 	%r776, %r753, %r775;
	add.s32 	%r777, %r754, %r776;
	add.s32 	%r778, %r755, %r777;
	st.shared.u32 	[%r744+13328], %r767;
	st.shared.u32 	[%r744+13332], %r768;
	st.shared.u32 	[%r744+13336], %r769;
	st.shared.u32 	[%r744+13340], %r770;
	st.shared.u32 	[%r744+13344], %r771;
	st.shared.u32 	[%r744+13348], %r772;
	st.shared.u32 	[%r744+13352], %r773;
	st.shared.u32 	[%r744+13356], %r774;
	st.shared.u32 	[%r744+13360], %r775;
	st.shared.u32 	[%r744+13364], %r776;
	st.shared.u32 	[%r744+13368], %r777;
	st.shared.u32 	[%r744+13372], %r778;
$L__BB13_177:
	bar.sync 	0;
	ld.shared.u32 	%r200, [%r199];
	@%p29 bra 	$L__BB13_179;
	ld.shared.u32 	%r779, [%r117];
	add.s32 	%r780, %r779, %r200;
	st.shared.u32 	[%r117], %r780;
	ld.shared.u32 	%r781, [%r117+1024];
	add.s32 	%r782, %r781, %r200;
	st.shared.u32 	[%r117+1024], %r782;
	ld.shared.u32 	%r783, [%r117+2048];
	add.s32 	%r784, %r783, %r200;
	st.shared.u32 	[%r117+2048], %r784;
	ld.shared.u32 	%r785, [%r117+3072];
	add.s32 	%r786, %r785, %r200;
	st.shared.u32 	[%r117+3072], %r786;
	ld.shared.u32 	%r787, [%r117+4096];
	add.s32 	%r788, %r787, %r200;
	st.shared.u32 	[%r117+4096], %r788;
	ld.shared.u32 	%r789, [%r117+5120];
	add.s32 	%r790, %r789, %r200;
	st.shared.u32 	[%r117+5120], %r790;
	ld.shared.u32 	%r791, [%r117+6144];
	add.s32 	%r792, %r791, %r200;
	st.shared.u32 	[%r117+6144], %r792;
	ld.shared.u32 	%r793, [%r117+7168];
	add.s32 	%r794, %r793, %r200;
	st.shared.u32 	[%r117+7168], %r794;
	ld.shared.u32 	%r795, [%r117+8192];
	add.s32 	%r796, %r795, %r200;
	st.shared.u32 	[%r117+8192], %r796;
	ld.shared.u32 	%r797, [%r117+9216];
	add.s32 	%r798, %r797, %r200;
	st.shared.u32 	[%r117+9216], %r798;
	ld.shared.u32 	%r799, [%r117+10240];
	add.s32 	%r800, %r799, %r200;
	st.shared.u32 	[%r117+10240], %r800;
	ld.shared.u32 	%r801, [%r117+11264];
	add.s32 	%r802, %r801, %r200;
	st.shared.u32 	[%r117+11264], %r802;
$L__BB13_179:
	bar.sync 	0;
	// begin inline asm
	mov.u32 %r803, %lanemask_le;
	// end inline asm
	mov.b32 	%r806, 1;
	// begin inline asm
	{
    .reg .pred p;
    and.b32 %r804, %r100, %r806;    setp.ne.u32 p, %r804, 0;
    vote.ballot.sync.b32 %r804, p, 0xffffffff;
    @!p not.b32 %r804, %r804;
}

	// end inline asm
	mov.b32 	%r809, 2;
	// begin inline asm
	{
    .reg .pred p;
    and.b32 %r807, %r100, %r809;    setp.ne.u32 p, %r807, 0;
    vote.ballot.sync.b32 %r807, p, 0xffffffff;
    @!p not.b32 %r807, %r807;
}

	// end inline asm
	and.b32  	%r829, %r807, %r804;
	mov.b32 	%r812, 4;
	// begin inline asm
	{
    .reg .pred p;
    and.b32 %r810, %r100, %r812;    setp.ne.u32 p, %r810, 0;
    vote.ballot.sync.b32 %r810, p, 0xffffffff;
    @!p not.b32 %r810, %r810;
}

	// end inline asm
	and.b32  	%r830, %r810, %r829;
	mov.b32 	%r815, 8;
	// begin inline asm
	{
    .reg .pred p;
    and.b32 %r813, %r100, %r815;    setp.ne.u32 p, %r813, 0;
    vote.ballot.sync.b32 %r813, p, 0xffffffff;
    @!p not.b32 %r813, %r813;
}

	// end inline asm
	and.b32  	%r831, %r813, %r830;
	mov.b32 	%r818, 16;
	// begin inline asm
	{
    .reg .pred p;
    and.b32 %r816, %r100, %r818;    setp.ne.u32 p, %r816, 0;
    vote.ballot.sync.b32 %r816, p, 0xffffffff;
    @!p not.b32 %r816, %r816;
}

	// end inline asm
	and.b32  	%r832, %r816, %r831;
	mov.b32 	%r821, 32;
	// begin inline asm
	{
    .reg .pred p;
    and.b32 %r819, %r100, %r821;    setp.ne.u32 p, %r819, 0;
    vote.ballot.sync.b32 %r819, p, 0xffffffff;
    @!p not.b32 %r819, %r819;
}

	// end inline asm
	and.b32  	%r833, %r819, %r832;
	mov.b32 	%r824, 64;
	// begin inline asm
	{
    .reg .pred p;
    and.b32 %r822, %r100, %r824;    setp.ne.u32 p, %r822, 0;
    vote.ballot.sync.b32 %r822, p, 0xffffffff;
    @!p not.b32 %r822, %r822;
}

	// end inline asm
	and.b32  	%r834, %r822, %r833;
	mov.b32 	%r827, 128;
	// begin inline asm
	{
    .reg .pred p;
    and.b32 %r825, %r100, %r827;    setp.ne.u32 p, %r825, 0;
    vote.ballot.sync.b32 %r825, p, 0xffffffff;
    @!p not.b32 %r825, %r825;
}

	// end inline asm
	and.b32  	%r835, %r825, %r834;
	clz.b32 	%r836, %r835;
	sub.s32 	%r202, 31, %r836;
	and.b32  	%r837, %r803, %r835;
	popc.b32 	%r203, %r837;
	setp.ne.s32 	%p105, %r402, %r202;
	mov.b32 	%r1958, 0;
	@%p105 bra 	$L__BB13_181;
	atom.shared.add.u32 	%r1958, [%r101], %r203;
$L__BB13_181:
	shfl.sync.idx.b32	%r863|%p106, %r1958, %r202, 31, -1;
	add.s32 	%r206, %r203, %r863;
	shr.u32 	%r864, %r1910, %r400;
	and.b32  	%r860, %r864, %r75;
	mov.b32 	%r840, 1;
	// begin inline asm
	{
    .reg .pred p;
    and.b32 %r838, %r860, %r840;    setp.ne.u32 p, %r838, 0;
    vote.ballot.sync.b32 %r838, p, 0xffffffff;
    @!p not.b32 %r838, %r838;
}

	// end inline asm
	mov.b32 	%r843, 2;
	// begin inline asm
	{
    .reg .pred p;
    and.b32 %r841, %r860, %r843;    setp.ne.u32 p, %r841, 0;
    vote.ballot.sync.b32 %r841, p, 0xffffffff;
    @!p not.b32 %r841, %r841;
}

	// end inline asm
	and.b32  	%r865, %r841, %r838;
	mov.b32 	%r846, 4;
	// begin inline asm
	{
    .reg .pred p;
    and.b32 %r844, %r860, %r846;    setp.ne.u32 p, %r844, 0;
    vote.ballot.sync.b32 %r844, p, 0xffffffff;
    @!p not.b32 %r844, %r844;
}

	// end inline asm
	and.b32  	%r866, %r844, %r865;
	mov.b32 	%r849, 8;
	// begin inline asm
	{
    .reg .pred p;
    and.b32 %r847, %r860, %r849;    setp.ne.u32 p, %r847, 0;
    vote.ballot.sync.b32 %r847, p, 0xffffffff;
    @!p not.b32 %r847, %r847;
}

	// end inline asm
	and.b32  	%r867, %r847, %r866;
	mov.b32 	%r852, 16;
	// begin inline asm
	{
    .reg .pred p;
    and.b32 %r850, %r860, %r852;    setp.ne.u32 p, %r850, 0;
    vote.ballot.sync.b32 %r850, p, 0xffffffff;
    @!p not.b32 %r850, %r850;
}

	// end inline asm
	and.b32  	%r868, %r850, %r867;
	mov.b32 	%r855, 32;
	// begin inline asm
	{
    .reg .pred p;
    and.b32 %r853, %r860, %r855;    setp.ne.u32 p, %r853, 0;
    vote.ballot.sync.b32 %r853, p, 0xffffffff;
    @!p not.b32 %r853, %r853;
}

	// end inline asm
	and.b32  	%r869, %r853, %r868;
	mov.b32 	%r858, 64;
	// begin inline asm
	{
    .reg .pred p;
    and.b32 %r856, %r860, %r858;    setp.ne.u32 p, %r856, 0;
    vote.ballot.sync.b32 %r856, p, 0xffffffff;
    @!p not.b32 %r856, %r856;
}

	// end inline asm
	and.b32  	%r870, %r856, %r869;
	mov.b32 	%r861, 128;
	// begin inline asm
	{
    .reg .pred p;
    and.b32 %r859, %r860, %r861;    setp.ne.u32 p, %r859, 0;
    vote.ballot.sync.b32 %r859, p, 0xffffffff;
    @!p not.b32 %r859, %r859;
}

	// end inline asm
	and.b32  	%r871, %r859, %r870;
	clz.b32 	%r872, %r871;
	sub.s32 	%r207, 31, %r872;
	and.b32  	%r873, %r803, %r871;
	popc.b32 	%r208, %r873;
	setp.ne.s32 	%p107, %r402, %r207;
	mov.b32 	%r1959, 0;
	@%p107 bra 	$L__BB13_183;
	atom.shared.add.u32 	%r1959, [%r102], %r208;
$L__BB13_183:
	shfl.sync.idx.b32	%r899|%p108, %r1959, %r207, 31, -1;
	add.s32 	%r211, %r208, %r899;
	shr.u32 	%r900, %r1909, %r400;
	and.b32  	%r896, %r900, %r75;
	mov.b32 	%r876, 1;
	// begin inline asm
	{
    .reg .pred p;
    and.b32 %r874, %r896, %r876;    setp.ne.u32 p, %r874, 0;
    vote.ballot.sync.b32 %r874, p, 0xffffffff;
    @!p not.b32 %r874, %r874;
}

	// end inline asm
	mov.b32 	%r879, 2;
	// begin inline asm
	{
    .reg .pred p;
    and.b32 %r877, %r896, %r879;    setp.ne.u32 p, %r877, 0;
    vote.ballot.sync.b32 %r877, p, 0xffffffff;
    @!p not.b32 %r877, %r877;
}

	// end inline asm
	and.b32  	%r901, %r877, %r874;
	mov.b32 	%r882, 4;
	// begin inline asm
	{
    .reg .pred p;
    and.b32 %r880, %r896, %r882;    setp.ne.u32 p, %r880, 0;
    vote.ballot.sync.b32 %r880, p, 0xffffffff;
    @!p not.b32 %r880, %r880;
}

	// end inline asm
	and.b32  	%r902, %r880, %r901;
	mov.b32 	%r885, 8;
	// begin inline asm
	{
    .reg .pred p;
    and.b32 %r883, %r896, %r885;    setp.ne.u32 p, %r883, 0;
    vote.ballot.sync.b32 %r883, p, 0xffffffff;
    @!p not.b32 %r883, %r883;
}

	// end inline asm
	and.b32  	%r903, %r883, %r902;
	mov.b32 	%r888, 16;
	// begin inline asm
	{
    .reg .pred p;
    and.b32 %r886, %r896, %r888;    setp.ne.u32 p, %r886, 0;
    vote.ballot.sync.b32 %r886, p, 0xffffffff;
    @!p not.b32 %r886, %r886;
}

	// end inline asm
	and.b32  	%r904, %r886, %r903;
	mov.b32 	%r891, 32;
	// begin inline asm
	{
    .reg .pred p;
    and.b32 %r889, %r896, %r891;    setp.ne.u32 p, %r889, 0;
    vote.ballot.sync.b32 %r889, p, 0xffffffff;
    @!p not.b32 %r889, %r889;
}

	// end inline asm
	and.b32  	%r905, %r889, %r904;
	mov.b32 	%r894, 64;
	// begin inline asm
	{
    .reg .pred p;
    and.b32 %r892, %r896, %r894;    setp.ne.u32 p, %r892, 0;
    vote.ballot.sync.b32 %r892, p, 0xffffffff;
    @!p not.b32 %r892, %r892;
}

	// end inline asm
	and.b32  	%r906, %r892, %r905;
	mov.b32 	%r897, 128;
	// begin inline asm
	{
    .reg .pred p;
    and.b32 %r895, %r896, %r897;    setp.ne.u32 p, %r895, 0;
    vote.ballot.sync.b32 %r895, p, 0xffffffff;
    @!p not.b32 %r895, %r895;
}

	// end inline asm
	and.b32  	%r907, %r895, %r906;
	clz.b32 	%r908, %r907;
	sub.s32 	%r212, 31, %r908;
	and.b32  	%r909, %r803, %r907;
	popc.b32 	%r213, %r909;
	setp.ne.s32 	%p109, %r402, %r212;
	mov.b32 	%r1960, 0;
	@%p109 bra 	$L__BB13_185;
	atom.shared.add.u32 	%r1960, [%r103], %r213;
$L__BB13_185:
	shfl.sync.idx.b32	%r935|%p110, %r1960, %r212, 31, -1;
	add.s32 	%r216, %r213, %r935;
	shr.u32 	%r936, %r1908, %r400;
	and.b32  	%r932, %r936, %r75;
	mov.b32 	%r912, 1;
	// begin inline asm
	{
    .reg .pred p;
    and.b32 %r910, %r932, %r912;    setp.ne.u32 p, %r910, 0;
    vote.ballot.sync.b32 %r910, p, 0xffffffff;
    @!p not.b32 %r910, %r910;
}

	// end inline asm
	mov.b32 	%r915, 2;
	// begin inline asm
	{
    .reg .pred p;
    and.b32 %r913, %r932, %r915;    setp.ne.u32 p, %r913, 0;
    vote.ballot.sync.b32 %r913, p, 0xffffffff;
    @!p not.b32 %r913, %r913;
}

	// end inline asm
	and.b32  	%r937, %r913, %r910;
	mov.b32 	%r918, 4;
	// begin inline asm
	{
    .reg .pred p;
    and.b32 %r916, %r932, %r918;    setp.ne.u32 p, %r916, 0;
    vote.ballot.sync.b32 %r916, p, 0xffffffff;
    @!p not.b32 %r916, %r916;
}

	// end inline asm
	and.b32  	%r938, %r916, %r937;
	mov.b32 	%r921, 8;
	// begin inline asm
	{
    .reg .pred p;
    and.b32 %r919, %r932, %r921;    setp.ne.u32 p, %r919, 0;
    vote.ballot.sync.b32 %r919, p, 0xffffffff;
    @!p not.b32 %r919, %r919;
}

	// end inline asm
	and.b32  	%r939, %r919, %r938;
	mov.b32 	%r924, 16;
	// begin inline asm
	{
    .reg .pred p;
    and.b32 %r922, %r932, %r924;    setp.ne.u32 p, %r922, 0;
    vote.ballot.sync.b32 %r922, p, 0xffffffff;
    @!p not.b32 %r922, %r922;
}

	// end inline asm
	and.b32  	%r940, %r922, %r939;
	mov.b32 	%r927, 32;
	// begin inline asm
	{
    .reg .pred p;
    and.b32 %r925, %r932, %r927;    setp.ne.u32 p, %r925, 0;
    vote.ballot.sync.b32 %r925, p, 0xffffffff;
    @!p not.b32 %r925, %r925;
}

	// end inline asm
	and.b32  	%r941, %r925, %r940;
	mov.b32 	%r930, 64;
	// begin inline asm
	{
    .reg .pred p;
    and.b32 %r928, %r932, %r930;    setp.ne.u32 p, %r928, 0;
    vote.ballot.sync.b32 %r928, p, 0xffffffff;
    @!p not.b32 %r928, %r928;
}

	// end inline asm
	and.b32  	%r942, %r928, %r941;
	mov.b32 	%r933, 128;
	// begin inline asm
	{
    .reg .pred p;
    and.b32 %r931, %r932, %r933;    setp.ne.u32 p, %r931, 0;
    vote.ballot.sync.b32 %r931, p, 0xffffffff;
    @!p not.b32 %r931, %r931;
}

	// end inline asm
	and.b32  	%r943, %r931, %r942;
	clz.b32 	%r944, %r943;
	sub.s32 	%r217, 31, %r944;
	and.b32  	%r945, %r803, %r943;
	popc.b32 	%r218, %r945;
	setp.ne.s32 	%p111, %r402, %r217;
	mov.b32 	%r1961, 0;
	@%p111 bra 	$L__BB13_187;
	atom.shared.add.u32 	%r1961, [%r104], %r218;
$L__BB13_187:
	shfl.sync.idx.b32	%r971|%p112, %r1961, %r217, 31, -1;
	add.s32 	%r221, %r218, %r971;
	shr.u32 	%r972, %r1907, %r400;
	and.b32  	%r968, %r972, %r75;
	mov.b32 	%r948, 1;
	// begin inline asm
	{
    .reg .pred p;
    and.b32 %r946, %r968, %r948;    setp.ne.u32 p, %r946, 0;
    vote.ballot.sync.b32 %r946, p, 0xffffffff;
    @!p not.b32 %r946, %r946;
}

	// end inline asm
	mov.b32 	%r951, 2;
	// begin inline asm
	{
    .reg .pred p;
    and.b32 %r949, %r968, %r951;    setp.ne.u32 p, %r949, 0;
    vote.ballot.sync.b32 %r949, p, 0xffffffff;
    @!p not.b32 %r949, %r949;
}

	// end inline asm
	and.b32  	%r973, %r949, %r946;
	mov.b32 	%r954, 4;
	// begin inline asm
	{
    .reg .pred p;
    and.b32 %r952, %r968, %r954;    setp.ne.u32 p, %r952, 0;
    vote.ballot.sync.b32 %r952, p, 0xffffffff;
    @!p not.b32 %r952, %r952;
}

	// end inline asm
	and.b32  	%r974, %r952, %r973;
	mov.b32 	%r957, 8;
	// begin inline asm
	{
    .reg .pred p;
    and.b32 %r955, %r968, %r957;    setp.ne.u32 p, %r955, 0;
    vote.ballot.sync.b32 %r955, p, 0xffffffff;
    @!p not.b32 %r955, %r955;
}

	// end inline asm
	and.b32  	%r975, %r955, %r974;
	mov.b32 	%r960, 16;
	// begin inline asm
	{
    .reg .pred p;
    and.b32 %r958, %r968, %r960;    setp.ne.u32 p, %r958, 0;
    vote.ballot.sync.b32 %r958, p, 0xffffffff;
    @!p not.b32 %r958, %r958;
}

	// end inline asm
	and.b32  	%r976, %r958, %r975;
	mov.b32 	%r963, 32;
	// begin inline asm
	{
    .reg .pred p;
    and.b32 %r961, %r968, %r963;    setp.ne.u32 p, %r961, 0;
    vote.ballot.sync.b32 %r961, p, 0xffffffff;
    @!p not.b32 %r961, %r961;
}

	// end inline asm
	and.b32  	%r977, %r961, %r976;
	mov.b32 	%r966, 64;
	// begin inline asm
	{
    .reg .pred p;
    and.b32 %r964, %r968, %r966;    setp.ne.u32 p, %r964, 0;
    vote.ballot.sync.b32 %r964, p, 0xffffffff;
    @!p not.b32 %r964, %r964;
}

	// end inline asm
	and.b32  	%r978, %r964, %r977;
	mov.b32 	%r969, 128;
	// begin inline asm
	{
    .reg .pred p;
    and.b32 %r967, %r968, %r969;    setp.ne.u32 p, %r967, 0;
    vote.ballot.sync.b32 %r967, p, 0xffffffff;
    @!p not.b32 %r967, %r967;
}

	// end inline asm
	and.b32  	%r979, %r967, %r978;
	clz.b32 	%r980, %r979;
	sub.s32 	%r222, 31, %r980;
	and.b32  	%r981, %r803, %r979;
	popc.b32 	%r223, %r981;
	setp.ne.s32 	%p113, %r402, %r222;
	mov.b32 	%r1962, 0;
	@%p113 bra 	$L__BB13_189;
	atom.shared.add.u32 	%r1962, [%r105], %r223;
$L__BB13_189:
	shfl.sync.idx.b32	%r1007|%p114, %r1962, %r222, 31, -1;
	add.s32 	%r226, %r223, %r1007;
	shr.u32 	%r1008, %r1906, %r400;
	and.b32  	%r1004, %r1008, %r75;
	mov.b32 	%r984, 1;
	// begin inline asm
	{
    .reg .pred p;
    and.b32 %r982, %r1004, %r984;    setp.ne.u32 p, %r982, 0;
    vote.ballot.sync.b32 %r982, p, 0xffffffff;
    @!p not.b32 %r982, %r982;
}

	// end inline asm
	mov.b32 	%r987, 2;
	// begin inline asm
	{
    .reg .pred p;
    and.b32 %r985, %r1004, %r987;    setp.ne.u32 p, %r985, 0;
    vote.ballot.sync.b32 %r985, p, 0xffffffff;
    @!p not.b32 %r985, %r985;
}

	// end inline asm
	and.b32  	%r1009, %r985, %r982;
	mov.b32 	%r990, 4;
	// begin inline asm
	{
    .reg .pred p;
    and.b32 %r988, %r1004, %r990;    setp.ne.u32 p, %r988, 0;
    vote.ballot.sync.b32 %r988, p, 0xffffffff;
    @!p not.b32 %r988, %r988;
}

	// end inline asm
	and.b32  	%r1010, %r988, %r1009;
	mov.b32 	%r993, 8;
	// begin inline asm
	{
    .reg .pred p;
    and.b32 %r991, %r1004, %r993;    setp.ne.u32 p, %r991, 0;
    vote.ballot.sync.b32 %r991, p, 0xffffffff;
    @!p not.b32 %r991, %r991;
}

	// end inline asm
	and.b32  	%r1011, %r991, %r1010;
	mov.b32 	%r996, 16;
	// begin inline asm
	{
    .reg .pred p;
    and.b32 %r994, %r1004, %r996;    setp.ne.u32 p, %r994, 0;
    vote.ballot.sync.b32 %r994, p, 0xffffffff;
    @!p not.b32 %r994, %r994;
}

	// end inline asm
	and.b32  	%r1012, %r994, %r1011;
	mov.b32 	%r999, 32;
	// begin inline asm
	{
    .reg .pred p;
    and.b32 %r997, %r1004, %r999;    setp.ne.u32 p, %r997, 0;
    vote.ballot.sync.b32 %r997, p, 0xffffffff;
    @!p not.b32 %r997, %r997;
}

	// end inline asm
	and.b32  	%r1013, %r997, %r1012;
	mov.b32 	%r1002, 64;
	// begin inline asm
	{
    .reg .pred p;
    and.b32 %r1000, %r1004, %r1002;    setp.ne.u32 p, %r1000, 0;
    vote.ballot.sync.b32 %r1000, p, 0xffffffff;
    @!p not.b32 %r1000, %r1000;
}

	// end inline asm
	and.b32  	%r1014, %r1000, %r1013;
	mov.b32 	%r1005, 128;
	// begin inline asm
	{
    .reg .pred p;
    and.b32 %r1003, %r1004, %r1005;    setp.ne.u32 p, %r1003, 0;
    vote.ballot.sync.b32 %r1003, p, 0xffffffff;
    @!p not.b32 %r1003, %r1003;
}

	// end inline asm
	and.b32  	%r1015, %r1003, %r1014;
	clz.b32 	%r1016, %r1015;
	sub.s32 	%r227, 31, %r1016;
	and.b32  	%r1017, %r803, %r1015;
	popc.b32 	%r228, %r1017;
	setp.ne.s32 	%p115, %r402, %r227;
	mov.b32 	%r1963, 0;
	@%p115 bra 	$L__BB13_191;
	atom.shared.add.u32 	%r1963, [%r106], %r228;
$L__BB13_191:
	shfl.sync.idx.b32	%r1043|%p116, %r1963, %r227, 31, -1;
	add.s32 	%r231, %r228, %r1043;
	shr.u32 	%r1044, %r1905, %r400;
	and.b32  	%r1040, %r1044, %r75;
	mov.b32 	%r1020, 1;
	// begin inline asm
	{
    .reg .pred p;
    and.b32 %r1018, %r1040, %r1020;    setp.ne.u32 p, %r1018, 0;
    vote.ballot.sync.b32 %r1018, p, 0xffffffff;
    @!p not.b32 %r1018, %r1018;
}

	// end inline asm
	mov.b32 	%r1023, 2;
	// begin inline asm
	{
    .reg .pred p;
    and.b32 %r1021, %r1040, %r1023;    setp.ne.u32 p, %r1021, 0;
    vote.ballot.sync.b32 %r1021, p, 0xffffffff;
    @!p not.b32 %r1021, %r1021;
}

	// end inline asm
	and.b32  	%r1045, %r1021, %r1018;
	mov.b32 	%r1026, 4;
	// begin inline asm
	{
    .reg .pred p;
    and.b32 %r1024, %r1040, %r1026;    setp.ne.u32 p, %r1024, 0;
    vote.ballot.sync.b32 %r1024, p, 0xffffffff;
    @!p not.b32 %r1024, %r1024;
}

	// end inline asm
	and.b32  	%r1046, %r1024, %r1045;
	mov.b32 	%r1029, 8;
	// begin inline asm
	{
    .reg .pred p;
    and.b32 %r1027, %r1040, %r1029;    setp.ne.u32 p, %r1027, 0;
    vote.ballot.sync.b32 %r1027, p, 0xffffffff;
    @!p not.b32 %r1027, %r1027;
}

	// end inline asm
	and.b32  	%r1047, %r1027, %r1046;
	mov.b32 	%r1032, 16;
	// begin inline asm
	{
    .reg .pred p;
    and.b32 %r1030, %r1040, %r1032;    setp.ne.u32 p, %r1030, 0;
    vote.ballot.sync.b32 %r1030, p, 0xffffffff;
    @!p not.b32 %r1030, %r1030;
}

	// end inline asm
	and.b32  	%r1048, %r1030, %r1047;
	mov.b32 	%r1035, 32;
	// begin inline asm
	{
    .reg .pred p;
    and.b32 %r1033, %r1040, %r1035;    setp.ne.u32 p, %r1033, 0;
    vote.ballot.sync.b32 %r1033, p, 0xffffffff;
    @!p not.b32 %r1033, %r1033;
}

	// end inline asm
	and.b32  	%r1049, %r1033, %r1048;
	mov.b32 	%r1038, 64;
	// begin inline asm
	{
    .reg .pred p;
    and.b32 %r1036, %r1040, %r1038;    setp.ne.u32 p, %r1036, 0;
    vote.ballot.sync.b32 %r1036, p, 0xffffffff;
    @!p not.b32 %r1036, %r1036;
}

	// end inline asm
	and.b32  	%r1050, %r1036, %r1049;
	mov.b32 	%r1041, 128;
	// begin inline asm
	{
    .reg .pred p;
    and.b32 %r1039, %r1040, %r1041;    setp.ne.u32 p, %r1039, 0;
    vote.ballot.sync.b32 %r1039, p, 0xffffffff;
    @!p not.b32 %r1039, %r1039;
}

	// end inline asm
	and.b32  	%r1051, %r1039, %r1050;
	clz.b32 	%r1052, %r1051;
	sub.s32 	%r232, 31, %r1052;
	and.b32  	%r1053, %r803, %r1051;
	popc.b32 	%r233, %r1053;
	setp.ne.s32 	%p117, %r402, %r232;
	mov.b32 	%r1964, 0;
	@%p117 bra 	$L__BB13_193;
	atom.shared.add.u32 	%r1964, [%r107], %r233;
$L__BB13_193:
	shfl.sync.idx.b32	%r1079|%p118, %r1964, %r232, 31, -1;
	add.s32 	%r236, %r233, %r1079;
	shr.u32 	%r1080, %r1904, %r400;
	and.b32  	%r1076, %r1080, %r75;
	mov.b32 	%r1056, 1;
	// begin inline asm
	{
    .reg .pred p;
    and.b32 %r1054, %r1076, %r1056;    setp.ne.u32 p, %r1054, 0;
    vote.ballot.sync.b32 %r1054, p, 0xffffffff;
    @!p not.b32 %r1054, %r1054;
}

	// end inline asm
	mov.b32 	%r1059, 2;
	// begin inline asm
	{
    .reg .pred p;
    and.b32 %r1057, %r1076, %r1059;    setp.ne.u32 p, %r1057, 0;
    vote.ballot.sync.b32 %r1057, p, 0xffffffff;
    @!p not.b32 %r1057, %r1057;
}

	// end inline asm
	and.b32  	%r1081, %r1057, %r1054;
	mov.b32 	%r1062, 4;
	// begin inline asm
	{
    .reg .pred p;
    and.b32 %r1060, %r1076, %r1062;    setp.ne.u32 p, %r1060, 0;
    vote.ballot.sync.b32 %r1060, p, 0xffffffff;
    @!p not.b32 %r1060, %r1060;
}

	// end inline asm
	and.b32  	%r1082, %r1060, %r1081;
	mov.b32 	%r1065, 8;
	// begin inline asm
	{
    .reg .pred p;
    and.b32 %r1063, %r1076, %r1065;    setp.ne.u32 p, %r1063, 0;
    vote.ballot.sync.b32 %r1063, p, 0xffffffff;
    @!p not.b32 %r1063, %r1063;
}

	// end inline asm
	and.b32  	%r1083, %r1063, %r1082;
	mov.b32 	%r1068, 16;
	// begin inline asm
	{
    .reg .pred p;
    and.b32 %r1066, %r1076, %r1068;    setp.ne.u32 p, %r1066, 0;
    vote.ballot.sync.b32 %r1066, p, 0xffffffff;
    @!p not.b32 %r1066, %r1066;
}

	// end inline asm
	and.b32  	%r1084, %r1066, %r1083;
	mov.b32 	%r1071, 32;
	// begin inline asm
	{
    .reg .pred p;
    and.b32 %r1069, %r1076, %r1071;    setp.ne.u32 p, %r1069, 0;
    vote.ballot.sync.b32 %r1069, p, 0xffffffff;
    @!p not.b32 %r1069, %r1069;
}

	// end inline asm
	and.b32  	%r1085, %r1069, %r1084;
	mov.b32 	%r1074, 64;
	// begin inline asm
	{
    .reg .pred p;
    and.b32 %r1072, %r1076, %r1074;    setp.ne.u32 p, %r1072, 0;
    vote.ballot.sync.b32 %r1072, p, 0xffffffff;
    @!p not.b32 %r1072, %r1072;
}

	// end inline asm
	and.b32  	%r1086, %r1072, %r1085;
	mov.b32 	%r1077, 128;
	// begin inline asm
	{
    .reg .pred p;
    and.b32 %r1075, %r1076, %r1077;    setp.ne.u32 p, %r1075, 0;
    vote.ballot.sync.b32 %r1075, p, 0xffffffff;
    @!p not.b32 %r1075, %r1075;
}

	// end inline asm
	and.b32  	%r1087, %r1075, %r1086;
	clz.b32 	%r1088, %r1087;
	sub.s32 	%r237, 31, %r1088;
	and.b32  	%r1089, %r803, %r1087;
	popc.b32 	%r238, %r1089;
	setp.ne.s32 	%p119, %r402, %r237;
	mov.b32 	%r1965, 0;
	@%p119 bra 	$L__BB13_195;
	atom.shared.add.u32 	%r1965, [%r108], %r238;
$L__BB13_195:
	shfl.sync.idx.b32	%r1115|%p120, %r1965, %r237, 31, -1;
	add.s32 	%r241, %r238, %r1115;
	shr.u32 	%r1116, %r1903, %r400;
	and.b32  	%r1112, %r1116, %r75;
	mov.b32 	%r1092, 1;
	// begin inline asm
	{
    .reg .pred p;
    and.b32 %r1090, %r1112, %r1092;    setp.ne.u32 p, %r1090, 0;
    vote.ballot.sync.b32 %r1090, p, 0xffffffff;
    @!p not.b32 %r1090, %r1090;
}

	// end inline asm
	mov.b32 	%r1095, 2;
	// begin inline asm
	{
    .reg .pred p;
    and.b32 %r1093, %r1112, %r1095;    setp.ne.u32 p, %r1093, 0;
    vote.ballot.sync.b32 %r1093, p, 0xffffffff;
    @!p not.b32 %r1093, %r1093;
}

	// end inline asm
	and.b32  	%r1117, %r1093, %r1090;
	mov.b32 	%r1098, 4;
	// begin inline asm
	{
    .reg .pred p;
    and.b32 %r1096, %r1112, %r1098;    setp.ne.u32 p, %r1096, 0;
    vote.ballot.sync.b32 %r1096, p, 0xffffffff;
    @!p not.b32 %r1096, %r1096;
}

	// end inline asm
	and.b32  	%r1118, %r1096, %r1117;
	mov.b32 	%r1101, 8;
	// begin inline asm
	{
    .reg .pred p;
    and.b32 %r1099, %r1112, %r1101;    setp.ne.u32 p, %r1099, 0;
    vote.ballot.sync.b32 %r1099, p, 0xffffffff;
    @!p not.b32 %r1099, %r1099;
}

	// end inline asm
	and.b32  	%r1119, %r1099, %r1118;
	mov.b32 	%r1104, 16;
	// begin inline asm
	{
    .reg .pred p;
    and.b32 %r1102, %r1112, %r1104;    setp.ne.u32 p, %r1102, 0;
    vote.ballot.sync.b32 %r1102, p, 0xffffffff;
    @!p not.b32 %r1102, %r1102;
}

	// end inline asm
	and.b32  	%r1120, %r1102, %r1119;
	mov.b32 	%r1107, 32;
	// begin inline asm
	{
    .reg .pred p;
    and.b32 %r1105, %r1112, %r1107;    setp.ne.u32 p, %r1105, 0;
    vote.ballot.sync.b32 %r1105, p, 0xffffffff;
    @!p not.b32 %r1105, %r1105;
}

	// end inline asm
	and.b32  	%r1121, %r1105, %r1120;
	mov.b32 	%r1110, 64;
	// begin inline asm
	{
    .reg .pred p;
    and.b32 %r1108, %r1112, %r1110;    setp.ne.u32 p, %r1108, 0;
    vote.ballot.sync.b32 %r1108, p, 0xffffffff;
    @!p not.b32 %r1108, %r1108;
}

	// end inline asm
	and.b32  	%r1122, %r1108, %r1121;
	mov.b32 	%r1113, 128;
	// begin inline asm
	{
    .reg .pred p;
    and.b32 %r1111, %r1112, %r1113;    setp.ne.u32 p, %r1111, 0;
    vote.ballot.sync.b32 %r1111, p, 0xffffffff;
    @!p not.b32 %r1111, %r1111;
}

	// end inline asm
	and.b32  	%r1123, %r1111, %r1122;
	clz.b32 	%r1124, %r1123;
	sub.s32 	%r242, 31, %r1124;
	and.b32  	%r1125, %r803, %r1123;
	popc.b32 	%r243, %r1125;
	setp.ne.s32 	%p121, %r402, %r242;
	mov.b32 	%r1966, 0;
	@%p121 bra 	$L__BB13_197;
	atom.shared.add.u32 	%r1966, [%r109], %r243;
$L__BB13_197:
	shfl.sync.idx.b32	%r1151|%p122, %r1966, %r242, 31, -1;
	add.s32 	%r246, %r243, %r1151;
	shr.u32 	%r1152, %r1902, %r400;
	and.b32  	%r1148, %r1152, %r75;
	mov.b32 	%r1128, 1;
	// begin inline asm
	{
    .reg .pred p;
    and.b32 %r1126, %r1148, %r1128;    setp.ne.u32 p, %r1126, 0;
    vote.ballot.sync.b32 %r1126, p, 0xffffffff;
    @!p not.b32 %r1126, %r1126;
}

	// end inline asm
	mov.b32 	%r1131, 2;
	// begin inline asm
	{
    .reg .pred p;
    and.b32 %r1129, %r1148, %r1131;    setp.ne.u32 p, %r1129, 0;
    vote.ballot.sync.b32 %r1129, p, 0xffffffff;
    @!p not.b32 %r1129, %r1129;
}

	// end inline asm
	and.b32  	%r1153, %r1129, %r1126;
	mov.b32 	%r1134, 4;
	// begin inline asm
	{
    .reg .pred p;
    and.b32 %r1132, %r1148, %r1134;    setp.ne.u32 p, %r1132, 0;
    vote.ballot.sync.b32 %r1132, p, 0xffffffff;
    @!p not.b32 %r1132, %r1132;
}

	// end inline asm
	and.b32  	%r1154, %r1132, %r1153;
	mov.b32 	%r1137, 8;
	// begin inline asm
	{
    .reg .pred p;
    and.b32 %r1135, %r1148, %r1137;    setp.ne.u32 p, %r1135, 0;
    vote.ballot.sync.b32 %r1135, p, 0xffffffff;
    @!p not.b32 %r1135, %r1135;
}

	// end inline asm
	and.b32  	%r1155, %r1135, %r1154;
	mov.b32 	%r1140, 16;
	// begin inline asm
	{
    .reg .pred p;
    and.b32 %r1138, %r1148, %r1140;    setp.ne.u32 p, %r1138, 0;
    vote.ballot.sync.b32 %r1138, p, 0xffffffff;
    @!p not.b32 %r1138, %r1138;
}

	// end inline asm
	and.b32  	%r1156, %r1138, %r1155;
	mov.b32 	%r1143, 32;
	// begin inline asm
	{
    .reg .pred p;
    and.b32 %r1141, %r1148, %r1143;    setp.ne.u32 p, %r1141, 0;
    vote.ballot.sync.b32 %r1141, p, 0xffffffff;
    @!p not.b32 %r1141, %r1141;
}

	// end inline asm
	and.b32  	%r1157, %r1141, %r1156;
	mov.b32 	%r1146, 64;
	// begin inline asm
	{
    .reg .pred p;
    and.b32 %r1144, %r1148, %r1146;    setp.ne.u32 p, %r1144, 0;
    vote.ballot.sync.b32 %r1144, p, 0xffffffff;
    @!p not.b32 %r1144, %r1144;
}

	// end inline asm
	and.b32  	%r1158, %r1144, %r1157;
	mov.b32 	%r1149, 128;
	// begin inline asm
	{
    .reg .pred p;
    and.b32 %r1147, %r1148, %r1149;    setp.ne.u32 p, %r1147, 0;
    vote.ballot.sync.b32 %r1147, p, 0xffffffff;
    @!p not.b32 %r1147, %r1147;
}

	// end inline asm
	and.b32  	%r1159, %r1147, %r1158;
	clz.b32 	%r1160, %r1159;
	sub.s32 	%r247, 31, %r1160;
	and.b32  	%r1161, %r803, %r1159;
	popc.b32 	%r248, %r1161;
	setp.ne.s32 	%p123, %r402, %r247;
	mov.b32 	%r1967, 0;
	@%p123 bra 	$L__BB13_199;
	atom.shared.add.u32 	%r1967, [%r110], %r248;
$L__BB13_199:
	shfl.sync.idx.b32	%r1187|%p124, %r1967, %r247, 31, -1;
	add.s32 	%r251, %r248, %r1187;
	shr.u32 	%r1188, %r1901, %r400;
	and.b32  	%r1184, %r1188, %r75;
	mov.b32 	%r1164, 1;
	// begin inline asm
	{
    .reg .pred p;
    and.b32 %r1162, %r1184, %r1164;    setp.ne.u32 p, %r1162, 0;
    vote.ballot.sync.b32 %r1162, p, 0xffffffff;
    @!p not.b32 %r1162, %r1162;
}

	// end inline asm
	mov.b32 	%r1167, 2;
	// begin inline asm
	{
    .reg .pred p;
    and.b32 %r1165, %r1184, %r1167;    setp.ne.u32 p, %r1165, 0;
    vote.ballot.sync.b32 %r1165, p, 0xffffffff;
    @!p not.b32 %r1165, %r1165;
}

	// end inline asm
	and.b32  	%r1189, %r1165, %r1162;
	mov.b32 	%r1170, 4;
	// begin inline asm
	{
    .reg .pred p;
    and.b32 %r1168, %r1184, %r1170;    setp.ne.u32 p, %r1168, 0;
    vote.ballot.sync.b32 %r1168, p, 0xffffffff;
    @!p not.b32 %r1168, %r1168;
}

	// end inline asm
	and.b32  	%r1190, %r1168, %r1189;
	mov.b32 	%r1173, 8;
	// begin inline asm
	{
    .reg .pred p;
    and.b32 %r1171, %r1184, %r1173;    setp.ne.u32 p, %r1171, 0;
    vote.ballot.sync.b32 %r1171, p, 0xffffffff;
    @!p not.b32 %r1171, %r1171;
}

	// end inline asm
	and.b32  	%r1191, %r1171, %r1190;
	mov.b32 	%r1176, 16;
	// begin inline asm
	{
    .reg .pred p;
    and.b32 %r1174, %r1184, %r1176;    setp.ne.u32 p, %r1174, 0;
    vote.ballot.sync.b32 %r1174, p, 0xffffffff;
    @!p not.b32 %r1174, %r1174;
}

	// end inline asm
	and.b32  	%r1192, %r1174, %r1191;
	mov.b32 	%r1179, 32;
	// begin inline asm
	{
    .reg .pred p;
    and.b32 %r1177, %r1184, %r1179;    setp.ne.u32 p, %r1177, 0;
    vote.ballot.sync.b32 %r1177, p, 0xffffffff;
    @!p not.b32 %r1177, %r1177;
}

	// end inline asm
	and.b32  	%r1193, %r1177, %r1192;
	mov.b32 	%r1182, 64;
	// begin inline asm
	{
    .reg .pred p;
    and.b32 %r1180, %r1184, %r1182;    setp.ne.u32 p, %r1180, 0;
    vote.ballot.sync.b32 %r1180, p, 0xffffffff;
    @!p not.b32 %r1180, %r1180;
}

	// end inline asm
	and.b32  	%r1194, %r1180, %r1193;
	mov.b32 	%r1185, 128;
	// begin inline asm
	{
    .reg .pred p;
    and.b32 %r1183, %r1184, %r1185;    setp.ne.u32 p, %r1183, 0;
    vote.ballot.sync.b32 %r1183, p, 0xffffffff;
    @!p not.b32 %r1183, %r1183;
}

	// end inline asm
	and.b32  	%r1195, %r1183, %r1194;
	clz.b32 	%r1196, %r1195;
	sub.s32 	%r252, 31, %r1196;
	and.b32  	%r1197, %r803, %r1195;
	popc.b32 	%r253, %r1197;
	setp.ne.s32 	%p125, %r402, %r252;
	mov.b32 	%r1968, 0;
	@%p125 bra 	$L__BB13_201;
	atom.shared.add.u32 	%r1968, [%r111], %r253;
$L__BB13_201:
	shfl.sync.idx.b32	%r1223|%p126, %r1968, %r252, 31, -1;
	add.s32 	%r256, %r253, %r1223;
	shr.u32 	%r1224, %r1900, %r400;
	and.b32  	%r1220, %r1224, %r75;
	mov.b32 	%r1200, 1;
	// begin inline asm
	{
    .reg .pred p;
    and.b32 %r1198, %r1220, %r1200;    setp.ne.u32 p, %r1198, 0;
    vote.ballot.sync.b32 %r1198, p, 0xffffffff;
    @!p not.b32 %r1198, %r1198;
}

	// end inline asm
	mov.b32 	%r1203, 2;
	// begin inline asm
	{
    .reg .pred p;
    and.b32 %r1201, %r1220, %r1203;    setp.ne.u32 p, %r1201, 0;
    vote.ballot.sync.b32 %r1201, p, 0xffffffff;
    @!p not.b32 %r1201, %r1201;
}

	// end inline asm
	and.b32  	%r1225, %r1201, %r1198;
	mov.b32 	%r1206, 4;
	// begin inline asm
	{
    .reg .pred p;
    and.b32 %r1204, %r1220, %r1206;    setp.ne.u32 p, %r1204, 0;
    vote.ballot.sync.b32 %r1204, p, 0xffffffff;
    @!p not.b32 %r1204, %r1204;
}

	// end inline asm
	and.b32  	%r1226, %r1204, %r1225;
	mov.b32 	%r1209, 8;
	// begin inline asm
	{
    .reg .pred p;
    and.b32 %r1207, %r1220, %r1209;    setp.ne.u32 p, %r1207, 0;
    vote.ballot.sync.b32 %r1207, p, 0xffffffff;
    @!p not.b32 %r1207, %r1207;
}

	// end inline asm
	and.b32  	%r1227, %r1207, %r1226;
	mov.b32 	%r1212, 16;
	// begin inline asm
	{
    .reg .pred p;
    and.b32 %r1210, %r1220, %r1212;    setp.ne.u32 p, %r1210, 0;
    vote.ballot.sync.b32 %r1210, p, 0xffffffff;
    @!p not.b32 %r1210, %r1210;
}

	// end inline asm
	and.b32  	%r1228, %r1210, %r1227;
	mov.b32 	%r1215, 32;
	// begin inline asm
	{
    .reg .pred p;
    and.b32 %r1213, %r1220, %r1215;    setp.ne.u32 p, %r1213, 0;
    vote.ballot.sync.b32 %r1213, p, 0xffffffff;
    @!p not.b32 %r1213, %r1213;
}

	// end inline asm
	and.b32  	%r1229, %r1213, %r1228;
	mov.b32 	%r1218, 64;
	// begin inline asm
	{
    .reg .pred p;
    and.b32 %r1216, %r1220, %r1218;    setp.ne.u32 p, %r1216, 0;
    vote.ballot.sync.b32 %r1216, p, 0xffffffff;
    @!p not.b32 %r1216, %r1216;
}

	// end inline asm
	and.b32  	%r1230, %r1216, %r1229;
	mov.b32 	%r1221, 128;
	// begin inline asm
	{
    .reg .pred p;
    and.b32 %r1219, %r1220, %r1221;    setp.ne.u32 p, %r1219, 0;
    vote.ballot.sync.b32 %r1219, p, 0xffffffff;
    @!p not.b32 %r1219, %r1219;
}

	// end inline asm
	and.b32  	%r1231, %r1219, %r1230;
	clz.b32 	%r1232, %r1231;
	sub.s32 	%r257, 31, %r1232;
	and.b32  	%r1233, %r803, %r1231;
	popc.b32 	%r258, %r1233;
	setp.ne.s32 	%p127, %r402, %r257;
	mov.b32 	%r1969, 0;
	@%p127 bra 	$L__BB13_203;
	atom.shared.add.u32 	%r1969, [%r112], %r258;
$L__BB13_203:
	shfl.sync.idx.b32	%r1259|%p128, %r1969, %r257, 31, -1;
	add.s32 	%r261, %r258, %r1259;
	shr.u32 	%r1260, %r1899, %r400;
	and.b32  	%r1256, %r1260, %r75;
	mov.b32 	%r1236, 1;
	// begin inline asm
	{
    .reg .pred p;
    and.b32 %r1234, %r1256, %r1236;    setp.ne.u32 p, %r1234, 0;
    vote.ballot.sync.b32 %r1234, p, 0xffffffff;
    @!p not.b32 %r1234, %r1234;
}

	// end inline asm
	mov.b32 	%r1239, 2;
	// begin inline asm
	{
    .reg .pred p;
    and.b32 %r1237, %r1256, %r1239;    setp.ne.u32 p, %r1237, 0;
    vote.ballot.sync.b32 %r1237, p, 0xffffffff;
    @!p not.b32 %r1237, %r1237;
}

	// end inline asm
	and.b32  	%r1261, %r1237, %r1234;
	mov.b32 	%r1242, 4;
	// begin inline asm
	{
    .reg .pred p;
    and.b32 %r1240, %r1256, %r1242;    setp.ne.u32 p, %r1240, 0;
    vote.ballot.sync.b32 %r1240, p, 0xffffffff;
    @!p not.b32 %r1240, %r1240;
}

	// end inline asm
	and.b32  	%r1262, %r1240, %r1261;
	mov.b32 	%r1245, 8;
	// begin inline asm
	{
    .reg .pred p;
    and.b32 %r1243, %r1256, %r1245;    setp.ne.u32 p, %r1243, 0;
    vote.ballot.sync.b32 %r1243, p, 0xffffffff;
    @!p not.b32 %r1243, %r1243;
}

	// end inline asm
	and.b32  	%r1263, %r1243, %r1262;
	mov.b32 	%r1248, 16;
	// begin inline asm
	{
    .reg .pred p;
    and.b32 %r1246, %r1256, %r1248;    setp.ne.u32 p, %r1246, 0;
    vote.ballot.sync.b32 %r1246, p, 0xffffffff;
    @!p not.b32 %r1246, %r1246;
}

	// end inline asm
	and.b32  	%r1264, %r1246, %r1263;
	mov.b32 	%r1251, 32;
	// begin inline asm
	{
    .reg .pred p;
    and.b32 %r1249, %r1256, %r1251;    setp.ne.u32 p, %r1249, 0;
    vote.ballot.sync.b32 %r1249, p, 0xffffffff;
    @!p not.b32 %r1249, %r1249;
}

	// end inline asm
	and.b32  	%r1265, %r1249, %r1264;
	mov.b32 	%r1254, 64;
	// begin inline asm
	{
    .reg .pred p;
    and.b32 %r1252, %r1256, %r1254;    setp.ne.u32 p, %r1252, 0;
    vote.ballot.sync.b32 %r1252, p, 0xffffffff;
    @!p not.b32 %r1252, %r1252;
}

	// end inline asm
	and.b32  	%r1266, %r1252, %r1265;
	mov.b32 	%r1257, 128;
	// begin inline asm
	{
    .reg .pred p;
    and.b32 %r1255, %r1256, %r1257;    setp.ne.u32 p, %r1255, 0;
    vote.ballot.sync.b32 %r1255, p, 0xffffffff;
    @!p not.b32 %r1255, %r1255;
}

	// end inline asm
	and.b32  	%r1267, %r1255, %r1266;
	clz.b32 	%r1268, %r1267;
	sub.s32 	%r262, 31, %r1268;
	and.b32  	%r1269, %r803, %r1267;
	popc.b32 	%r263, %r1269;
	setp.ne.s32 	%p129, %r402, %r262;
	mov.b32 	%r1970, 0;
	@%p129 bra 	$L__BB13_205;
	shl.b32 	%r1270, %r1, 5;
	and.b32  	%r1271, %r1270, 31744;
	mov.u32 	%r1272, _ZZN3cub18CUB_300001_SM_10006detail10radix_sort29DeviceRadixSortOnesweepKernelINS1_5radix10policy_hubIjjyE10Policy1000ELNS0_9SortOrderE0EjjyiiNS1_21identity_decomposer_tEEEvPT5_SB_PT3_PKSC_PT1_PKSG_PT2_PKSK_T4_iiT6_E1s;
	add.s32 	%r1273, %r1272, %r1271;
	shr.u32 	%r1274, %r1899, %r400;
	and.b32  	%r1275, %r1274, %r75;
	shl.b32 	%r1276, %r1275, 2;
	add.s32 	%r1277, %r1273, %r1276;
	atom.shared.add.u32 	%r1970, [%r1277], %r263;
$L__BB13_205:
	shfl.sync.idx.b32	%r1303|%p130, %r1970, %r262, 31, -1;
	add.s32 	%r266, %r263, %r1303;
	shr.u32 	%r1304, %r1898, %r400;
	and.b32  	%r1300, %r1304, %r75;
	mov.b32 	%r1280, 1;
	// begin inline asm
	{
    .reg .pred p;
    and.b32 %r1278, %r1300, %r1280;    setp.ne.u32 p, %r1278, 0;
    vote.ballot.sync.b32 %r1278, p, 0xffffffff;
    @!p not.b32 %r1278, %r1278;
}

	// end inline asm
	mov.b32 	%r1283, 2;
	// begin inline asm
	{
    .reg .pred p;
    and.b32 %r1281, %r1300, %r1283;    setp.ne.u32 p, %r1281, 0;
    vote.ballot.sync.b32 %r1281, p, 0xffffffff;
    @!p not.b32 %r1281, %r1281;
}

	// end inline asm
	and.b32  	%r1305, %r1281, %r1278;
	mov.b32 	%r1286, 4;
	// begin inline asm
	{
    .reg .pred p;
    and.b32 %r1284, %r1300, %r1286;    setp.ne.u32 p, %r1284, 0;
    vote.ballot.sync.b32 %r1284, p, 0xffffffff;
    @!p not.b32 %r1284, %r1284;
}

	// end inline asm
	and.b32  	%r1306, %r1284, %r1305;
	mov.b32 	%r1289, 8;
	// begin inline asm
	{
    .reg .pred p;
    and.b32 %r1287, %r1300, %r1289;    setp.ne.u32 p, %r1287, 0;
    vote.ballot.sync.b32 %r1287, p, 0xffffffff;
    @!p not.b32 %r1287, %r1287;
}

	// end inline asm
	and.b32  	%r1307, %r1287, %r1306;
	mov.b32 	%r1292, 16;
	// begin inline asm
	{
    .reg .pred p;
    and.b32 %r1290, %r1300, %r1292;    setp.ne.u32 p, %r1290, 0;
    vote.ballot.sync.b32 %r1290, p, 0xffffffff;
    @!p not.b32 %r1290, %r1290;
}

	// end inline asm
	and.b32  	%r1308, %r1290, %r1307;
	mov.b32 	%r1295, 32;
	// begin inline asm
	{
    .reg .pred p;
    and.b32 %r1293, %r1300, %r1295;    setp.ne.u32 p, %r1293, 0;
    vote.ballot.sync.b32 %r1293, p, 0xffffffff;
    @!p not.b32 %r1293, %r1293;
}

	// end inline asm
	and.b32  	%r1309, %r1293, %r1308;
	mov.b32 	%r1298, 64;
	// begin inline asm
	{
    .reg .pred p;
    and.b32 %r1296, %r1300, %r1298;    setp.ne.u32 p, %r1296, 0;
    vote.ballot.sync.b32 %r1296, p, 0xffffffff;
    @!p not.b32 %r1296, %r1296;
}

	// end inline asm
	and.b32  	%r1310, %r1296, %r1309;
	mov.b32 	%r1301, 128;
	// begin inline asm
	{
    .reg .pred p;
    and.b32 %r1299, %r1300, %r1301;    setp.ne.u32 p, %r1299, 0;
    vote.ballot.sync.b32 %r1299, p, 0xffffffff;
    @!p not.b32 %r1299, %r1299;
}

	// end inline asm
	and.b32  	%r1311, %r1299, %r1310;
	clz.b32 	%r1312, %r1311;
	sub.s32 	%r267, 31, %r1312;
	and.b32  	%r1313, %r803, %r1311;
	popc.b32 	%r268, %r1313;
	setp.ne.s32 	%p131, %r402, %r267;
	mov.b32 	%r1971, 0;
	@%p131 bra 	$L__BB13_207;
	atom.shared.add.u32 	%r1971, [%r113], %r268;
$L__BB13_207:
	shfl.sync.idx.b32	%r1339|%p132, %r1971, %r267, 31, -1;
	add.s32 	%r271, %r268, %r1339;
	shr.u32 	%r1340, %r1897, %r400;
	and.b32  	%r1336, %r1340, %r75;
	mov.b32 	%r1316, 1;
	// begin inline asm
	{
    .reg .pred p;
    and.b32 %r1314, %r1336, %r1316;    setp.ne.u32 p, %r1314, 0;
    vote.ballot.sync.b32 %r1314, p, 0xffffffff;
    @!p not.b32 %r1314, %r1314;
}

	// end inline asm
	mov.b32 	%r1319, 2;
	// begin inline asm
	{
    .reg .pred p;
    and.b32 %r1317, %r1336, %r1319;    setp.ne.u32 p, %r1317, 0;
    vote.ballot.sync.b32 %r1317, p, 0xffffffff;
    @!p not.b32 %r1317, %r1317;
}

	// end inline asm
	and.b32  	%r1341, %r1317, %r1314;
	mov.b32 	%r1322, 4;
	// begin inline asm
	{
    .reg .pred p;
    and.b32 %r1320, %r1336, %r1322;    setp.ne.u32 p, %r1320, 0;
    vote.ballot.sync.b32 %r1320, p, 0xffffffff;
    @!p not.b32 %r1320, %r1320;
}

	// end inline asm
	and.b32  	%r1342, %r1320, %r1341;
	mov.b32 	%r1325, 8;
	// begin inline asm
	{
    .reg .pred p;
    and.b32 %r1323, %r1336, %r1325;    setp.ne.u32 p, %r1323, 0;
    vote.ballot.sync.b32 %r1323, p, 0xffffffff;
    @!p not.b32 %r1323, %r1323;
}

	// end inline asm
	and.b32  	%r1343, %r1323, %r1342;
	mov.b32 	%r1328, 16;
	// begin inline asm
	{
    .reg .pred p;
    and.b32 %r1326, %r1336, %r1328;    setp.ne.u32 p, %r1326, 0;
    vote.ballot.sync.b32 %r1326, p, 0xffffffff;
    @!p not.b32 %r1326, %r1326;
}

	// end inline asm
	and.b32  	%r1344, %r1326, %r1343;
	mov.b32 	%r1331, 32;
	// begin inline asm
	{
    .reg .pred p;
    and.b32 %r1329, %r1336, %r1331;    setp.ne.u32 p, %r1329, 0;
    vote.ballot.sync.b32 %r1329, p, 0xffffffff;
    @!p not.b32 %r1329, %r1329;
}

	// end inline asm
	and.b32  	%r1345, %r1329, %r1344;
	mov.b32 	%r1334, 64;
	// begin inline asm
	{
    .reg .pred p;
    and.b32 %r1332, %r1336, %r1334;    setp.ne.u32 p, %r1332, 0;
    vote.ballot.sync.b32 %r1332, p, 0xffffffff;
    @!p not.b32 %r1332, %r1332;
}

	// end inline asm
	and.b32  	%r1346, %r1332, %r1345;
	mov.b32 	%r1337, 128;
	// begin inline asm
	{
    .reg .pred p;
    and.b32 %r1335, %r1336, %r1337;    setp.ne.u32 p, %r1335, 0;
    vote.ballot.sync.b32 %r1335, p, 0xffffffff;
    @!p not.b32 %r1335, %r1335;
}

	// end inline asm
	and.b32  	%r1347, %r1335, %r1346;
	clz.b32 	%r1348, %r1347;
	sub.s32 	%r272, 31, %r1348;
	and.b32  	%r1349, %r803, %r1347;
	popc.b32 	%r273, %r1349;
	setp.ne.s32 	%p133, %r402, %r272;
	mov.b32 	%r1972, 0;
	@%p133 bra 	$L__BB13_209;
	atom.shared.add.u32 	%r1972, [%r114], %r273;
$L__BB13_209:
	shfl.sync.idx.b32	%r1375|%p134, %r1972, %r272, 31, -1;
	add.s32 	%r276, %r273, %r1375;
	shr.u32 	%r1376, %r1896, %r400;
	and.b32  	%r1372, %r1376, %r75;
	mov.b32 	%r1352, 1;
	// begin inline asm
	{
    .reg .pred p;
    and.b32 %r1350, %r1372, %r1352;    setp.ne.u32 p, %r1350, 0;
    vote.ballot.sync.b32 %r1350, p, 0xffffffff;
    @!p not.b32 %r1350, %r1350;
}

	// end inline asm
	mov.b32 	%r1355, 2;
	// begin inline asm
	{
    .reg .pred p;
    and.b32 %r1353, %r1372, %r1355;    setp.ne.u32 p, %r1353, 0;
    vote.ballot.sync.b32 %r1353, p, 0xffffffff;
    @!p not.b32 %r1353, %r1353;
}

	// end inline asm
	and.b32  	%r1377, %r1353, %r1350;
	mov.b32 	%r1358, 4;
	// begin inline asm
	{
    .reg .pred p;
    and.b32 %r1356, %r1372, %r1358;    setp.ne.u32 p, %r1356, 0;
    vote.ballot.sync.b32 %r1356, p, 0xffffffff;
    @!p not.b32 %r1356, %r1356;
}

	// end inline asm
	and.b32  	%r1378, %r1356, %r1377;
	mov.b32 	%r1361, 8;
	// begin inline asm
	{
    .reg .pred p;
    and.b32 %r1359, %r1372, %r1361;    setp.ne.u32 p, %r1359, 0;
    vote.ballot.sync.b32 %r1359, p, 0xffffffff;
    @!p not.b32 %r1359, %r1359;
}

	// end inline asm
	and.b32  	%r1379, %r1359, %r1378;
	mov.b32 	%r1364, 16;
	// begin inline asm
	{
    .reg .pred p;
    and.b32 %r1362, %r1372, %r1364;    setp.ne.u32 p, %r1362, 0;
    vote.ballot.sync.b32 %r1362, p, 0xffffffff;
    @!p not.b32 %r1362, %r1362;
}

	// end inline asm
	and.b32  	%r1380, %r1362, %r1379;
	mov.b32 	%r1367, 32;
	// begin inline asm
	{
    .reg .pred p;
    and.b32 %r1365, %r1372, %r1367;    setp.ne.u32 p, %r1365, 0;
    vote.ballot.sync.b32 %r1365, p, 0xffffffff;
    @!p not.b32 %r1365, %r1365;
}

	// end inline asm
	and.b32  	%r1381, %r1365, %r1380;
	mov.b32 	%r1370, 64;
	// begin inline asm
	{
    .reg .pred p;
    and.b32 %r1368, %r1372, %r1370;    setp.ne.u32 p, %r1368, 0;
    vote.ballot.sync.b32 %r1368, p, 0xffffffff;
    @!p not.b32 %r1368, %r1368;
}

	// end inline asm
	and.b32  	%r1382, %r1368, %r1381;
	mov.b32 	%r1373, 128;
	// begin inline asm
	{
    .reg .pred p;
    and.b32 %r1371, %r1372, %r1373;    setp.ne.u32 p, %r1371, 0;
    vote.ballot.sync.b32 %r1371, p, 0xffffffff;
    @!p not.b32 %r1371, %r1371;
}

	// end inline asm
	and.b32  	%r1383, %r1371, %r1382;
	clz.b32 	%r1384, %r1383;
	sub.s32 	%r277, 31, %r1384;
	and.b32  	%r1385, %r803, %r1383;
	popc.b32 	%r278, %r1385;
	setp.ne.s32 	%p135, %r402, %r277;
	mov.b32 	%r1973, 0;
	@%p135 bra 	$L__BB13_211;
	atom.shared.add.u32 	%r1973, [%r115], %r278;
$L__BB13_211:
	shfl.sync.idx.b32	%r1411|%p136, %r1973, %r277, 31, -1;
	add.s32 	%r281, %r278, %r1411;
	shr.u32 	%r1412, %r1895, %r400;
	and.b32  	%r1408, %r1412, %r75;
	mov.b32 	%r1388, 1;
	// begin inline asm
	{
    .reg .pred p;
    and.b32 %r1386, %r1408, %r1388;    setp.ne.u32 p, %r1386, 0;
    vote.ballot.sync.b32 %r1386, p, 0xffffffff;
    @!p not.b32 %r1386, %r1386;
}

	// end inline asm
	mov.b32 	%r1391, 2;
	// begin inline asm
	{
    .reg .pred p;
    and.b32 %r1389, %r1408, %r1391;    setp.ne.u32 p, %r1389, 0;
    vote.ballot.sync.b32 %r1389, p, 0xffffffff;
    @!p not.b32 %r1389, %r1389;
}

	// end inline asm
	and.b32  	%r1413, %r1389, %r1386;
	mov.b32 	%r1394, 4;
	// begin inline asm
	{
    .reg .pred p;
    and.b32 %r1392, %r1408, %r1394;    setp.ne.u32 p, %r1392, 0;
    vote.ballot.sync.b32 %r1392, p, 0xffffffff;
    @!p not.b32 %r1392, %r1392;
}

	// end inline asm
	and.b32  	%r1414, %r1392, %r1413;
	mov.b32 	%r1397, 8;
	// begin inline asm
	{
    .reg .pred p;
    and.b32 %r1395, %r1408, %r1397;    setp.ne.u32 p, %r1395, 0;
    vote.ballot.sync.b32 %r1395, p, 0xffffffff;
    @!p not.b32 %r1395, %r1395;
}

	// end inline asm
	and.b32  	%r1415, %r1395, %r1414;
	mov.b32 	%r1400, 16;
	// begin inline asm
	{
    .reg .pred p;
    and.b32 %r1398, %r1408, %r1400;    setp.ne.u32 p, %r1398, 0;
    vote.ballot.sync.b32 %r1398, p, 0xffffffff;
    @!p not.b32 %r1398, %r1398;
}

	// end inline asm
	and.b32  	%r1416, %r1398, %r1415;
	mov.b32 	%r1403, 32;
	// begin inline asm
	{
    .reg .pred p;
    and.b32 %r1401, %r1408, %r1403;    setp.ne.u32 p, %r1401, 0;
    vote.ballot.sync.b32 %r1401, p, 0xffffffff;
    @!p not.b32 %r1401, %r1401;
}

	// end inline asm
	and.b32  	%r1417, %r1401, %r1416;
	mov.b32 	%r1406, 64;
	// begin inline asm
	{
    .reg .pred p;
    and.b32 %r1404, %r1408, %r1406;    setp.ne.u32 p, %r1404, 0;
    vote.ballot.sync.b32 %r1404, p, 0xffffffff;
    @!p not.b32 %r1404, %r1404;
}

	// end inline asm
	and.b32  	%r1418, %r1404, %r1417;
	mov.b32 	%r1409, 128;
	// begin inline asm
	{
    .reg .pred p;
    and.b32 %r1407, %r1408, %r1409;    setp.ne.u32 p, %r1407, 0;
    vote.ballot.sync.b32 %r1407, p, 0xffffffff;
    @!p not.b32 %r1407, %r1407;
}

	// end inline asm
	and.b32  	%r1419, %r1407, %r1418;
	clz.b32 	%r1420, %r1419;
	sub.s32 	%r282, 31, %r1420;
	and.b32  	%r1421, %r803, %r1419;
	popc.b32 	%r283, %r1421;
	setp.ne.s32 	%p137, %r402, %r282;
	mov.b32 	%r1974, 0;
	@%p137 bra 	$L__BB13_213;
	atom.shared.add.u32 	%r1974, [%r116], %r283;
$L__BB13_213:
	shfl.sync.idx.b32	%r1422|%p139, %r1974, %r282, 31, -1;
	add.s32 	%r1423, %r283, %r1422;
	bar.sync 	0;
	shl.b32 	%r1424, %r206, 2;
	mov.u32 	%r1425, _ZZN3cub18CUB_300001_SM_10006detail10radix_sort29DeviceRadixSortOnesweepKernelINS1_5radix10policy_hubIjjyE10Policy1000ELNS0_9SortOrderE0EjjyiiNS1_21identity_decomposer_tEEEvPT5_SB_PT3_PKSC_PT1_PKSG_PT2_PKSK_T4_iiT6_E1s;
	add.s32 	%r286, %r1425, %r1424;
	st.shared.u32 	[%r286+-4], %r1911;
	shl.b32 	%r1426, %r211, 2;
	add.s32 	%r287, %r1425, %r1426;
	st.shared.u32 	[%r287+-4], %r1910;
	shl.b32 	%r1427, %r216, 2;
	add.s32 	%r288, %r1425, %r1427;
	st.shared.u32 	[%r288+-4], %r1909;
	shl.b32 	%r1428, %r221, 2;
	add.s32 	%r289, %r1425, %r1428;
	st.shared.u32 	[%r289+-4], %r1908;
	shl.b32 	%r1429, %r226, 2;
	add.s32 	%r290, %r1425, %r1429;
	st.shared.u32 	[%r290+-4], %r1907;
	shl.b32 	%r1430, %r231, 2;
	add.s32 	%r291, %r1425, %r1430;
	st.shared.u32 	[%r291+-4], %r1906;
	shl.b32 	%r1431, %r236, 2;
	add.s32 	%r292, %r1425, %r1431;
	st.shared.u32 	[%r292+-4], %r1905;
	shl.b32 	%r1432, %r241, 2;
	add.s32 	%r293, %r1425, %r1432;
	st.shared.u32 	[%r293+-4], %r1904;
	shl.b32 	%r1433, %r246, 2;
	add.s32 	%r294, %r1425, %r1433;
	st.shared.u32 	[%r294+-4], %r1903;
	shl.b32 	%r1434, %r251, 2;
	add.s32 	%r295, %r1425, %r1434;
	st.shared.u32 	[%r295+-4], %r1902;
	shl.b32 	%r1435, %r256, 2;
	add.s32 	%r296, %r1425, %r1435;
	st.shared.u32 	[%r296+-4], %r1901;
	shl.b32 	%r1436, %r261, 2;
	add.s32 	%r297, %r1425, %r1436;
	st.shared.u32 	[%r297+-4], %r1900;
	shl.b32 	%r1437, %r266, 2;
	add.s32 	%r298, %r1425, %r1437;
	st.shared.u32 	[%r298+-4], %r1899;
	shl.b32 	%r1438, %r271, 2;
	add.s32 	%r299, %r1425, %r1438;
	st.shared.u32 	[%r299+-4], %r1898;
	shl.b32 	%r1439, %r276, 2;
	add.s32 	%r300, %r1425, %r1439;
	st.shared.u32 	[%r300+-4], %r1897;
	shl.b32 	%r1440, %r281, 2;
	add.s32 	%r301, %r1425, %r1440;
	st.shared.u32 	[%r301+-4], %r1896;
	shl.b32 	%r1441, %r1423, 2;
	add.s32 	%r302, %r1425, %r1441;
	st.shared.u32 	[%r302+-4], %r1895;
	shl.b32 	%r1442, %r1, 3;
	add.s32 	%r1443, %r1425, %r1442;
	add.s32 	%r303, %r1443, 26112;
	@%p29 bra 	$L__BB13_221;
	ld.param.u64 	%rd368, [_ZN3cub18CUB_300001_SM_10006detail10radix_sort29DeviceRadixSortOnesweepKernelINS1_5radix10policy_hubIjjyE10Policy1000ELNS0_9SortOrderE0EjjyiiNS1_21identity_decomposer_tEEEvPT5_SB_PT3_PKSC_PT1_PKSG_PT2_PKSK_T4_iiT6__param_3];
	cvta.to.global.u64 	%rd85, %rd368;
	shl.b64 	%rd86, %rd10, 3;
	add.s64 	%rd87, %rd85, %rd86;
	ld.global.u64 	%rd88, [%rd87];
	cvt.s64.s32 	%rd89, %r200;
	sub.s64 	%rd371, %rd88, %rd89;
	st.shared.u64 	[%r303], %rd371;
	setp.lt.s32 	%p140, %r4, 1;
	mov.u32 	%r1978, %r1920;
	@%p140 bra 	$L__BB13_220;
	mov.b32 	%r1976, -1;
	mov.u32 	%r1975, %r4;
	mov.u32 	%r1978, %r1920;
$L__BB13_216:
	ld.param.u64 	%rd361, [_ZN3cub18CUB_300001_SM_10006detail10radix_sort29DeviceRadixSortOnesweepKernelINS1_5radix10policy_hubIjjyE10Policy1000ELNS0_9SortOrderE0EjjyiiNS1_21identity_decomposer_tEEEvPT5_SB_PT3_PKSC_PT1_PKSG_PT2_PKSK_T4_iiT6__param_0];
	add.s32 	%r307, %r1975, -1;
	shl.b32 	%r1445, %r307, 8;
	add.s32 	%r1446, %r1445, %r1;
	cvta.to.global.u64 	%rd90, %rd361;
	mul.wide.s32 	%rd91, %r1446, 4;
	add.s64 	%rd21, %rd90, %rd91;
$L__BB13_217:
	membar.cta;
	ld.volatile.global.u32 	%r308, [%rd21];
	setp.eq.s32 	%p141, %r308, 0;
	@%p141 bra 	$L__BB13_217;
	and.b32  	%r1447, %r308, 1073741823;
	add.s32 	%r1978, %r1447, %r1978;
	setp.gt.s32 	%p142, %r308, -1;
	vote.sync.ballot.b32 	%r1976, %p142, %r1976;
	setp.gt.u32 	%p144, %r1975, 1;
	and.pred  	%p145, %p142, %p144;
	mov.u32 	%r1975, %r307;
	@%p145 bra 	$L__BB13_216;
	ld.shared.u64 	%rd371, [%r303];
$L__BB13_220:
	ld.param.u64 	%rd362, [_ZN3cub18CUB_300001_SM_10006detail10radix_sort29DeviceRadixSortOnesweepKernelINS1_5radix10policy_hubIjjyE10Policy1000ELNS0_9SortOrderE0EjjyiiNS1_21identity_decomposer_tEEEvPT5_SB_PT3_PKSC_PT1_PKSG_PT2_PKSK_T4_iiT6__param_0];
	or.b32  	%r1448, %r1978, -2147483648;
	cvta.to.global.u64 	%rd92, %rd362;
	shl.b32 	%r1449, %r4, 8;
	add.s32 	%r1450, %r1449, %r1;
	mul.wide.s32 	%rd93, %r1450, 4;
	add.s64 	%rd94, %rd92, %rd93;
	st.volatile.global.u32 	[%rd94], %r1448;
	sub.s32 	%r1451, %r1978, %r1920;
	cvt.s64.s32 	%rd95, %r1451;
	add.s64 	%rd96, %rd371, %rd95;
	st.shared.u64 	[%r303], %rd96;
$L__BB13_221:
	ld.param.u64 	%rd365, [_ZN3cub18CUB_300001_SM_10006detail10radix_sort29DeviceRadixSortOnesweepKernelINS1_5radix10policy_hubIjjyE10Policy1000ELNS0_9SortOrderE0EjjyiiNS1_21identity_decomposer_tEEEvPT5_SB_PT3_PKSC_PT1_PKSG_PT2_PKSK_T4_iiT6__param_2];
	setp.gt.u32 	%p146, %r1, 255;
	setp.lt.s32 	%p147, %r5, %r399;
	setp.eq.s64 	%p148, %rd365, 0;
	or.pred  	%p149, %p148, %p147;
	or.pred  	%p150, %p146, %p149;
	@%p150 bra 	$L__BB13_223;
	ld.param.u64 	%rd366, [_ZN3cub18CUB_300001_SM_10006detail10radix_sort29DeviceRadixSortOnesweepKernelINS1_5radix10policy_hubIjjyE10Policy1000ELNS0_9SortOrderE0EjjyiiNS1_21identity_decomposer_tEEEvPT5_SB_PT3_PKSC_PT1_PKSG_PT2_PKSK_T4_iiT6__param_2];
	ld.shared.u64 	%rd97, [%r303];
	cvt.s64.s32 	%rd98, %r1920;
	cvt.s64.s32 	%rd99, %r200;
	add.s64 	%rd100, %rd99, %rd98;
	add.s64 	%rd101, %rd100, %rd97;
	cvta.to.global.u64 	%rd102, %rd366;
	shl.b64 	%rd103, %rd10, 3;
	add.s64 	%rd104, %rd102, %rd103;
	st.global.u64 	[%rd104], %rd101;
$L__BB13_223:
	setp.gt.s32 	%p151, %r5, %r399;
	bar.sync 	0;
	@%p151 bra 	$L__BB13_225;
	ld.shared.u32 	%r1452, [%r117];
	shr.u32 	%r1453, %r1452, %r400;
	and.b32  	%r1454, %r1453, %r75;
	shl.b32 	%r1455, %r1454, 3;
	add.s32 	%r1457, %r1425, 26112;
	add.s32 	%r1458, %r1457, %r1455;
	ld.shared.u64 	%rd105, [%r1458];
	add.s64 	%rd106, %rd105, %rd10;
	shl.b64 	%rd107, %rd106, 2;
	add.s64 	%rd108, %rd2, %rd107;
	st.global.u32 	[%rd108], %r1452;
	bar.warp.sync 	-1;
	ld.shared.u32 	%r1459, [%r117+1536];
	shr.u32 	%r1460, %r1459, %r400;
	and.b32  	%r1461, %r1460, %r75;
	shl.b32 	%r1462, %r1461, 3;
	add.s32 	%r1463, %r1457, %r1462;
	ld.shared.u64 	%rd109, [%r1463];
	add.s64 	%rd110, %rd109, %rd10;
	shl.b64 	%rd111, %rd110, 2;
	add.s64 	%rd112, %rd2, %rd111;
	st.global.u32 	[%rd112+1536], %r1459;
	bar.warp.sync 	-1;
	ld.shared.u32 	%r1464, [%r117+3072];
	shr.u32 	%r1465, %r1464, %r400;
	and.b32  	%r1466, %r1465, %r75;
	shl.b32 	%r1467, %r1466, 3;
	add.s32 	%r1468, %r1457, %r1467;
	ld.shared.u64 	%rd113, [%r1468];
	add.s64 	%rd114, %rd113, %rd10;
	shl.b64 	%rd115, %rd114, 2;
	add.s64 	%rd116, %rd2, %rd115;
	st.global.u32 	[%rd116+3072], %r1464;
	bar.warp.sync 	-1;
	ld.shared.u32 	%r1469, [%r117+4608];
	shr.u32 	%r1470, %r1469, %r400;
	and.b32  	%r1471, %r1470, %r75;
	shl.b32 	%r1472, %r1471, 3;
	add.s32 	%r1473, %r1457, %r1472;
	ld.shared.u64 	%rd117, [%r1473];
	add.s64 	%rd118, %rd117, %rd10;
	shl.b64 	%rd119, %rd118, 2;
	add.s64 	%rd120, %rd2, %rd119;
	st.global.u32 	[%rd120+4608], %r1469;
	bar.warp.sync 	-1;
	ld.shared.u32 	%r1474, [%r117+6144];
	shr.u32 	%r1475, %r1474, %r400;
	and.b32  	%r1476, %r1475, %r75;
	shl.b32 	%r1477, %r1476, 3;
	add.s32 	%r1478, %r1457, %r1477;
	ld.shared.u64 	%rd121, [%r1478];
	add.s64 	%rd122, %rd121, %rd10;
	shl.b64 	%rd123, %rd122, 2;
	add.s64 	%rd124, %rd2, %rd123;
	st.global.u32 	[%rd124+6144], %r1474;
	bar.warp.sync 	-1;
	ld.shared.u32 	%r1479, [%r117+7680];
	shr.u32 	%r1480, %r1479, %r400;
	and.b32  	%r1481, %r1480, %r75;
	shl.b32 	%r1482, %r1481, 3;
	add.s32 	%r1483, %r1457, %r1482;
	ld.shared.u64 	%rd125, [%r1483];
	add.s64 	%rd126, %rd125, %rd10;
	shl.b64 	%rd127, %rd126, 2;
	add.s64 	%rd128, %rd2, %rd127;
	st.global.u32 	[%rd128+7680], %r1479;
	bar.warp.sync 	-1;
	ld.shared.u32 	%r1484, [%r117+9216];
	shr.u32 	%r1485, %r1484, %r400;
	and.b32  	%r1486, %r1485, %r75;
	shl.b32 	%r1487, %r1486, 3;
	add.s32 	%r1488, %r1457, %r1487;
	ld.shared.u64 	%rd129, [%r1488];
	add.s64 	%rd130, %rd129, %rd10;
	shl.b64 	%rd131, %rd130, 2;
	add.s64 	%rd132, %rd2, %rd131;
	st.global.u32 	[%rd132+9216], %r1484;
	bar.warp.sync 	-1;
	ld.shared.u32 	%r1489, [%r117+10752];
	shr.u32 	%r1490, %r1489, %r400;
	and.b32  	%r1491, %r1490, %r75;
	shl.b32 	%r1492, %r1491, 3;
	add.s32 	%r1493, %r1457, %r1492;
	ld.shared.u64 	%rd133, [%r1493];
	add.s64 	%rd134, %rd133, %rd10;
	shl.b64 	%rd135, %rd134, 2;
	add.s64 	%rd136, %rd2, %rd135;
	st.global.u32 	[%rd136+10752], %r1489;
	bar.warp.sync 	-1;
	ld.shared.u32 	%r1494, [%r117+12288];
	shr.u32 	%r1495, %r1494, %r400;
	and.b32  	%r1496, %r1495, %r75;
	shl.b32 	%r1497, %r1496, 3;
	add.s32 	%r1498, %r1457, %r1497;
	ld.shared.u64 	%rd137, [%r1498];
	add.s64 	%rd138, %rd137, %rd10;
	shl.b64 	%rd139, %rd138, 2;
	add.s64 	%rd140, %rd2, %rd139;
	st.global.u32 	[%rd140+12288], %r1494;
	bar.warp.sync 	-1;
	ld.shared.u32 	%r1499, [%r117+13824];
	shr.u32 	%r1500, %r1499, %r400;
	and.b32  	%r1501, %r1500, %r75;
	shl.b32 	%r1502, %r1501, 3;
	add.s32 	%r1503, %r1457, %r1502;
	ld.shared.u64 	%rd141, [%r1503];
	add.s64 	%rd142, %rd141, %rd10;
	shl.b64 	%rd143, %rd142, 2;
	add.s64 	%rd144, %rd2, %rd143;
	st.global.u32 	[%rd144+13824], %r1499;
	bar.warp.sync 	-1;
	ld.shared.u32 	%r1504, [%r117+15360];
	shr.u32 	%r1505, %r1504, %r400;
	and.b32  	%r1506, %r1505, %r75;
	shl.b32 	%r1507, %r1506, 3;
	add.s32 	%r1508, %r1457, %r1507;
	ld.shared.u64 	%rd145, [%r1508];
	add.s64 	%rd146, %rd145, %rd10;
	shl.b64 	%rd147, %rd146, 2;
	add.s64 	%rd148, %rd2, %rd147;
	st.global.u32 	[%rd148+15360], %r1504;
	bar.warp.sync 	-1;
	ld.shared.u32 	%r1509, [%r117+16896];
	shr.u32 	%r1510, %r1509, %r400;
	and.b32  	%r1511, %r1510, %r75;
	shl.b32 	%r1512, %r1511, 3;
	add.s32 	%r1513, %r1457, %r1512;
	ld.shared.u64 	%rd149, [%r1513];
	add.s64 	%rd150, %rd149, %rd10;
	shl.b64 	%rd151, %rd150, 2;
	add.s64 	%rd152, %rd2, %rd151;
	st.global.u32 	[%rd152+16896], %r1509;
	bar.warp.sync 	-1;
	ld.shared.u32 	%r1514, [%r117+18432];
	shr.u32 	%r1515, %r1514, %r400;
	and.b32  	%r1516, %r1515, %r75;
	shl.b32 	%r1517, %r1516, 3;
	add.s32 	%r1518, %r1457, %r1517;
	ld.shared.u64 	%rd153, [%r1518];
	add.s64 	%rd154, %rd153, %rd10;
	shl.b64 	%rd155, %rd154, 2;
	add.s64 	%rd156, %rd2, %rd155;
	st.global.u32 	[%rd156+18432], %r1514;
	bar.warp.sync 	-1;
	ld.shared.u32 	%r1519, [%r117+19968];
	shr.u32 	%r1520, %r1519, %r400;
	and.b32  	%r1521, %r1520, %r75;
	shl.b32 	%r1522, %r1521, 3;
	add.s32 	%r1523, %r1457, %r1522;
	ld.shared.u64 	%rd157, [%r1523];
	add.s64 	%rd158, %rd157, %rd10;
	shl.b64 	%rd159, %rd158, 2;
	add.s64 	%rd160, %rd2, %rd159;
	st.global.u32 	[%rd160+19968], %r1519;
	bar.warp.sync 	-1;
	ld.shared.u32 	%r1524, [%r117+21504];
	shr.u32 	%r1525, %r1524, %r400;
	and.b32  	%r1526, %r1525, %r75;
	shl.b32 	%r1527, %r1526, 3;
	add.s32 	%r1528, %r1457, %r1527;
	ld.shared.u64 	%rd161, [%r1528];
	add.s64 	%rd162, %rd161, %rd10;
	shl.b64 	%rd163, %rd162, 2;
	add.s64 	%rd164, %rd2, %rd163;
	st.global.u32 	[%rd164+21504], %r1524;
	bar.warp.sync 	-1;
	ld.shared.u32 	%r1529, [%r117+23040];
	shr.u32 	%r1530, %r1529, %r400;
	and.b32  	%r1531, %r1530, %r75;
	shl.b32 	%r1532, %r1531, 3;
	add.s32 	%r1533, %r1457, %r1532;
	ld.shared.u64 	%rd165, [%r1533];
	add.s64 	%rd166, %rd165, %rd10;
	shl.b64 	%rd167, %rd166, 2;
	add.s64 	%rd168, %rd2, %rd167;
	st.global.u32 	[%rd168+23040], %r1529;
	bar.warp.sync 	-1;
	ld.shared.u32 	%r1534, [%r117+24576];
	shr.u32 	%r1535, %r1534, %r400;
	and.b32  	%r1536, %r1535, %r75;
	shl.b32 	%r1537, %r1536, 3;
	add.s32 	%r1538, %r1457, %r1537;
	ld.shared.u64 	%rd169, [%r1538];
	add.s64 	%rd170, %rd169, %rd10;
	shl.b64 	%rd171, %rd170, 2;
	add.s64 	%rd172, %rd2, %rd171;
	st.global.u32 	[%rd172+24576], %r1534;
	bar.warp.sync 	-1;
	bra.uni 	$L__BB13_260;
$L__BB13_225:
	mad.lo.s32 	%r312, %r4, -6528, %r399;
	setp.ge.s32 	%p152, %r1, %r312;
	@%p152 bra 	$L__BB13_227;
	ld.shared.u32 	%r1539, [%r117];
	shr.u32 	%r1540, %r1539, %r400;
	and.b32  	%r1541, %r1540, %r75;
	shl.b32 	%r1542, %r1541, 3;
	add.s32 	%r1544, %r1425, %r1542;
	ld.shared.u64 	%rd173, [%r1544+26112];
	add.s64 	%rd174, %rd173, %rd10;
	shl.b64 	%rd175, %rd174, 2;
	add.s64 	%rd176, %rd2, %rd175;
	st.global.u32 	[%rd176], %r1539;
$L__BB13_227:
	bar.warp.sync 	-1;
	add.s32 	%r1545, %r1, 384;
	setp.ge.s32 	%p153, %r1545, %r312;
	@%p153 bra 	$L__BB13_229;
	ld.shared.u32 	%r1546, [%r117+1536];
	shr.u32 	%r1547, %r1546, %r400;
	and.b32  	%r1548, %r1547, %r75;
	shl.b32 	%r1549, %r1548, 3;
	add.s32 	%r1551, %r1425, %r1549;
	ld.shared.u64 	%rd177, [%r1551+26112];
	add.s64 	%rd178, %rd177, %rd10;
	shl.b64 	%rd179, %rd178, 2;
	add.s64 	%rd180, %rd2, %rd179;
	st.global.u32 	[%rd180+1536], %r1546;
$L__BB13_229:
	bar.warp.sync 	-1;
	add.s32 	%r1552, %r1, 768;
	setp.ge.s32 	%p154, %r1552, %r312;
	@%p154 bra 	$L__BB13_231;
	ld.shared.u32 	%r1553, [%r117+3072];
	shr.u32 	%r1554, %r1553, %r400;
	and.b32  	%r1555, %r1554, %r75;
	shl.b32 	%r1556, %r1555, 3;
	add.s32 	%r1558, %r1425, %r1556;
	ld.shared.u64 	%rd181, [%r1558+26112];
	add.s64 	%rd182, %rd181, %rd10;
	shl.b64 	%rd183, %rd182, 2;
	add.s64 	%rd184, %rd2, %rd183;
	st.global.u32 	[%rd184+3072], %r1553;
$L__BB13_231:
	bar.warp.sync 	-1;
	add.s32 	%r1559, %r1, 1152;
	setp.ge.s32 	%p155, %r1559, %r312;
	@%p155 bra 	$L__BB13_233;
	ld.shared.u32 	%r1560, [%r117+4608];
	shr.u32 	%r1561, %r1560, %r400;
	and.b32  	%r1562, %r1561, %r75;
	shl.b32 	%r1563, %r1562, 3;
	add.s32 	%r1565, %r1425, %r1563;
	ld.shared.u64 	%rd185, [%r1565+26112];
	add.s64 	%rd186, %rd185, %rd10;
	shl.b64 	%rd187, %rd186, 2;
	add.s64 	%rd188, %rd2, %rd187;
	st.global.u32 	[%rd188+4608], %r1560;
$L__BB13_233:
	bar.warp.sync 	-1;
	add.s32 	%r1566, %r1, 1536;
	setp.ge.s32 	%p156, %r1566, %r312;
	@%p156 bra 	$L__BB13_235;
	ld.shared.u32 	%r1567, [%r117+6144];
	shr.u32 	%r1568, %r1567, %r400;
	and.b32  	%r1569, %r1568, %r75;
	shl.b32 	%r1570, %r1569, 3;
	add.s32 	%r1572, %r1425, %r1570;
	ld.shared.u64 	%rd189, [%r1572+26112];
	add.s64 	%rd190, %rd189, %rd10;
	shl.b64 	%rd191, %rd190, 2;
	add.s64 	%rd192, %rd2, %rd191;
	st.global.u32 	[%rd192+6144], %r1567;
$L__BB13_235:
	bar.warp.sync 	-1;
	add.s32 	%r1573, %r1, 1920;
	setp.ge.s32 	%p157, %r1573, %r312;
	@%p157 bra 	$L__BB13_237;
	ld.shared.u32 	%r1574, [%r117+7680];
	shr.u32 	%r1575, %r1574, %r400;
	and.b32  	%r1576, %r1575, %r75;
	shl.b32 	%r1577, %r1576, 3;
	add.s32 	%r1579, %r1425, %r1577;
	ld.shared.u64 	%rd193, [%r1579+26112];
	add.s64 	%rd194, %rd193, %rd10;
	shl.b64 	%rd195, %rd194, 2;
	add.s64 	%rd196, %rd2, %rd195;
	st.global.u32 	[%rd196+7680], %r1574;
$L__BB13_237:
	bar.warp.sync 	-1;
	add.s32 	%r1580, %r1, 2304;
	setp.ge.s32 	%p158, %r1580, %r312;
	@%p158 bra 	$L__BB13_239;
	ld.shared.u32 	%r1581, [%r117+9216];
	shr.u32 	%r1582, %r1581, %r400;
	and.b32  	%r1583, %r1582, %r75;
	shl.b32 	%r1584, %r1583, 3;
	add.s32 	%r1586, %r1425, %r1584;
	ld.shared.u64 	%rd197, [%r1586+26112];
	add.s64 	%rd198, %rd197, %rd10;
	shl.b64 	%rd199, %rd198, 2;
	add.s64 	%rd200, %rd2, %rd199;
	st.global.u32 	[%rd200+9216], %r1581;
$L__BB13_239:
	bar.warp.sync 	-1;
	add.s32 	%r1587, %r1, 2688;
	setp.ge.s32 	%p159, %r1587, %r312;
	@%p159 bra 	$L__BB13_241;
	ld.shared.u32 	%r1588, [%r117+10752];
	shr.u32 	%r1589, %r1588, %r400;
	and.b32  	%r1590, %r1589, %r75;
	shl.b32 	%r1591, %r1590, 3;
	add.s32 	%r1593, %r1425, %r1591;
	ld.shared.u64 	%rd201, [%r1593+26112];
	add.s64 	%rd202, %rd201, %rd10;
	shl.b64 	%rd203, %rd202, 2;
	add.s64 	%rd204, %rd2, %rd203;
	st.global.u32 	[%rd204+10752], %r1588;
$L__BB13_241:
	bar.warp.sync 	-1;
	or.b32  	%r1594, %r1, 3072;
	setp.ge.s32 	%p160, %r1594, %r312;
	@%p160 bra 	$L__BB13_243;
	ld.shared.u32 	%r1595, [%r117+12288];
	shr.u32 	%r1596, %r1595, %r400;
	and.b32  	%r1597, %r1596, %r75;
	shl.b32 	%r1598, %r1597, 3;
	add.s32 	%r1600, %r1425, %r1598;
	ld.shared.u64 	%rd205, [%r1600+26112];
	add.s64 	%rd206, %rd205, %rd10;
	shl.b64 	%rd207, %rd206, 2;
	add.s64 	%rd208, %rd2, %rd207;
	st.global.u32 	[%rd208+12288], %r1595;
$L__BB13_243:
	bar.warp.sync 	-1;
	add.s32 	%r1601, %r1, 3456;
	setp.ge.s32 	%p161, %r1601, %r312;
	@%p161 bra 	$L__BB13_245;
	ld.shared.u32 	%r1602, [%r117+13824];
	shr.u32 	%r1603, %r1602, %r400;
	and.b32  	%r1604, %r1603, %r75;
	shl.b32 	%r1605, %r1604, 3;
	add.s32 	%r1607, %r1425, %r1605;
	ld.shared.u64 	%rd209, [%r1607+26112];
	add.s64 	%rd210, %rd209, %rd10;
	shl.b64 	%rd211, %rd210, 2;
	add.s64 	%rd212, %rd2, %rd211;
	st.global.u32 	[%rd212+13824], %r1602;
$L__BB13_245:
	bar.warp.sync 	-1;
	add.s32 	%r1608, %r1, 3840;
	setp.ge.s32 	%p162, %r1608, %r312;
	@%p162 bra 	$L__BB13_247;
	ld.shared.u32 	%r1609, [%r117+15360];
	shr.u32 	%r1610, %r1609, %r400;
	and.b32  	%r1611, %r1610, %r75;
	shl.b32 	%r1612, %r1611, 3;
	add.s32 	%r1614, %r1425, %r1612;
	ld.shared.u64 	%rd213, [%r1614+26112];
	add.s64 	%rd214, %rd213, %rd10;
	shl.b64 	%rd215, %rd214, 2;
	add.s64 	%rd216, %rd2, %rd215;
	st.global.u32 	[%rd216+15360], %r1609;
$L__BB13_247:
	bar.warp.sync 	-1;
	add.s32 	%r1615, %r1, 4224;
	setp.ge.s32 	%p163, %r1615, %r312;
	@%p163 bra 	$L__BB13_249;
	ld.shared.u32 	%r1616, [%r117+16896];
	shr.u32 	%r1617, %r1616, %r400;
	and.b32  	%r1618, %r1617, %r75;
	shl.b32 	%r1619, %r1618, 3;
	add.s32 	%r1621, %r1425, %r1619;
	ld.shared.u64 	%rd217, [%r1621+26112];
	add.s64 	%rd218, %rd217, %rd10;
	shl.b64 	%rd219, %rd218, 2;
	add.s64 	%rd220, %rd2, %rd219;
	st.global.u32 	[%rd220+16896], %r1616;
$L__BB13_249:
	bar.warp.sync 	-1;
	add.s32 	%r1622, %r1, 4608;
	setp.ge.s32 	%p164, %r1622, %r312;
	@%p164 bra 	$L__BB13_251;
	ld.shared.u32 	%r1623, [%r117+18432];
	shr.u32 	%r1624, %r1623, %r400;
	and.b32  	%r1625, %r1624, %r75;
	shl.b32 	%r1626, %r1625, 3;
	add.s32 	%r1628, %r1425, %r1626;
	ld.shared.u64 	%rd221, [%r1628+26112];
	add.s64 	%rd222, %rd221, %rd10;
	shl.b64 	%rd223, %rd222, 2;
	add.s64 	%rd224, %rd2, %rd223;
	st.global.u32 	[%rd224+18432], %r1623;
$L__BB13_251:
	bar.warp.sync 	-1;
	add.s32 	%r1629, %r1, 4992;
	setp.ge.s32 	%p165, %r1629, %r312;
	@%p165 bra 	$L__BB13_253;
	ld.shared.u32 	%r1630, [%r117+19968];
	shr.u32 	%r1631, %r1630, %r400;
	and.b32  	%r1632, %r1631, %r75;
	shl.b32 	%r1633, %r1632, 3;
	add.s32 	%r1635, %r1425, %r1633;
	ld.shared.u64 	%rd225, [%r1635+26112];
	add.s64 	%rd226, %rd225, %rd10;
	shl.b64 	%rd227, %rd226, 2;
	add.s64 	%rd228, %rd2, %rd227;
	st.global.u32 	[%rd228+19968], %r1630;
$L__BB13_253:
	bar.warp.sync 	-1;
	add.s32 	%r1636, %r1, 5376;
	setp.ge.s32 	%p166, %r1636, %r312;
	@%p166 bra 	$L__BB13_255;
	ld.shared.u32 	%r1637, [%r117+21504];
	shr.u32 	%r1638, %r1637, %r400;
	and.b32  	%r1639, %r1638, %r75;
	shl.b32 	%r1640, %r1639, 3;
	add.s32 	%r1642, %r1425, %r1640;
	ld.shared.u64 	%rd229, [%r1642+26112];
	add.s64 	%rd230, %rd229, %rd10;
	shl.b64 	%rd231, %rd230, 2;
	add.s64 	%rd232, %rd2, %rd231;
	st.global.u32 	[%rd232+21504], %r1637;
$L__BB13_255:
	bar.warp.sync 	-1;
	add.s32 	%r1643, %r1, 5760;
	setp.ge.s32 	%p167, %r1643, %r312;
	@%p167 bra 	$L__BB13_257;
	ld.shared.u32 	%r1644, [%r117+23040];
	shr.u32 	%r1645, %r1644, %r400;
	and.b32  	%r1646, %r1645, %r75;
	shl.b32 	%r1647, %r1646, 3;
	add.s32 	%r1649, %r1425, %r1647;
	ld.shared.u64 	%rd233, [%r1649+26112];
	add.s64 	%rd234, %rd233, %rd10;
	shl.b64 	%rd235, %rd234, 2;
	add.s64 	%rd236, %rd2, %rd235;
	st.global.u32 	[%rd236+23040], %r1644;
$L__BB13_257:
	bar.warp.sync 	-1;
	or.b32  	%r1650, %r1, 6144;
	setp.ge.s32 	%p168, %r1650, %r312;
	@%p168 bra 	$L__BB13_259;
	ld.shared.u32 	%r1651, [%r117+24576];
	shr.u32 	%r1652, %r1651, %r400;
	and.b32  	%r1653, %r1652, %r75;
	shl.b32 	%r1654, %r1653, 3;
	add.s32 	%r1656, %r1425, %r1654;
	ld.shared.u64 	%rd237, [%r1656+26112];
	add.s64 	%rd238, %rd237, %rd10;
	shl.b64 	%rd239, %rd238, 2;
	add.s64 	%rd240, %rd2, %rd239;
	st.global.u32 	[%rd240+24576], %r1651;
$L__BB13_259:
	bar.warp.sync 	-1;
$L__BB13_260:
	setp.gt.s32 	%p169, %r5, %r399;
	ld.shared.u32 	%r1657, [%r117];
	shr.u32 	%r1658, %r1657, %r400;
	and.b32  	%r313, %r1658, %r75;
	ld.shared.u32 	%r1659, [%r117+1536];
	shr.u32 	%r1660, %r1659, %r400;
	and.b32  	%r314, %r1660, %r75;
	ld.shared.u32 	%r1661, [%r117+3072];
	shr.u32 	%r1662, %r1661, %r400;
	and.b32  	%r315, %r1662, %r75;
	ld.shared.u32 	%r1663, [%r117+4608];
	shr.u32 	%r1664, %r1663, %r400;
	and.b32  	%r316, %r1664, %r75;
	ld.shared.u32 	%r1665, [%r117+6144];
	shr.u32 	%r1666, %r1665, %r400;
	and.b32  	%r317, %r1666, %r75;
	ld.shared.u32 	%r1667, [%r117+7680];
	shr.u32 	%r1668, %r1667, %r400;
	and.b32  	%r318, %r1668, %r75;
	ld.shared.u32 	%r1669, [%r117+9216];
	shr.u32 	%r1670, %r1669, %r400;
	and.b32  	%r319, %r1670, %r75;
	ld.shared.u32 	%r1671, [%r117+10752];
	shr.u32 	%r1672, %r1671, %r400;
	and.b32  	%r320, %r1672, %r75;
	ld.shared.u32 	%r1673, [%r117+12288];
	shr.u32 	%r1674, %r1673, %r400;
	and.b32  	%r321, %r1674, %r75;
	ld.shared.u32 	%r1675, [%r117+13824];
	shr.u32 	%r1676, %r1675, %r400;
	and.b32  	%r322, %r1676, %r75;
	ld.shared.u32 	%r1677, [%r117+15360];
	shr.u32 	%r1678, %r1677, %r400;
	and.b32  	%r323, %r1678, %r75;
	ld.shared.u32 	%r1679, [%r117+16896];
	shr.u32 	%r1680, %r1679, %r400;
	and.b32  	%r324, %r1680, %r75;
	ld.shared.u32 	%r1681, [%r117+18432];
	shr.u32 	%r1682, %r1681, %r400;
	and.b32  	%r325, %r1682, %r75;
	ld.shared.u32 	%r1683, [%r117+19968];
	shr.u32 	%r1684, %r1683, %r400;
	and.b32  	%r326, %r1684, %r75;
	ld.shared.u32 	%r1685, [%r117+21504];
	shr.u32 	%r1686, %r1685, %r400;
	and.b32  	%r327, %r1686, %r75;
	ld.shared.u32 	%r1687, [%r117+23040];
	shr.u32 	%r1688, %r1687, %r400;
	and.b32  	%r328, %r1688, %r75;
	ld.shared.u32 	%r1689, [%r117+24576];
	shr.u32 	%r1690, %r1689, %r400;
	and.b32  	%r329, %r1690, %r75;
	@%p169 bra 	$L__BB13_262;
	ld.global.u32 	%r1995, [%rd9];
	ld.global.u32 	%r1996, [%rd9+128];
	ld.global.u32 	%r1997, [%rd9+256];
	ld.global.u32 	%r1998, [%rd9+384];
	ld.global.u32 	%r1999, [%rd9+512];
	ld.global.u32 	%r2000, [%rd9+640];
	ld.global.u32 	%r2001, [%rd9+768];
	ld.global.u32 	%r2002, [%rd9+896];
	ld.global.u32 	%r2003, [%rd9+1024];
	ld.global.u32 	%r2004, [%rd9+1152];
	ld.global.u32 	%r2005, [%rd9+1280];
	ld.global.u32 	%r2006, [%rd9+1408];
	ld.global.u32 	%r2007, [%rd9+1536];
	ld.global.u32 	%r2008, [%rd9+1664];
	ld.global.u32 	%r2009, [%rd9+1792];
	ld.global.u32 	%r2010, [%rd9+1920];
	ld.global.u32 	%r2011, [%rd9+2048];
	bra.uni 	$L__BB13_296;
$L__BB13_262:
	cvt.u32.u64 	%r1692, %rd8;
	mul.lo.s32 	%r1693, %r4, 6528;
	sub.s32 	%r347, %r399, %r1693;
	setp.ge.s32 	%p170, %r1692, %r347;
	@%p170 bra 	$L__BB13_264;
	ld.global.u32 	%r1995, [%rd9];
$L__BB13_264:
	add.s32 	%r1696, %r1692, 32;
	setp.ge.s32 	%p171, %r1696, %r347;
	@%p171 bra 	$L__BB13_266;
	ld.global.u32 	%r1996, [%rd9+128];
$L__BB13_266:
	add.s32 	%r1699, %r1692, 64;
	setp.ge.s32 	%p172, %r1699, %r347;
	@%p172 bra 	$L__BB13_268;
	ld.global.u32 	%r1997, [%rd9+256];
$L__BB13_268:
	add.s32 	%r1702, %r1692, 96;
	setp.ge.s32 	%p173, %r1702, %r347;
	@%p173 bra 	$L__BB13_270;
	ld.global.u32 	%r1998, [%rd9+384];
$L__BB13_270:
	add.s32 	%r1705, %r1692, 128;
	setp.ge.s32 	%p174, %r1705, %r347;
	@%p174 bra 	$L__BB13_272;
	ld.global.u32 	%r1999, [%rd9+512];
$L__BB13_272:
	add.s32 	%r1708, %r1692, 160;
	setp.ge.s32 	%p175, %r1708, %r347;
	@%p175 bra 	$L__BB13_274;
	ld.global.u32 	%r2000, [%rd9+640];
$L__BB13_274:
	add.s32 	%r1711, %r1692, 192;
	setp.ge.s32 	%p176, %r1711, %r347;
	@%p176 bra 	$L__BB13_276;
	ld.global.u32 	%r2001, [%rd9+768];
$L__BB13_276:
	cvt.u32.u64 	%r1713, %rd8;
	add.s32 	%r1714, %r1713, 224;
	setp.ge.s32 	%p177, %r1714, %r347;
	@%p177 bra 	$L__BB13_278;
	ld.global.u32 	%r2002, [%rd9+896];
$L__BB13_278:
	cvt.u32.u64 	%r1716, %rd8;
	add.s32 	%r1717, %r1716, 256;
	setp.ge.s32 	%p178, %r1717, %r347;
	@%p178 bra 	$L__BB13_280;
	ld.global.u32 	%r2003, [%rd9+1024];
$L__BB13_280:
	cvt.u32.u64 	%r1719, %rd8;
	add.s32 	%r1720, %r1719, 288;
	setp.ge.s32 	%p179, %r1720, %r347;
	@%p179 bra 	$L__BB13_282;
	ld.global.u32 	%r2004, [%rd9+1152];
$L__BB13_282:
	cvt.u32.u64 	%r1722, %rd8;
	add.s32 	%r1723, %r1722, 320;
	setp.ge.s32 	%p180, %r1723, %r347;
	@%p180 bra 	$L__BB13_284;
	ld.global.u32 	%r2005, [%rd9+1280];
$L__BB13_284:
	cvt.u32.u64 	%r1725, %rd8;
	add.s32 	%r1726, %r1725, 352;
	setp.ge.s32 	%p181, %r1726, %r347;
	@%p181 bra 	$L__BB13_286;
	ld.global.u32 	%r2006, [%rd9+1408];
$L__BB13_286:
	cvt.u32.u64 	%r1728, %rd8;
	add.s32 	%r1729, %r1728, 384;
	setp.ge.s32 	%p182, %r1729, %r347;
	@%p182 bra 	$L__BB13_288;
	ld.global.u32 	%r2007, [%rd9+1536];
$L__BB13_288:
	cvt.u32.u64 	%r1731, %rd8;
	add.s32 	%r1732, %r1731, 416;
	setp.ge.s32 	%p183, %r1732, %r347;
	@%p183 bra 	$L__BB13_290;
	ld.global.u32 	%r2008, [%rd9+1664];
$L__BB13_290:
	cvt.u32.u64 	%r1734, %rd8;
	add.s32 	%r1735, %r1734, 448;
	setp.ge.s32 	%p184, %r1735, %r347;
	@%p184 bra 	$L__BB13_292;
	ld.global.u32 	%r2009, [%rd9+1792];
$L__BB13_292:
	cvt.u32.u64 	%r1737, %rd8;
	add.s32 	%r1738, %r1737, 480;
	setp.ge.s32 	%p185, %r1738, %r347;
	@%p185 bra 	$L__BB13_294;
	ld.global.u32 	%r2010, [%rd9+1920];
$L__BB13_294:
	cvt.u32.u64 	%r1740, %rd8;
	add.s32 	%r1741, %r1740, 512;
	setp.ge.s32 	%p186, %r1741, %r347;
	@%p186 bra 	$L__BB13_296;
	ld.global.u32 	%r2011, [%rd9+2048];
$L__BB13_296:
	bar.sync 	0;
	st.shared.u32 	[%r286+-4], %r1995;
	st.shared.u32 	[%r287+-4], %r1996;
	st.shared.u32 	[%r288+-4], %r1997;
	st.shared.u32 	[%r289+-4], %r1998;
	st.shared.u32 	[%r290+-4], %r1999;
	st.shared.u32 	[%r291+-4], %r2000;
	st.shared.u32 	[%r292+-4], %r2001;
	st.shared.u32 	[%r293+-4], %r2002;
	st.shared.u32 	[%r294+-4], %r2003;
	st.shared.u32 	[%r295+-4], %r2004;
	st.shared.u32 	[%r296+-4], %r2005;
	st.shared.u32 	[%r297+-4], %r2006;
	st.shared.u32 	[%r298+-4], %r2007;
	st.shared.u32 	[%r299+-4], %r2008;
	st.shared.u32 	[%r300+-4], %r2009;
	st.shared.u32 	[%r301+-4], %r2010;
	st.shared.u32 	[%r302+-4], %r2011;
	bar.sync 	0;
	@%p169 bra 	$L__BB13_298;
	ld.shared.u32 	%r1742, [%r117];
	shl.b32 	%r1743, %r313, 3;
	mov.u32 	%r1744, _ZZN3cub18CUB_300001_SM_10006detail10radix_sort29DeviceRadixSortOnesweepKernelINS1_5radix10policy_hubIjjyE10Policy1000ELNS0_9SortOrderE0EjjyiiNS1_21identity_decomposer_tEEEvPT5_SB_PT3_PKSC_PT1_PKSG_PT2_PKSK_T4_iiT6_E1s;
	add.s32 	%r1745, %r1744, 26112;
	add.s32 	%r1746, %r1745, %r1743;
	ld.shared.u64 	%rd241, [%r1746];
	add.s64 	%rd242, %rd241, %rd10;
	shl.b64 	%rd243, %rd242, 2;
	add.s64 	%rd244, %rd1, %rd243;
	st.global.u32 	[%rd244], %r1742;
	bar.warp.sync 	-1;
	ld.shared.u32 	%r1747, [%r117+1536];
	shl.b32 	%r1748, %r314, 3;
	add.s32 	%r1749, %r1745, %r1748;
	ld.shared.u64 	%rd245, [%r1749];
	add.s64 	%rd246, %rd245, %rd10;
	shl.b64 	%rd247, %rd246, 2;
	add.s64 	%rd248, %rd1, %rd247;
	st.global.u32 	[%rd248+1536], %r1747;
	bar.warp.sync 	-1;
	ld.shared.u32 	%r1750, [%r117+3072];
	shl.b32 	%r1751, %r315, 3;
	add.s32 	%r1752, %r1745, %r1751;
	ld.shared.u64 	%rd249, [%r1752];
	add.s64 	%rd250, %rd249, %rd10;
	shl.b64 	%rd251, %rd250, 2;
	add.s64 	%rd252, %rd1, %rd251;
	st.global.u32 	[%rd252+3072], %r1750;
	bar.warp.sync 	-1;
	ld.shared.u32 	%r1753, [%r117+4608];
	shl.b32 	%r1754, %r316, 3;
	add.s32 	%r1755, %r1745, %r1754;
	ld.shared.u64 	%rd253, [%r1755];
	add.s64 	%rd254, %rd253, %rd10;
	shl.b64 	%rd255, %rd254, 2;
	add.s64 	%rd256, %rd1, %rd255;
	st.global.u32 	[%rd256+4608], %r1753;
	bar.warp.sync 	-1;
	ld.shared.u32 	%r1756, [%r117+6144];
	shl.b32 	%r1757, %r317, 3;
	add.s32 	%r1758, %r1745, %r1757;
	ld.shared.u64 	%rd257, [%r1758];
	add.s64 	%rd258, %rd257, %rd10;
	shl.b64 	%rd259, %rd258, 2;
	add.s64 	%rd260, %rd1, %rd259;
	st.global.u32 	[%rd260+6144], %r1756;
	bar.warp.sync 	-1;
	ld.shared.u32 	%r1759, [%r117+7680];
	shl.b32 	%r1760, %r318, 3;
	add.s32 	%r1761, %r1745, %r1760;
	ld.shared.u64 	%rd261, [%r1761];
	add.s64 	%rd262, %rd261, %rd10;
	shl.b64 	%rd263, %rd262, 2;
	add.s64 	%rd264, %rd1, %rd263;
	st.global.u32 	[%rd264+7680], %r1759;
	bar.warp.sync 	-1;
	ld.shared.u32 	%r1762, [%r117+9216];
	shl.b32 	%r1763, %r319, 3;
	add.s32 	%r1764, %r1745, %r1763;
	ld.shared.u64 	%rd265, [%r1764];
	add.s64 	%rd266, %rd265, %rd10;
	shl.b64 	%rd267, %rd266, 2;
	add.s64 	%rd268, %rd1, %rd267;
	st.global.u32 	[%rd268+9216], %r1762;
	bar.warp.sync 	-1;
	ld.shared.u32 	%r1765, [%r117+10752];
	shl.b32 	%r1766, %r320, 3;
	add.s32 	%r1767, %r1745, %r1766;
	ld.shared.u64 	%rd269, [%r1767];
	add.s64 	%rd270, %rd269, %rd10;
	shl.b64 	%rd271, %rd270, 2;
	add.s64 	%rd272, %rd1, %rd271;
	st.global.u32 	[%rd272+10752], %r1765;
	bar.warp.sync 	-1;
	ld.shared.u32 	%r1768, [%r117+12288];
	shl.b32 	%r1769, %r321, 3;
	add.s32 	%r1770, %r1745, %r1769;
	ld.shared.u64 	%rd273, [%r1770];
	add.s64 	%rd274, %rd273, %rd10;
	shl.b64 	%rd275, %rd274, 2;
	add.s64 	%rd276, %rd1, %rd275;
	st.global.u32 	[%rd276+12288], %r1768;
	bar.warp.sync 	-1;
	ld.shared.u32 	%r1771, [%r117+13824];
	shl.b32 	%r1772, %r322, 3;
	add.s32 	%r1773, %r1745, %r1772;
	ld.shared.u64 	%rd277, [%r1773];
	add.s64 	%rd278, %rd277, %rd10;
	shl.b64 	%rd279, %rd278, 2;
	add.s64 	%rd280, %rd1, %rd279;
	st.global.u32 	[%rd280+13824], %r1771;
	bar.warp.sync 	-1;
	ld.shared.u32 	%r1774, [%r117+15360];
	shl.b32 	%r1775, %r323, 3;
	add.s32 	%r1776, %r1745, %r1775;
	ld.shared.u64 	%rd281, [%r1776];
	add.s64 	%rd282, %rd281, %rd10;
	shl.b64 	%rd283, %rd282, 2;
	add.s64 	%rd284, %rd1, %rd283;
	st.global.u32 	[%rd284+15360], %r1774;
	bar.warp.sync 	-1;
	ld.shared.u32 	%r1777, [%r117+16896];
	shl.b32 	%r1778, %r324, 3;
	add.s32 	%r1779, %r1745, %r1778;
	ld.shared.u64 	%rd285, [%r1779];
	add.s64 	%rd286, %rd285, %rd10;
	shl.b64 	%rd287, %rd286, 2;
	add.s64 	%rd288, %rd1, %rd287;
	st.global.u32 	[%rd288+16896], %r1777;
	bar.warp.sync 	-1;
	ld.shared.u32 	%r1780, [%r117+18432];
	shl.b32 	%r1781, %r325, 3;
	add.s32 	%r1782, %r1745, %r1781;
	ld.shared.u64 	%rd289, [%r1782];
	add.s64 	%rd290, %rd289, %rd10;
	shl.b64 	%rd291, %rd290, 2;
	add.s64 	%rd292, %rd1, %rd291;
	st.global.u32 	[%rd292+18432], %r1780;
	bar.warp.sync 	-1;
	ld.shared.u32 	%r1783, [%r117+19968];
	shl.b32 	%r1784, %r326, 3;
	add.s32 	%r1785, %r1745, %r1784;
	ld.shared.u64 	%rd293, [%r1785];
	add.s64 	%rd294, %rd293, %rd10;
	shl.b64 	%rd295, %rd294, 2;
	add.s64 	%rd296, %rd1, %rd295;
	st.global.u32 	[%rd296+19968], %r1783;
	bar.warp.sync 	-1;
	ld.shared.u32 	%r1786, [%r117+21504];
	shl.b32 	%r1787, %r327, 3;
	add.s32 	%r1788, %r1745, %r1787;
	ld.shared.u64 	%rd297, [%r1788];
	add.s64 	%rd298, %rd297, %rd10;
	shl.b64 	%rd299, %rd298, 2;
	add.s64 	%rd300, %rd1, %rd299;
	st.global.u32 	[%rd300+21504], %r1786;
	bar.warp.sync 	-1;
	ld.shared.u32 	%r1789, [%r117+23040];
	shl.b32 	%r1790, %r328, 3;
	add.s32 	%r1791, %r1745, %r1790;
	ld.shared.u64 	%rd301, [%r1791];
	add.s64 	%rd302, %rd301, %rd10;
	shl.b64 	%rd303, %rd302, 2;
	add.s64 	%rd304, %rd1, %rd303;
	st.global.u32 	[%rd304+23040], %r1789;
	bar.warp.sync 	-1;
	ld.shared.u32 	%r1792, [%r117+24576];
	shl.b32 	%r1793, %r329, 3;
	add.s32 	%r1794, %r1745, %r1793;
	ld.shared.u64 	%rd305, [%r1794];
	add.s64 	%rd306, %rd305, %rd10;
	shl.b64 	%rd307, %rd306, 2;
	add.s64 	%rd308, %rd1, %rd307;
	st.global.u32 	[%rd308+24576], %r1792;
	bar.warp.sync 	-1;
	bra.uni 	$L__BB13_333;
$L__BB13_298:
	mad.lo.s32 	%r398, %r4, -6528, %r399;
	shl.b32 	%r1795, %r313, 3;
	mov.u32 	%r1796, _ZZN3cub18CUB_300001_SM_10006detail10radix_sort29DeviceRadixSortOnesweepKernelINS1_5radix10policy_hubIjjyE10Policy1000ELNS0_9SortOrderE0EjjyiiNS1_21identity_decomposer_tEEEvPT5_SB_PT3_PKSC_PT1_PKSG_PT2_PKSK_T4_iiT6_E1s;
	add.s32 	%r1797, %r1796, %r1795;
	ld.shared.u64 	%rd24, [%r1797+26112];
	setp.ge.s32 	%p188, %r1, %r398;
	@%p188 bra 	$L__BB13_300;
	ld.shared.u32 	%r1798, [%r117];
	add.s64 	%rd309, %rd24, %rd10;
	shl.b64 	%rd310, %rd309, 2;
	add.s64 	%rd311, %rd1, %rd310;
	st.global.u32 	[%rd311], %r1798;
$L__BB13_300:
	bar.warp.sync 	-1;
	shl.b32 	%r1799, %r314, 3;
	add.s32 	%r1801, %r1796, %r1799;
	ld.shared.u64 	%rd25, [%r1801+26112];
	add.s32 	%r1802, %r1, 384;
	setp.ge.s32 	%p189, %r1802, %r398;
	@%p189 bra 	$L__BB13_302;
	ld.shared.u32 	%r1803, [%r117+1536];
	add.s64 	%rd312, %rd25, %rd10;
	shl.b64 	%rd313, %rd312, 2;
	add.s64 	%rd314, %rd1, %rd313;
	st.global.u32 	[%rd314+1536], %r1803;
$L__BB13_302:
	bar.warp.sync 	-1;
	shl.b32 	%r1804, %r315, 3;
	add.s32 	%r1806, %r1796, %r1804;
	ld.shared.u64 	%rd26, [%r1806+26112];
	add.s32 	%r1807, %r1, 768;
	setp.ge.s32 	%p190, %r1807, %r398;
	@%p190 bra 	$L__BB13_304;
	ld.shared.u32 	%r1808, [%r117+3072];
	add.s64 	%rd315, %rd26, %rd10;
	shl.b64 	%rd316, %rd315, 2;
	add.s64 	%rd317, %rd1, %rd316;
	st.global.u32 	[%rd317+3072], %r1808;
$L__BB13_304:
	bar.warp.sync 	-1;
	shl.b32 	%r1809, %r316, 3;
	add.s32 	%r1811, %r1796, %r1809;
	ld.shared.u64 	%rd27, [%r1811+26112];
	add.s32 	%r1812, %r1, 1152;
	setp.ge.s32 	%p191, %r1812, %r398;
	@%p191 bra 	$L__BB13_306;
	ld.shared.u32 	%r1813, [%r117+4608];
	add.s64 	%rd318, %rd27, %rd10;
	shl.b64 	%rd319, %rd318, 2;
	add.s64 	%rd320, %rd1, %rd319;
	st.global.u32 	[%rd320+4608], %r1813;
$L__BB13_306:
	bar.warp.sync 	-1;
	shl.b32 	%r1814, %r317, 3;
	add.s32 	%r1816, %r1796, %r1814;
	ld.shared.u64 	%rd28, [%r1816+26112];
	add.s32 	%r1817, %r1, 1536;
	setp.ge.s32 	%p192, %r1817, %r398;
	@%p192 bra 	$L__BB13_308;
	ld.shared.u32 	%r1818, [%r117+6144];
	add.s64 	%rd321, %rd28, %rd10;
	shl.b64 	%rd322, %rd321, 2;
	add.s64 	%rd323, %rd1, %rd322;
	st.global.u32 	[%rd323+6144], %r1818;
$L__BB13_308:
	bar.warp.sync 	-1;
	shl.b32 	%r1819, %r318, 3;
	add.s32 	%r1821, %r1796, %r1819;
	ld.shared.u64 	%rd29, [%r1821+26112];
	add.s32 	%r1822, %r1, 1920;
	setp.ge.s32 	%p193, %r1822, %r398;
	@%p193 bra 	$L__BB13_310;
	ld.shared.u32 	%r1823, [%r117+7680];
	add.s64 	%rd324, %rd29, %rd10;
	shl.b64 	%rd325, %rd324, 2;
	add.s64 	%rd326, %rd1, %rd325;
	st.global.u32 	[%rd326+7680], %r1823;
$L__BB13_310:
	bar.warp.sync 	-1;
	shl.b32 	%r1824, %r319, 3;
	add.s32 	%r1826, %r1796, %r1824;
	ld.shared.u64 	%rd30, [%r1826+26112];
	add.s32 	%r1827, %r1, 2304;
	setp.ge.s32 	%p194, %r1827, %r398;
	@%p194 bra 	$L__BB13_312;
	ld.shared.u32 	%r1828, [%r117+9216];
	add.s64 	%rd327, %rd30, %rd10;
	shl.b64 	%rd328, %rd327, 2;
	add.s64 	%rd329, %rd1, %rd328;
	st.global.u32 	[%rd329+9216], %r1828;
$L__BB13_312:
	bar.warp.sync 	-1;
	shl.b32 	%r1829, %r320, 3;
	add.s32 	%r1831, %r1796, %r1829;
	ld.shared.u64 	%rd31, [%r1831+26112];
	add.s32 	%r1832, %r1, 2688;
	setp.ge.s32 	%p195, %r1832, %r398;
	@%p195 bra 	$L__BB13_314;
	ld.shared.u32 	%r1833, [%r117+10752];
	add.s64 	%rd330, %rd31, %rd10;
	shl.b64 	%rd331, %rd330, 2;
	add.s64 	%rd332, %rd1, %rd331;
	st.global.u32 	[%rd332+10752], %r1833;
$L__BB13_314:
	bar.warp.sync 	-1;
	shl.b32 	%r1834, %r321, 3;
	add.s32 	%r1836, %r1796, %r1834;
	ld.shared.u64 	%rd32, [%r1836+26112];
	or.b32  	%r1837, %r1, 3072;
	setp.ge.s32 	%p196, %r1837, %r398;
	@%p196 bra 	$L__BB13_316;
	ld.shared.u32 	%r1838, [%r117+12288];
	add.s64 	%rd333, %rd32, %rd10;
	shl.b64 	%rd334, %rd333, 2;
	add.s64 	%rd335, %rd1, %rd334;
	st.global.u32 	[%rd335+12288], %r1838;
$L__BB13_316:
	bar.warp.sync 	-1;
	shl.b32 	%r1839, %r322, 3;
	add.s32 	%r1841, %r1796, %r1839;
	ld.shared.u64 	%rd33, [%r1841+26112];
	add.s32 	%r1842, %r1, 3456;
	setp.ge.s32 	%p197, %r1842, %r398;
	@%p197 bra 	$L__BB13_318;
	ld.shared.u32 	%r1843, [%r117+13824];
	add.s64 	%rd336, %rd33, %rd10;
	shl.b64 	%rd337, %rd336, 2;
	add.s64 	%rd338, %rd1, %rd337;
	st.global.u32 	[%rd338+13824], %r1843;
$L__BB13_318:
	bar.warp.sync 	-1;
	shl.b32 	%r1844, %r323, 3;
	add.s32 	%r1846, %r1796, %r1844;
	ld.shared.u64 	%rd34, [%r1846+26112];
	add.s32 	%r1847, %r1, 3840;
	setp.ge.s32 	%p198, %r1847, %r398;
	@%p198 bra 	$L__BB13_320;
	ld.shared.u32 	%r1848, [%r117+15360];
	add.s64 	%rd339, %rd34, %rd10;
	shl.b64 	%rd340, %rd339, 2;
	add.s64 	%rd341, %rd1, %rd340;
	st.global.u32 	[%rd341+15360], %r1848;
$L__BB13_320:
	bar.warp.sync 	-1;
	shl.b32 	%r1849, %r324, 3;
	add.s32 	%r1851, %r1796, %r1849;
	ld.shared.u64 	%rd35, [%r1851+26112];
	add.s32 	%r1852, %r1, 4224;
	setp.ge.s32 	%p199, %r1852, %r398;
	@%p199 bra 	$L__BB13_322;
	ld.shared.u32 	%r1853, [%r117+16896];
	add.s64 	%rd342, %rd35, %rd10;
	shl.b64 	%rd343, %rd342, 2;
	add.s64 	%rd344, %rd1, %rd343;
	st.global.u32 	[%rd344+16896], %r1853;
$L__BB13_322:
	bar.warp.sync 	-1;
	shl.b32 	%r1854, %r325, 3;
	add.s32 	%r1856, %r1796, %r1854;
	ld.shared.u64 	%rd36, [%r1856+26112];
	add.s32 	%r1857, %r1, 4608;
	setp.ge.s32 	%p200, %r1857, %r398;
	@%p200 bra 	$L__BB13_324;
	ld.shared.u32 	%r1858, [%r117+18432];
	add.s64 	%rd345, %rd36, %rd10;
	shl.b64 	%rd346, %rd345, 2;
	add.s64 	%rd347, %rd1, %rd346;
	st.global.u32 	[%rd347+18432], %r1858;
$L__BB13_324:
	bar.warp.sync 	-1;
	shl.b32 	%r1859, %r326, 3;
	add.s32 	%r1861, %r1796, %r1859;
	ld.shared.u64 	%rd37, [%r1861+26112];
	add.s32 	%r1862, %r1, 4992;
	setp.ge.s32 	%p201, %r1862, %r398;
	@%p201 bra 	$L__BB13_326;
	ld.shared.u32 	%r1863, [%r117+19968];
	add.s64 	%rd348, %rd37, %rd10;
	shl.b64 	%rd349, %rd348, 2;
	add.s64 	%rd350, %rd1, %rd349;
	st.global.u32 	[%rd350+19968], %r1863;
$L__BB13_326:
	bar.warp.sync 	-1;
	shl.b32 	%r1864, %r327, 3;
	add.s32 	%r1866, %r1796, %r1864;
	ld.shared.u64 	%rd38, [%r1866+26112];
	add.s32 	%r1867, %r1, 5376;
	setp.ge.s32 	%p202, %r1867, %r398;
	@%p202 bra 	$L__BB13_328;
	ld.shared.u32 	%r1868, [%r117+21504];
	add.s64 	%rd351, %rd38, %rd10;
	shl.b64 	%rd352, %rd351, 2;
	add.s64 	%rd353, %rd1, %rd352;
	st.global.u32 	[%rd353+21504], %r1868;
$L__BB13_328:
	bar.warp.sync 	-1;
	shl.b32 	%r1869, %r328, 3;
	add.s32 	%r1871, %r1796, %r1869;
	ld.shared.u64 	%rd39, [%r1871+26112];
	add.s32 	%r1872, %r1, 5760;
	setp.ge.s32 	%p203, %r1872, %r398;
	@%p203 bra 	$L__BB13_330;
	ld.shared.u32 	%r1873, [%r117+23040];
	add.s64 	%rd354, %rd39, %rd10;
	shl.b64 	%rd355, %rd354, 2;
	add.s64 	%rd356, %rd1, %rd355;
	st.global.u32 	[%rd356+23040], %r1873;
$L__BB13_330:
	bar.warp.sync 	-1;
	shl.b32 	%r1874, %r329, 3;
	add.s32 	%r1876, %r1796, %r1874;
	ld.shared.u64 	%rd357, [%r1876+26112];
	add.s64 	%rd40, %rd357, %rd10;
	or.b32  	%r1877, %r1, 6144;
	setp.ge.s32 	%p204, %r1877, %r398;
	@%p204 bra 	$L__BB13_332;
	ld.shared.u32 	%r1878, [%r117+24576];
	shl.b64 	%rd358, %rd40, 2;
	add.s64 	%rd359, %rd1, %rd358;
	st.global.u32 	[%rd359+24576], %r1878;
$L__BB13_332:
	bar.warp.sync 	-1;
$L__BB13_333:
	ret;

}


// ===== COMPILED SASS (sm_100) =====

	.target	sm_100

	.elftype	@"ET_EXEC"


//--------------------- .note.nv.tkinfo           --------------------------
	.section	.note.nv.tkinfo,"",@"SHT_NOTE"
	.sectionflags	@"SHF_NOTE_NV_TKINFO"
	.tkinfo
        /*0018*/ 	.word	0x00000002
        /*0030*/ 	.string	""
        /*0030*/ 	.string	"ptxas"
        /*0030*/ 	.string	"Cuda compilation tools, release 13.0, V13.0.88"
        /*0030*/ 	.string	"Build cuda_13.0.r13.0/compiler.36424714_0"
        /*0030*/ 	.string	"-arch sm_100 -m 64 "



//--------------------- .note.nv.cuinfo           --------------------------
	.section	.note.nv.cuinfo,"",@"SHT_NOTE"
	.sectionflags	@"SHF_NOTE_NV_CUINFO"
        /*0018*/ 	.short	0x0002
        /*001a*/ 	.short	0x0064
        /*001c*/ 	.short	0x0082
	.zero		2


//--------------------- .nv.info                  --------------------------
	.section	.nv.info,"",@"SHT_CUDA_INFO"
	.align	4


	//----- nvinfo : EIATTR_REGCOUNT
	.align		4
        /*0000*/ 	.byte	0x04, 0x2f
        /*0002*/ 	.short	(.L_46 - .L_45)
	.align		4
.L_45:
        /*0004*/ 	.word	index@(_Z27build_cell_start_end_kernelPKjiPiS1_)
        /*0008*/ 	.word	0x0000000c


	//----- nvinfo : EIATTR_FRAME_SIZE
	.align		4
.L_46:
        /*000c*/ 	.byte	0x04, 0x11
        /*000e*/ 	.short	(.L_48 - .L_47)
	.align		4
.L_47:
        /*0010*/ 	.word	index@(_Z27build_cell_start_end_kernelPKjiPiS1_)
        /*0014*/ 	.word	0x00000000


	//----- nvinfo : EIATTR_REGCOUNT
	.align		4
.L_48:
        /*0018*/ 	.byte	0x04, 0x2f
        /*001a*/ 	.short	(.L_50 - .L_49)
	.align		4
.L_49:
        /*001c*/ 	.word	index@(_Z15pp_force_kernelPKfS0_S0_iiffPKiS2_PfS3_S3_)
        /*0020*/ 	.word	0x0000005c


	//----- nvinfo : EIATTR_FRAME_SIZE
	.align		4
.L_50:
        /*0024*/ 	.byte	0x04, 0x11
        /*0026*/ 	.short	(.L_52 - .L_51)
	.align		4
.L_51:
        /*0028*/ 	.word	index@($__internal_3_$__cuda_sm3x_div_rn_noftz_f32_slowpath)
        /*002c*/ 	.word	0x00000000


	//----- nvinfo : EIATTR_FRAME_SIZE
	.align		4
.L_52:
        /*0030*/ 	.byte	0x04, 0x11
        /*0032*/ 	.short	(.L_54 - .L_53)
	.align		4
.L_53:
        /*0034*/ 	.word	index@($__internal_2_$__cuda_sm20_sqrt_rn_f32_slowpath)
        /*0038*/ 	.word	0x00000000


	//----- nvinfo : EIATTR_FRAME_SIZE
	.align		4
.L_54:
        /*003c*/ 	.byte	0x04, 0x11
        /*003e*/ 	.short	(.L_56 - .L_55)
	.align		4
.L_55:
        /*0040*/ 	.word	index@($__internal_1_$__cuda_sm20_rcp_rn_f32_slowpath)
        /*0044*/ 	.word	0x00000000


	//----- nvinfo : EIATTR_FRAME_SIZE
	.align		4
.L_56:
        /*0048*/ 	.byte	0x04, 0x11
        /*004a*/ 	.short	(.L_58 - .L_57)
	.align		4
.L_57:
        /*004c*/ 	.word	index@(_Z15pp_force_kernelPKfS0_S0_iiffPKiS2_PfS3_S3_)
        /*0050*/ 	.word	0x00000000


	//----- nvinfo : EIATTR_REGCOUNT
	.align		4
.L_58:
        /*0054*/ 	.byte	0x04, 0x2f
        /*0056*/ 	.short	(.L_60 - .L_59)
	.align		4
.L_59:
        /*0058*/ 	.word	index@(_Z15update_v_kernelPKfS0_S0_PKlPKjPfifffS5_S5_S5_S5_)
        /*005c*/ 	.word	0x00000017


	//----- nvinfo : EIATTR_FRAME_SIZE
	.align		4
.L_60:
        /*0060*/ 	.byte	0x04, 0x11
        /*0062*/ 	.short	(.L_62 - .L_61)
	.align		4
.L_61:
        /*0064*/ 	.word	index@($__internal_0_$__cuda_sm3x_div_rn_noftz_f32_slowpath)
        /*0068*/ 	.word	0x00000000


	//----- nvinfo : EIATTR_FRAME_SIZE
	.align		4
.L_62:
        /*006c*/ 	.byte	0x04, 0x11
        /*006e*/ 	.short	(.L_64 - .L_63)
	.align		4
.L_63:
        /*0070*/ 	.word	index@(_Z15update_v_kernelPKfS0_S0_PKlPKjPfifffS5_S5_S5_S5_)
        /*0074*/ 	.word	0x00000000


	//----- nvinfo : EIATTR_REGCOUNT
	.align		4
.L_64:
        /*0078*/ 	.byte	0x04, 0x2f
        /*007a*/ 	.short	(.L_66 - .L_65)
	.align		4
.L_65:
        /*007c*/ 	.word	index@(_ZN3cub18CUB_300001_SM_10006detail11EmptyKernelIvEEvv)
        /*0080*/ 	.word	0x00000004


	//----- nvinfo : EIATTR_FRAME_SIZE
	.align		4
.L_66:
        /*0084*/ 	.byte	0x04, 0x11
        /*0086*/ 	.short	(.L_68 - .L_67)
	.align		4
.L_67:
        /*0088*/ 	.word	index@(_ZN3cub18CUB_300001_SM_10006detail11EmptyKernelIvEEvv)
        /*008c*/ 	.word	0x00000000


	//----- nvinfo : EIATTR_REGCOUNT
	.align		4
.L_68:
        /*0090*/ 	.byte	0x04, 0x2f
        /*0092*/ 	.short	(.L_70 - .L_69)
	.align		4
.L_69:
        /*0094*/ 	.word	index@(_ZN3cub18CUB_300001_SM_10006detail8for_each13static_kernelINS2_12policy_hub_t12policy_500_tElN6thrust24THRUST_300001_SM_1000_NS8cuda_cub11__transform17unary_transform_fINS7_10device_ptrIiEESC_NS9_14no_stencil_tagENS8_9__replace10constant_fIiEENS7_6detail10functional5actorINSI_9compositeIJNSI_16operator_adaptorIN4cuda3std3__48equal_toIvEEEENSJ_INSI_8argumentILj0EEEEENSJ_INSI_5valueIiEEEEEEEEEEEEEvT0_T1_)
        /*0098*/ 	.word	0x0000000c


	//----- nvinfo : EIATTR_FRAME_SIZE
	.align		4
.L_70:
        /*009c*/ 	.byte	0x04, 0x11
        /*009e*/ 	.short	(.L_72 - .L_71)
	.align		4
.L_71:
        /*00a0*/ 	.word	index@(_ZN3cub18CUB_300001_SM_10006detail8for_each13static_kernelINS2_12policy_hub_t12policy_500_tElN6thrust24THRUST_300001_SM_1000_NS8cuda_cub11__transform17unary_transform_fINS7_10device_ptrIiEESC_NS9_14no_stencil_tagENS8_9__replace10constant_fIiEENS7_6detail10functional5actorINSI_9compositeIJNSI_16operator_adaptorIN4cuda3std3__48equal_toIvEEEENSJ_INSI_8argumentILj0EEEEENSJ_INSI_5valueIiEEEEEEEEEEEEEvT0_T1_)
        /*00a4*/ 	.word	0x00000000


	//----- nvinfo : EIATTR_REGCOUNT
	.align		4
.L_72:
        /*00a8*/ 	.byte	0x04, 0x2f
        /*00aa*/ 	.short	(.L_74 - .L_73)
	.align		4
.L_73:
        /*00ac*/ 	.word	index@(_ZN3cub18CUB_300001_SM_10006detail9transform16transform_kernelINS2_10policy_hubILb1EN4cuda3std3__45tupleIJN6thrust24THRUST_300001_SM_1000_NS20permutation_iteratorINSA_10device_ptrIfEENSC_IjEEEEEEEE10policy1000EiNS7_10__identityESD_JSF_EEEvT0_iT1_T2_DpNS2_10kernel_argIT3_EE)
        /*00b0*/ 	.word	0x00000020


	//----- nvinfo : EIATTR_FRAME_SIZE
	.align		4
.L_74:
        /*00b4*/ 	.byte	0x04, 0x11
        /*00b6*/ 	.short	(.L_76 - .L_75)
	.align		4
.L_75:
        /*00b8*/ 	.word	index@(_ZN3cub18CUB_300001_SM_10006detail9transform16transform_kernelINS2_10policy_hubILb1EN4cuda3std3__45tupleIJN6thrust24THRUST_300001_SM_1000_NS20permutation_iteratorINSA_10device_ptrIfEENSC_IjEEEEEEEE10policy1000EiNS7_10__identityESD_JSF_EEEvT0_iT1_T2_DpNS2_10kernel_argIT3_EE)
        /*00bc*/ 	.word	0x00000000


	//----- nvinfo : EIATTR_REGCOUNT
	.align		4
.L_76:
        /*00c0*/ 	.byte	0x04, 0x2f
        /*00c2*/ 	.short	(.L_78 - .L_77)
	.align		4
.L_77:
        /*00c4*/ 	.word	index@(_ZN3cub18CUB_300001_SM_10006detail9transform16transform_kernelINS2_10policy_hubILb1EN4cuda3std3__45tupleIJN6thrust24THRUST_300001_SM_1000_NS20permutation_iteratorINSA_10device_ptrIfEENSC_IjEEEEEEEE10policy1000ElNS7_10__identityESD_JSF_EEEvT0_iT1_T2_DpNS2_10kernel_argIT3_EE)
        /*00c8*/ 	.word	0x00000020


	//----- nvinfo : EIATTR_FRAME_SIZE
	.align		4
.L_78:
        /*00cc*/ 	.byte	0x04, 0x11
        /*00ce*/ 	.short	(.L_80 - .L_79)
	.align		4
.L_79:
        /*00d0*/ 	.word	index@(_ZN3cub18CUB_300001_SM_10006detail9transform16transform_kernelINS2_10policy_hubILb1EN4cuda3std3__45tupleIJN6thrust24THRUST_300001_SM_1000_NS20permutation_iteratorINSA_10device_ptrIfEENSC_IjEEEEEEEE10policy1000ElNS7_10__identityESD_JSF_EEEvT0_iT1_T2_DpNS2_10kernel_argIT3_EE)
        /*00d4*/ 	.word	0x00000000


	//----- nvinfo : EIATTR_REGCOUNT
	.align		4
.L_80:
        /*00d8*/ 	.byte	0x04, 0x2f
        /*00da*/ 	.short	(.L_82 - .L_81)
	.align		4
.L_81:
        /*00dc*/ 	.word	index@(_ZN3cub18CUB_300001_SM_10006detail4scan20DeviceScanInitKernelINS0_13ScanTileStateIiLb1EEEEEvT_i)
        /*00e0*/ 	.word	0x00000008


	//----- nvinfo : EIATTR_FRAME_SIZE
	.align		4
.L_82:
        /*00e4*/ 	.byte	0x04, 0x11
        /*00e6*/ 	.short	(.L_84 - .L_83)
	.align		4
.L_83:
        /*00e8*/ 	.word	index@(_ZN3cub18CUB_300001_SM_10006detail4scan20DeviceScanInitKernelINS0_13ScanTileStateIiLb1EEEEEvT_i)
        /*00ec*/ 	.word	0x00000000


	//----- nvinfo : EIATTR_REGCOUNT
	.align		4
.L_84:
        /*00f0*/ 	.byte	0x04, 0x2f
        /*00f2*/ 	.short	(.L_86 - .L_85)
	.align		4
.L_85:
        /*00f4*/ 	.word	index@(_ZN3cub18CUB_300001_SM_10006detail4scan16DeviceScanKernelINS2_10policy_hubIiiijN4cuda3__47minimumIiEEE10Policy1000EN6thrust24THRUST_300001_SM_1000_NS16reverse_iteratorINSC_10device_ptrIiEEEESG_NS0_13ScanTileStateIiLb1EEES8_NS0_8NullTypeEjiLb0ESJ_EEvT0_T1_T2_iT3_T4_T5_)
        /*00f8*/ 	.word	0x00000038


	//----- nvinfo : EIATTR_FRAME_SIZE
	.align		4
.L_86:
        /*00fc*/ 	.byte	0x04, 0x11
        /*00fe*/ 	.short	(.L_88 - .L_87)
	.align		4
.L_87:
        /*0100*/ 	.word	index@(_ZN3cub18CUB_300001_SM_10006detail4scan16DeviceScanKernelINS2_10policy_hubIiiijN4cuda3__47minimumIiEEE10Policy1000EN6thrust24THRUST_300001_SM_1000_NS16reverse_iteratorINSC_10device_ptrIiEEEESG_NS0_13ScanTileStateIiLb1EEES8_NS0_8NullTypeEjiLb0ESJ_EEvT0_T1_T2_iT3_T4_T5_)
        /*0104*/ 	.word	0x00000000


	//----- nvinfo : EIATTR_REGCOUNT
	.align		4
.L_88:
        /*0108*/ 	.byte	0x04, 0x2f
        /*010a*/ 	.short	(.L_90 - .L_89)
	.align		4
.L_89:
        /*010c*/ 	.word	index@(_ZN3cub18CUB_300001_SM_10006detail4scan16DeviceScanKernelINS2_10policy_hubIiiimN4cuda3__47minimumIiEEE10Policy1000EN6thrust24THRUST_300001_SM_1000_NS16reverse_iteratorINSC_10device_ptrIiEEEESG_NS0_13ScanTileStateIiLb1EEES8_NS0_8NullTypeEmiLb0ESJ_EEvT0_T1_T2_iT3_T4_T5_)
        /*0110*/ 	.word	0x00000038


	//----- nvinfo : EIATTR_FRAME_SIZE
	.align		4
.L_90:
        /*0114*/ 	.byte	0x04, 0x11
        /*0116*/ 	.short	(.L_92 - .L_91)
	.align		4
.L_91:
        /*0118*/ 	.word	index@(_ZN3cub18CUB_300001_SM_10006detail4scan16DeviceScanKernelINS2_10policy_hubIiiimN4cuda3__47minimumIiEEE10Policy1000EN6thrust24THRUST_300001_SM_1000_NS16reverse_iteratorINSC_10device_ptrIiEEEESG_NS0_13ScanTileStateIiLb1EEES8_NS0_8NullTypeEmiLb0ESJ_EEvT0_T1_T2_iT3_T4_T5_)
        /*011c*/ 	.word	0x00000000


	//----- nvinfo : EIATTR_REGCOUNT
	.align		4
.L_92:
        /*0120*/ 	.byte	0x04, 0x2f
        /*0122*/ 	.short	(.L_94 - .L_93)
	.align		4
.L_93:
        /*0124*/ 	.word	index@(_ZN3cub18CUB_300001_SM_10006detail10radix_sort31DeviceRadixSortSingleTileKernelINS1_5radix10policy_hubIjjyE10Policy1000ELNS0_9SortOrderE0EjjyNS1_21identity_decomposer_tEEEvPKT1_PSA_PKT2_PSE_T3_iiT4_)
        /*0128*/ 	.word	0x00000099


	//----- nvinfo : EIATTR_FRAME_SIZE
	.align		4
.L_94:
        /*012c*/ 	.byte	0x04, 0x11
        /*012e*/ 	.short	(.L_96 - .L_95)
	.align		4
.L_95:
        /*0130*/ 	.word	index@(_ZN3cub18CUB_300001_SM_10006detail10radix_sort31DeviceRadixSortSingleTileKernelINS1_5radix10policy_hubIjjyE10Policy1000ELNS0_9SortOrderE0EjjyNS1_21identity_decomposer_tEEEvPKT1_PSA_PKT2_PSE_T3_iiT4_)
        /*0134*/ 	.word	0x00000000


	//----- nvinfo : EIATTR_REGCOUNT
	.align		4
.L_96:
        /*0138*/ 	.byte	0x04, 0x2f
        /*013a*/ 	.short	(.L_98 - .L_97)
	.align		4
.L_97:
        /*013c*/ 	.word	index@(_ZN3cub18CUB_300001_SM_10006detail10radix_sort30DeviceRadixSortHistogramKernelINS1_5radix10policy_hubIjjyE10Policy1000ELNS0_9SortOrderE0EjyNS1_21identity_decomposer_tEEEvPT2_PKT1_SA_iiT3_)
        /*0140*/ 	.word	0x00000020


	//----- nvinfo : EIATTR_FRAME_SIZE
	.align		4
.L_98:
        /*0144*/ 	.byte	0x04, 0x11
        /*0146*/ 	.short	(.L_100 - .L_99)
	.align		4
.L_99:
        /*0148*/ 	.word	index@(_ZN3cub18CUB_300001_SM_10006detail10radix_sort30DeviceRadixSortHistogramKernelINS1_5radix10policy_hubIjjyE10Policy1000ELNS0_9SortOrderE0EjyNS1_21identity_decomposer_tEEEvPT2_PKT1_SA_iiT3_)
        /*014c*/ 	.word	0x00000000


	//----- nvinfo : EIATTR_REGCOUNT
	.align		4
.L_100:
        /*0150*/ 	.byte	0x04, 0x2f
        /*0152*/ 	.short	(.L_102 - .L_101)
	.align		4
.L_101:
        /*0154*/ 	.word	index@(_ZN3cub18CUB_300001_SM_10006detail10radix_sort33DeviceRadixSortExclusiveSumKernelINS1_5radix10policy_hubIjjyE10Policy1000EyEEvPT0_)
        /*0158*/ 	.word	0x00000020


	//----- nvinfo : EIATTR_FRAME_SIZE
	.align		4
.L_102:
        /*015c*/ 	.byte	0x04, 0x11
        /*015e*/ 	.short	(.L_104 - .L_103)
	.align		4
.L_103:
        /*0160*/ 	.word	index@(_ZN3cub18CUB_300001_SM_10006detail10radix_sort33DeviceRadixSortExclusiveSumKernelINS1_5radix10policy_hubIjjyE10Policy1000EyEEvPT0_)
        /*0164*/ 	.word	0x00000000


	//----- nvinfo : EIATTR_REGCOUNT
	.align		4
.L_104:
        /*0168*/ 	.byte	0x04, 0x2f
        /*016a*/ 	.short	(.L_106 - .L_105)
	.align		4
.L_105:
        /*016c*/ 	.word	index@(_ZN3cub18CUB_300001_SM_10006detail10radix_sort29DeviceRadixSortOnesweepKernelINS1_5radix10policy_hubIjjyE10Policy1000ELNS0_9SortOrderE0EjjyiiNS1_21identity_decomposer_tEEEvPT5_SB_PT3_PKSC_PT1_PKSG_PT2_PKSK_T4_iiT6_)
        /*0170*/ 	.word	0x00000050


	//----- nvinfo : EIATTR_FRAME_SIZE
	.align		4
.L_106:
        /*0174*/ 	.byte	0x04, 0x11
        /*0176*/ 	.short	(.L_108 - .L_107)
	.align		4
.L_107:
        /*0178*/ 	.word	index@(_ZN3cub18CUB_300001_SM_10006detail10radix_sort29DeviceRadixSortOnesweepKernelINS1_5radix10policy_hubIjjyE10Policy1000ELNS0_9SortOrderE0EjjyiiNS1_21identity_decomposer_tEEEvPT5_SB_PT3_PKSC_PT1_PKSG_PT2_PKSK_T4_iiT6_)
        /*017c*/ 	.word	0x00000008


	//----- nvinfo : EIATTR_MIN_STACK_SIZE
	.align		4
.L_108:
        /*0180*/ 	.byte	0x04, 0x12
        /*0182*/ 	.short	(.L_110 - .L_109)
	.align		4
.L_109:
        /*0184*/ 	.word	index@(_ZN3cub18CUB_300001_SM_10006detail10radix_sort29DeviceRadixSortOnesweepKernelINS1_5radix10policy_hubIjjyE10Policy1000ELNS0_9SortOrderE0EjjyiiNS1_21identity_decomposer_tEEEvPT5_SB_PT3_PKSC_PT1_PKSG_PT2_PKSK_T4_iiT6_)
        /*0188*/ 	.word	0x00000008


	//----- nvinfo : EIATTR_MIN_STACK_SIZE
	.align		4
.L_110:
        /*018c*/ 	.byte	0x04, 0x12
        /*018e*/ 	.short	(.L_112 - .L_111)
	.align		4
.L_111:
        /*0190*/ 	.word	index@(_ZN3cub18CUB_300001_SM_10006detail10radix_sort33DeviceRadixSortExclusiveSumKernelINS1_5radix10policy_hubIjjyE10Policy1000EyEEvPT0_)
        /*0194*/ 	.word	0x00000000


	//----- nvinfo : EIATTR_MIN_STACK_SIZE
	.align		4
.L_112:
        /*0198*/ 	.byte	0x04, 0x12
        /*019a*/ 	.short	(.L_114 - .L_113)
	.align		4
.L_113:
        /*019c*/ 	.word	index@(_ZN3cub18CUB_300001_SM_10006detail10radix_sort30DeviceRadixSortHistogramKernelINS1_5radix10policy_hubIjjyE10Policy1000ELNS0_9SortOrderE0EjyNS1_21identity_decomposer_tEEEvPT2_PKT1_SA_iiT3_)
        /*01a0*/ 	.word	0x00000000


	//----- nvinfo : EIATTR_MIN_STACK_SIZE
	.align		4
.L_114:
        /*01a4*/ 	.byte	0x04, 0x12
        /*01a6*/ 	.short	(.L_116 - .L_115)
	.align		4
.L_115:
        /*01a8*/ 	.word	index@(_ZN3cub18CUB_300001_SM_10006detail10radix_sort31DeviceRadixSortSingleTileKernelINS1_5radix10policy_hubIjjyE10Policy1000ELNS0_9SortOrderE0EjjyNS1_21identity_decomposer_tEEEvPKT1_PSA_PKT2_PSE_T3_iiT4_)
        /*01ac*/ 	.word	0x00000000


	//----- nvinfo : EIATTR_MIN_STACK_SIZE
	.align		4
.L_116:
        /*01b0*/ 	.byte	0x04, 0x12
        /*01b2*/ 	.short	(.L_118 - .L_117)
	.align		4
.L_117:
        /*01b4*/ 	.word	index@(_ZN3cub18CUB_300001_SM_10006detail4scan16DeviceScanKernelINS2_10policy_hubIiiimN4cuda3__47minimumIiEEE10Policy1000EN6thrust24THRUST_300001_SM_1000_NS16reverse_iteratorINSC_10device_ptrIiEEEESG_NS0_13ScanTileStateIiLb1EEES8_NS0_8NullTypeEmiLb0ESJ_EEvT0_T1_T2_iT3_T4_T5_)
        /*01b8*/ 	.word	0x00000000


	//----- nvinfo : EIATTR_MIN_STACK_SIZE
	.align		4
.L_118:
        /*01bc*/ 	.byte	0x04, 0x12
        /*01be*/ 	.short	(.L_120 - .L_119)
	.align		4
.L_119:
        /*01c0*/ 	.word	index@(_ZN3cub18CUB_300001_SM_10006detail4scan16DeviceScanKernelINS2_10policy_hubIiiijN4cuda3__47minimumIiEEE10Policy1000EN6thrust24THRUST_300001_SM_1000_NS16reverse_iteratorINSC_10device_ptrIiEEEESG_NS0_13ScanTileStateIiLb1EEES8_NS0_8NullTypeEjiLb0ESJ_EEvT0_T1_T2_iT3_T4_T5_)
        /*01c4*/ 	.word	0x00000000


	//----- nvinfo : EIATTR_MIN_STACK_SIZE
	.align		4
.L_120:
        /*01c8*/ 	.byte	0x04, 0x12
        /*01ca*/ 	.short	(.L_122 - .L_121)
	.align		4
.L_121:
        /*01cc*/ 	.word	index@(_ZN3cub18CUB_300001_SM_10006detail4scan20DeviceScanInitKernelINS0_13ScanTileStateIiLb1EEEEEvT_i)
        /*01d0*/ 	.word	0x00000000


	//----- nvinfo : EIATTR_MIN_STACK_SIZE
	.align		4
.L_122:
        /*01d4*/ 	.byte	0x04, 0x12
        /*01d6*/ 	.short	(.L_124 - .L_123)
	.align		4
.L_123:
        /*01d8*/ 	.word	index@(_ZN3cub18CUB_300001_SM_10006detail9transform16transform_kernelINS2_10policy_hubILb1EN4cuda3std3__45tupleIJN6thrust24THRUST_300001_SM_1000_NS20permutation_iteratorINSA_10device_ptrIfEENSC_IjEEEEEEEE10policy1000ElNS7_10__identityESD_JSF_EEEvT0_iT1_T2_DpNS2_10kernel_argIT3_EE)
        /*01dc*/ 	.word	0x00000000


	//----- nvinfo : EIATTR_MIN_STACK_SIZE
	.align		4
.L_124:
        /*01e0*/ 	.byte	0x04, 0x12
        /*01e2*/ 	.short	(.L_126 - .L_125)
	.align		4
.L_125:
        /*01e4*/ 	.word	index@(_ZN3cub18CUB_300001_SM_10006detail9transform16transform_kernelINS2_10policy_hubILb1EN4cuda3std3__45tupleIJN6thrust24THRUST_300001_SM_1000_NS20permutation_iteratorINSA_10device_ptrIfEENSC_IjEEEEEEEE10policy1000EiNS7_10__identityESD_JSF_EEEvT0_iT1_T2_DpNS2_10kernel_argIT3_EE)
        /*01e8*/ 	.word	0x00000000


	//----- nvinfo : EIATTR_MIN_STACK_SIZE
	.align		4
.L_126:
        /*01ec*/ 	.byte	0x04, 0x12
        /*01ee*/ 	.short	(.L_128 - .L_127)
	.align		4
.L_127:
        /*01f0*/ 	.word	index@(_ZN3cub18CUB_300001_SM_10006detail8for_each13static_kernelINS2_12policy_hub_t12policy_500_tElN6thrust24THRUST_300001_SM_1000_NS8cuda_cub11__transform17unary_transform_fINS7_10device_ptrIiEESC_NS9_14no_stencil_tagENS8_9__replace10constant_fIiEENS7_6detail10functional5actorINSI_9compositeIJNSI_16operator_adaptorIN4cuda3std3__48equal_toIvEEEENSJ_INSI_8argumentILj0EEEEENSJ_INSI_5valueIiEEEEEEEEEEEEEvT0_T1_)
        /*01f4*/ 	.word	0x00000000


	//----- nvinfo : EIATTR_MIN_STACK_SIZE
	.align		4
.L_128:
        /*01f8*/ 	.byte	0x04, 0x12
        /*01fa*/ 	.short	(.L_130 - .L_129)
	.align		4
.L_129:
        /*01fc*/ 	.word	index@(_ZN3cub18CUB_300001_SM_10006detail11EmptyKernelIvEEvv)
        /*0200*/ 	.word	0x00000000


	//----- nvinfo : EIATTR_MIN_STACK_SIZE
	.align		4
.L_130:
        /*0204*/ 	.byte	0x04, 0x12
        /*0206*/ 	.short	(.L_132 - .L_131)
	.align		4
.L_131:
        /*0208*/ 	.word	index@(_Z15update_v_kernelPKfS0_S0_PKlPKjPfifffS5_S5_S5_S5_)
        /*020c*/ 	.word	0x00000000


	//----- nvinfo : EIATTR_MIN_STACK_SIZE
	.align		4
.L_132:
        /*0210*/ 	.byte	0x04, 0x12
        /*0212*/ 	.short	(.L_134 - .L_133)
	.align		4
.L_133:
        /*0214*/ 	.word	index@(_Z15pp_force_kernelPKfS0_S0_iiffPKiS2_PfS3_S3_)
        /*0218*/ 	.word	0x00000000


	//----- nvinfo : EIATTR_MIN_STACK_SIZE
	.align		4
.L_134:
        /*021c*/ 	.byte	0x04, 0x12
        /*021e*/ 	.short	(.L_136 - .L_135)
	.align		4
.L_135:
        /*0220*/ 	.word	index@(_Z27build_cell_start_end_kernelPKjiPiS1_)
        /*0224*/ 	.word	0x00000000
.L_136:


//--------------------- .nv.compat                --------------------------
	.section	.nv.compat,"",@"SHT_CUDA_COMPAT_INFO"
	.align	4
        /*0000*/ 	.byte	0x02, 0x09, 0x00, 0x00, 0x02, 0x02, 0x01, 0x00, 0x02, 0x05, 0x05, 0x00, 0x03, 0x07, 0x01, 0x01
        /*0010*/ 	.byte	0x02, 0x03, 0x00, 0x00, 0x02, 0x06, 0x01, 0x00, 0x04, 0x0b, 0x08, 0x00, 0x01, 0x00, 0x00, 0x00
        /*0020*/ 	.byte	0x00, 0x00, 0x00, 0x00


//--------------------- .nv.info._ZN3cub18CUB_300001_SM_10006detail10radix_sort29DeviceRadixSortOnesweepKernelINS1_5radix10policy_hubIjjyE10Policy1000ELNS0_9SortOrderE0EjjyiiNS1_21identity_decomposer_tEEEvPT5_SB_PT3_PKSC_PT1_PKSG_PT2_PKSK_T4_iiT6_ --------------------------
	.section	.nv.info._ZN3cub18CUB_300001_SM_10006detail10radix_sort29DeviceRadixSortOnesweepKernelINS1_5radix10policy_hubIjjyE10Policy1000ELNS0_9SortOrderE0EjjyiiNS1_21identity_decomposer_tEEEvPT5_SB_PT3_PKSC_PT1_PKSG_PT2_PKSK_T4_iiT6_,"",@"SHT_CUDA_INFO"
	.sectionflags	@""
	.align	4


	//----- nvinfo : EIATTR_CUDA_API_VERSION
	.align		4
        /*0000*/ 	.byte	0x04, 0x37
        /*0002*/ 	.short	(.L_138 - .L_137)
.L_137:
        /*0004*/ 	.word	0x00000082


	//----- nvinfo : EIATTR_KPARAM_INFO
	.align		4
.L_138:
        /*0008*/ 	.byte	0x04, 0x17
        /*000a*/ 	.short	(.L_140 - .L_139)
.L_139:
        /*000c*/ 	.word	0x00000000
        /*0010*/ 	.short	0x000b
        /*0012*/ 	.short	0x004c
        /*0014*/ 	.byte	0x00, 0xf0, 0x05, 0x00


	//----- nvinfo : EIATTR_KPARAM_INFO
	.align		4
.L_140:
        /*0018*/ 	.byte	0x04, 0x17
        /*001a*/ 	.short	(.L_142 - .L_141)
.L_141:
        /*001c*/ 	.word	0x00000000
        /*0020*/ 	.short	0x000a
        /*0022*/ 	.short	0x0048
        /*0024*/ 	.byte	0x00, 0xf0, 0x11, 0x00


	//----- nvinfo : EIATTR_KPARAM_INFO
	.align		4
.L_142:
        /*0028*/ 	.byte	0x04, 0x17
        /*002a*/ 	.short	(.L_144 - .L_143)
.L_143:
        /*002c*/ 	.word	0x00000000
        /*0030*/ 	.short	0x0009
        /*0032*/ 	.short	0x0044
        /*0034*/ 	.byte	0x00, 0xf0, 0x11, 0x00


	//----- nvinfo : EIATTR_KPARAM_INFO
	.align		4
.L_144:
        /*0038*/ 	.byte	0x04, 0x17
        /*003a*/ 	.short	(.L_146 - .L_145)
.L_145:
        /*003c*/ 	.word	0x00000000
        /*0040*/ 	.short	0x0008
        /*0042*/ 	.short	0x0040
        /*0044*/ 	.byte	0x00, 0xf0, 0x11, 0x00


	//----- nvinfo : EIATTR_KPARAM_INFO
	.align		4
.L_146:
        /*0048*/ 	.byte	0x04, 0x17
        /*004a*/ 	.short	(.L_148 - .L_147)
.L_147:
        /*004c*/ 	.word	0x00000000
        /*0050*/ 	.short	0x0007
        /*0052*/ 	.short	0x0038
        /*0054*/ 	.byte	0x00, 0xf5, 0x21, 0x00


	//----- nvinfo : EIATTR_KPARAM_INFO
	.align		4
.L_148:
        /*0058*/ 	.byte	0x04, 0x17
        /*005a*/ 	.short	(.L_150 - .L_149)
.L_149:
        /*005c*/ 	.word	0x00000000
        /*0060*/ 	.short	0x0006
        /*0062*/ 	.short	0x0030
        /*0064*/ 	.byte	0x00, 0xf5, 0x21, 0x00


	//----- nvinfo : EIATTR_KPARAM_INFO
	.align		4
.L_150:
        /*0068*/ 	.byte	0x04, 0x17
        /*006a*/ 	.short	(.L_152 - .L_151)
.L_151:
        /*006c*/ 	.word	0x00000000
        /*0070*/ 	.short	0x0005
        /*0072*/ 	.short	0x0028
        /*0074*/ 	.byte	0x00, 0xf5, 0x21, 0x00


	//----- nvinfo : EIATTR_KPARAM_INFO
	.align		4
.L_152:
        /*0078*/ 	.byte	0x04, 0x17
        /*007a*/ 	.short	(.L_154 - .L_153)
.L_153:
        /*007c*/ 	.word	0x00000000
        /*0080*/ 	.short	0x0004
        /*0082*/ 	.short	0x0020
        /*0084*/ 	.byte	0x00, 0xf5, 0x21, 0x00


	//----- nvinfo : EIATTR_KPARAM_INFO
	.align		4
.L_154:
        /*0088*/ 	.byte	0x04, 0x17
        /*008a*/ 	.short	(.L_156 - .L_155)
.L_155:
        /*008c*/ 	.word	0x00000000
        /*0090*/ 	.short	0x0003
        /*0092*/ 	.short	0x0018
        /*0094*/ 	.byte	0x00, 0xf5, 0x21, 0x00


	//----- nvinfo : EIATTR_KPARAM_INFO
	.align		4
.L_156:
        /*0098*/ 	.byte	0x04, 0x17
        /*009a*/ 	.short	(.L_158 - .L_157)
.L_157:
        /*009c*/ 	.word	0x00000000
        /*00a0*/ 	.short	0x0002
        /*00a2*/ 	.short	0x0010
        /*00a4*/ 	.byte	0x00, 0xf5, 0x21, 0x00


	//----- nvinfo : EIATTR_KPARAM_INFO
	.align		4
.L_158:
        /*00a8*/ 	.byte	0x04, 0x17
        /*00aa*/ 	.short	(.L_160 - .L_159)
.L_159:
        /*00ac*/ 	.word	0x00000000
        /*00b0*/ 	.short	0x0001
        /*00b2*/ 	.short	0x0008
        /*00b4*/ 	.byte	0x00, 0xf5, 0x21, 0x00


	//----- nvinfo : EIATTR_KPARAM_INFO
	.align		4
.L_160:
        /*00b8*/ 	.byte	0x04, 0x17
        /*00ba*/ 	.short	(.L_162 - .L_161)
.L_161:
        /*00bc*/ 	.word	0x00000000
        /*00c0*/ 	.short	0x0000
        /*00c2*/ 	.short	0x0000
        /*00c4*/ 	.byte	0x00, 0xf5, 0x21, 0x00


	//----- nvinfo : EIATTR_SPARSE_MMA_MASK
	.align		4
.L_162:
        /*00c8*/ 	.byte	0x03, 0x50
        /*00ca*/ 	.short	0x0000


	//----- nvinfo : EIATTR_MAXREG_COUNT
	.align		4
        /*00cc*/ 	.byte	0x03, 0x1b
        /*00ce*/ 	.short	0x00a8


	//----- nvinfo : EIATTR_NUM_BARRIERS
	.align		4
        /*00d0*/ 	.byte	0x02, 0x4c
        /*00d2*/ 	.byte	0x01
	.zero		1


	//----- nvinfo : EIATTR_ANNOTATIONS
	.align		4
        /*00d4*/ 	.byte	0x04, 0x55
        /*00d6*/ 	.short	(.L_164 - .L_163)


	//   ....[0]....
.L_163:
        /*00d8*/ 	.word	0x00000001
        /*00dc*/ 	.byte	0xa0, 0x0d, 0x00, 0x00, 0x01, 0x00, 0x00, 0x00, 0xe0, 0x2b, 0x00, 0x00


	//----- nvinfo : EIATTR_MERCURY_ISA_VERSION
	.align		4
.L_164:
        /*00e8*/ 	.byte	0x03, 0x5f
        /*00ea*/ 	.short	0x0101


	//----- nvinfo : EIATTR_COOP_GROUP_MASK_REGIDS
	.align		4
        /*00ec*/ 	.byte	0x04, 0x29
        /*00ee*/ 	.short	(.L_166 - .L_165)


	//   ....[0]....
.L_165:
        /*00f0*/ 	.word	0xffffffff


	//   ....[1]....
        /*00f4*/ 	.word	0x05000000


	//   ....[2]....
        /*00f8*/ 	.word	0xffffffff


	//   ....[3]....
        /*00fc*/ 	.word	0xffffffff


	//   ....[4]....
        /*0100*/ 	.word	0xffffffff


	//   ....[5]....
        /*0104*/ 	.word	0xffffffff


	//   ....[6]....
        /*0108*/ 	.word	0xffffffff


	//   ....[7]....
        /*010c*/ 	.word	0xffffffff


	//   ....[8]....
        /*0110*/ 	.word	0xffffffff


	//   ....[9]....
        /*0114*/ 	.word	0xffffffff


	//   ....[10]....
        /*0118*/ 	.word	0xffffffff


	//   ....[11]....
        /*011c*/ 	.word	0xffffffff


	//   ....[12]....
        /*0120*/ 	.word	0xffffffff


	//   ....[13]....
        /*0124*/ 	.word	0xffffffff


	//   ....[14]....
        /*0128*/ 	.word	0xffffffff


	//   ....[15]....
        /*012c*/ 	.word	0xffffffff


	//   ....[16]....
        /*0130*/ 	.word	0xffffffff


	//   ....[17]....
        /*0134*/ 	.word	0xffffffff


	//   ....[18]....
        /*0138*/ 	.word	0xffffffff


	//   ....[19]....
        /*013c*/ 	.word	0xffffffff


	//   ....[20]....
        /*0140*/ 	.word	0xffffffff


	//   ....[21]....
        /*0144*/ 	.word	0xffffffff


	//   ....[22]....
        /*0148*/ 	.word	0xffffffff


	//   ....[23]....
        /*014c*/ 	.word	0xffffffff


	//   ....[24]....
        /*0150*/ 	.word	0xffffffff


	//   ....[25]....
        /*0154*/ 	.word	0xffffffff


	//   ....[26]....
        /*0158*/ 	.word	0xffffffff


	//   ....[27]....
        /*015c*/ 	.word	0xffffffff


	//   ....[28]....
        /*0160*/ 	.word	0xffffffff


	//   ....[29]....
        /*0164*/ 	.word	0xffffffff


	//   ....[30]....
        /*0168*/ 	.word	0xffffffff


	//   ....[31]....
        /*016c*/ 	.word	0xffffffff


	//   ....[32]....
        /*0170*/ 	.word	0xffffffff


	//   ....[33]....
        /*0174*/ 	.word	0xffffffff


	//   ....[34]....
        /*0178*/ 	.word	0xffffffff


	//   ....[35]....
        /*017c*/ 	.word	0xffffffff


	//   ....[36]....
        /*0180*/ 	.word	0xffffffff


	//   ....[37]....
        /*0184*/ 	.word	0xffffffff


	//   ....[38]....
        /*0188*/ 	.word	0xffffffff


	//   ....[39]....
        /*018c*/ 	.word	0xffffffff


	//   ....[40]....
        /*0190*/ 	.word	0xffffffff


	//   ....[41]....
        /*0194*/ 	.word	0xffffffff


	//   ....[42]....
        /*0198*/ 	.word	0xffffffff


	//   ....[43]....
        /*019c*/ 	.word	0xffffffff


	//   ....[44]....
        /*01a0*/ 	.word	0xffffffff


	//   ....[45]....
        /*01a4*/ 	.word	0xffffffff


	//   ....[46]....
        /*01a8*/ 	.word	0xffffffff


	//   ....[47]....
        /*01ac*/ 	.word	0xffffffff


	//   ....[48]....
        /*01b0*/ 	.word	0xffffffff


	//   ....[49]....
        /*01b4*/ 	.word	0xffffffff


	//   ....[50]....
        /*01b8*/ 	.word	0xffffffff


	//   ....[51]....
        /*01bc*/ 	.word	0xffffffff


	//   ....[52]....
        /*01c0*/ 	.word	0xffffffff


	//   ....[53]....
        /*01c4*/ 	.word	0xffffffff


	//   ....[54]....
        /*01c8*/ 	.word	0xffffffff


	//   ....[55]....
        /*01cc*/ 	.word	0xffffffff


	//   ....[56]....
        /*01d0*/ 	.word	0xffffffff


	//   ....[57]....
        /*01d4*/ 	.word	0xffffffff


	//   ....[58]....
        /*01d8*/ 	.word	0xffffffff


	//   ....[59]....
        /*01dc*/ 	.word	0xffffffff


	//   ....[60]....
        /*01e0*/ 	.word	0xffffffff


	//   ....[61]....
        /*01e4*/ 	.word	0xffffffff


	//   ....[62]....
        /*01e8*/ 	.word	0xffffffff


	//   ....[63]....
        /*01ec*/ 	.word	0xffffffff


	//   ....[64]....
        /*01f0*/ 	.word	0xffffffff


	//   ....[65]....
        /*01f4*/ 	.word	0xffffffff


	//   ....[66]....
        /*01f8*/ 	.word	0xffffffff


	//   ....[67]....
        /*01fc*/ 	.word	0xffffffff


	//   ....[68]....
        /*0200*/ 	.word	0xffffffff


	//   ....[69]....
        /*0204*/ 	.word	0xffffffff


	//   ....[70]....
        /*0208*/ 	.word	0xffffffff


	//   ....[71]....
        /*020c*/ 	.word	0xffffffff


	//   ....[72]....
        /*0210*/ 	.word	0xffffffff


	//   ....[73]....
        /*0214*/ 	.word	0xffffffff


	//   ....[74]....
        /*0218*/ 	.word	0xffffffff


	//   ....[75]....
        /*021c*/ 	.word	0xffffffff


	//   ....[76]....
        /*0220*/ 	.word	0xffffffff


	//   ....[77]....
        /*0224*/ 	.word	0xffffffff


	//   ....[78]....
        /*0228*/ 	.word	0xffffffff


	//   ....[79]....
        /*022c*/ 	.word	0xffffffff


	//   ....[80]....
        /*0230*/ 	.word	0xffffffff


	//   ....[81]....
        /*0234*/ 	.word	0xffffffff


	//   ....[82]....
        /*0238*/ 	.word	0xffffffff


	//   ....[83]....
        /*023c*/ 	.word	0xffffffff


	//   ....[84]....
        /*0240*/ 	.word	0xffffffff


	//   ....[85]....
        /*0244*/ 	.word	0xffffffff


	//   ....[86]....
        /*0248*/ 	.word	0xffffffff


	//   ....[87]....
        /*024c*/ 	.word	0xffffffff


	//   ....[88]....
        /*0250*/ 	.word	0xffffffff


	//   ....[89]....
        /*0254*/ 	.word	0xffffffff


	//   ....[90]....
        /*0258*/ 	.word	0xffffffff


	//   ....[91]....
        /*025c*/ 	.word	0xffffffff


	//   ....[92]....
        /*0260*/ 	.word	0xffffffff


	//   ....[93]....
        /*0264*/ 	.word	0xffffffff


	//   ....[94]....
        /*0268*/ 	.word	0xffffffff


	//   ....[95]....
        /*026c*/ 	.word	0xffffffff


	//   ....[96]....
        /*0270*/ 	.word	0xffffffff


	//   ....[97]....
        /*0274*/ 	.word	0xffffffff


	//   ....[98]....
        /*0278*/ 	.word	0xffffffff


	//   ....[99]....
        /*027c*/ 	.word	0xffffffff


	//   ....[100]....
        /*0280*/ 	.word	0xffffffff


	//   ....[101]....
        /*0284*/ 	.word	0xffffffff


	//   ....[102]....
        /*0288*/ 	.word	0xffffffff


	//   ....[103]....
        /*028c*/ 	.word	0xffffffff


	//   ....[104]....
        /*0290*/ 	.word	0xffffffff


	//   ....[105]....
        /*0294*/ 	.word	0xffffffff


	//   ....[106]....
        /*0298*/ 	.word	0xffffffff


	//   ....[107]....
        /*029c*/ 	.word	0xffffffff


	//   ....[108]....
        /*02a0*/ 	.word	0xffffffff


	//   ....[109]....
        /*02a4*/ 	.word	0xffffffff


	//   ....[110]....
        /*02a8*/ 	.word	0xffffffff


	//   ....[111]....
        /*02ac*/ 	.word	0xffffffff


	//   ....[112]....
        /*02b0*/ 	.word	0xffffffff


	//   ....[113]....
        /*02b4*/ 	.word	0xffffffff


	//   ....[114]....
        /*02b8*/ 	.word	0xffffffff


	//   ....[115]....
        /*02bc*/ 	.word	0xffffffff


	//   ....[116]....
        /*02c0*/ 	.word	0xffffffff


	//   ....[117]....
        /*02c4*/ 	.word	0xffffffff


	//   ....[118]....
        /*02c8*/ 	.word	0xffffffff


	//   ....[119]....
        /*02cc*/ 	.word	0xffffffff


	//   ....[120]....
        /*02d0*/ 	.word	0xffffffff


	//   ....[121]....
        /*02d4*/ 	.word	0xffffffff


	//   ....[122]....
        /*02d8*/ 	.word	0xffffffff


	//   ....[123]....
        /*02dc*/ 	.word	0xffffffff


	//   ....[124]....
        /*02e0*/ 	.word	0xffffffff


	//   ....[125]....
        /*02e4*/ 	.word	0xffffffff


	//   ....[126]....
        /*02e8*/ 	.word	0xffffffff


	//   ....[127]....
        /*02ec*/ 	.word	0xffffffff


	//   ....[128]....
        /*02f0*/ 	.word	0xffffffff


	//   ....[129]....
        /*02f4*/ 	.word	0xffffffff


	//   ....[130]....
        /*02f8*/ 	.word	0xffffffff


	//   ....[131]....
        /*02fc*/ 	.word	0xffffffff


	//   ....[132]....
        /*0300*/ 	.word	0xffffffff


	//   ....[133]....
        /*0304*/ 	.word	0xffffffff


	//   ....[134]....
        /*0308*/ 	.word	0xffffffff


	//   ....[135]....
        /*030c*/ 	.word	0xffffffff


	//   ....[136]....
        /*0310*/ 	.word	0xffffffff


	//   ....[137]....
        /*0314*/ 	.word	0xffffffff


	//   ....[138]....
        /*0318*/ 	.word	0xffffffff


	//   ....[139]....
        /*031c*/ 	.word	0xffffffff


	//   ....[140]....
        /*0320*/ 	.word	0xffffffff


	//   ....[141]....
        /*0324*/ 	.word	0xffffffff


	//   ....[142]....
        /*0328*/ 	.word	0xffffffff


	//   ....[143]....
        /*032c*/ 	.word	0xffffffff


	//   ....[144]....
        /*0330*/ 	.word	0xffffffff


	//   ....[145]....
        /*0334*/ 	.word	0xffffffff


	//   ....[146]....
        /*0338*/ 	.word	0xffffffff


	//   ....[147]....
        /*033c*/ 	.word	0xffffffff


	//   ....[148]....
        /*0340*/ 	.word	0xffffffff


	//   ....[149]....
        /*0344*/ 	.word	0xffffffff


	//   ....[150]....
        /*0348*/ 	.word	0xffffffff


	//   ....[151]....
        /*034c*/ 	.word	0xffffffff


	//   ....[152]....
        /*0350*/ 	.word	0xffffffff


	//   ....[153]....
        /*0354*/ 	.word	0xffffffff


	//   ....[154]....
        /*0358*/ 	.word	0xffffffff


	//   ....[155]....
        /*035c*/ 	.word	0xffffffff


	//   ....[156]....
        /*0360*/ 	.word	0xffffffff


	//   ....[157]....
        /*0364*/ 	.word	0xffffffff


	//   ....[158]....
        /*0368*/ 	.word	0xffffffff


	//   ....[159]....
        /*036c*/ 	.word	0xffffffff


	//   ....[160]....
        /*0370*/ 	.word	0x0500000c


	//   ....[161]....
        /*0374*/ 	.word	0xffffffff


	//   ....[162]....
        /*0378*/ 	.word	0xffffffff


	//   ....[163]....
        /*037c*/ 	.word	0xffffffff


	//   ....[164]....
        /*0380*/ 	.word	0xffffffff


	//   ....[165]....
        /*0384*/ 	.word	0xffffffff


	//   ....[166]....
        /*0388*/ 	.word	0xffffffff


	//   ....[167]....
        /*038c*/ 	.word	0xffffffff


	//   ....[168]....
        /*0390*/ 	.word	0xffffffff


	//   ....[169]....
        /*0394*/ 	.word	0xffffffff


	//   ....[170]....
        /*0398*/ 	.word	0xffffffff


	//   ....[171]....
        /*039c*/ 	.word	0xffffffff


	//   ....[172]....
        /*03a0*/ 	.word	0xffffffff


	//   ....[173]....
        /*03a4*/ 	.word	0xffffffff


	//   ....[174]....
        /*03a8*/ 	.word	0xffffffff


	//   ....[175]....
        /*03ac*/ 	.word	0xffffffff


	//   ....[176]....
        /*03b0*/ 	.word	0xffffffff


	//   ....[177]....
        /*03b4*/ 	.word	0xffffffff


	//   ....[178]....
        /*03b8*/ 	.word	0xffffffff


	//   ....[179]....
        /*03bc*/ 	.word	0xffffffff


	//   ....[180]....
        /*03c0*/ 	.word	0xffffffff


	//   ....[181]....
        /*03c4*/ 	.word	0xffffffff


	//   ....[182]....
        /*03c8*/ 	.word	0xffffffff


	//   ....[183]....
        /*03cc*/ 	.word	0xffffffff


	//   ....[184]....
        /*03d0*/ 	.word	0xffffffff


	//   ....[185]....
        /*03d4*/ 	.word	0xffffffff


	//   ....[186]....
        /*03d8*/ 	.word	0xffffffff


	//   ....[187]....
        /*03dc*/ 	.word	0xffffffff


	//   ....[188]....
        /*03e0*/ 	.word	0xffffffff


	//   ....[189]....
        /*03e4*/ 	.word	0xffffffff


	//   ....[190]....
        /*03e8*/ 	.word	0xffffffff


	//   ....[191]....
        /*03ec*/ 	.word	0xffffffff


	//   ....[192]....
        /*03f0*/ 	.word	0xffffffff


	//   ....[193]....
        /*03f4*/ 	.word	0xffffffff


	//   ....[194]....
        /*03f8*/ 	.word	0xffffffff


	//   ....[195]....
        /*03fc*/ 	.word	0xffffffff


	//   ....[196]....
        /*0400*/ 	.word	0xffffffff


	//   ....[197]....
        /*0404*/ 	.word	0xffffffff


	//   ....[198]....
        /*0408*/ 	.word	0xffffffff


	//   ....[199]....
        /*040c*/ 	.word	0xffffffff


	//   ....[200]....
        /*0410*/ 	.word	0xffffffff


	//   ....[201]....
        /*0414*/ 	.word	0xffffffff


	//   ....[202]....
        /*0418*/ 	.word	0xffffffff


	//   ....[203]....
        /*041c*/ 	.word	0xffffffff


	//   ....[204]....
        /*0420*/ 	.word	0xffffffff


	//   ....[205]....
        /*0424*/ 	.word	0xffffffff


	//   ....[206]....
        /*0428*/ 	.word	0xffffffff


	//   ....[207]....
        /*042c*/ 	.word	0xffffffff


	//   ....[208]....
        /*0430*/ 	.word	0xffffffff


	//   ....[209]....
        /*0434*/ 	.word	0xffffffff


	//   ....[210]....
        /*0438*/ 	.word	0xffffffff


	//   ....[211]....
        /*043c*/ 	.word	0xffffffff


	//   ....[212]....
        /*0440*/ 	.word	0xffffffff


	//   ....[213]....
        /*0444*/ 	.word	0xffffffff


	//   ....[214]....
        /*0448*/ 	.word	0xffffffff


	//   ....[215]....
        /*044c*/ 	.word	0xffffffff


	//   ....[216]....
        /*0450*/ 	.word	0xffffffff


	//   ....[217]....
        /*0454*/ 	.word	0xffffffff


	//   ....[218]....
        /*0458*/ 	.word	0xffffffff


	//   ....[219]....
        /*045c*/ 	.word	0xffffffff


	//   ....[220]....
        /*0460*/ 	.word	0xffffffff


	//   ....[221]....
        /*0464*/ 	.word	0xffffffff


	//   ....[222]....
        /*0468*/ 	.word	0xffffffff


	//   ....[223]....
        /*046c*/ 	.word	0xffffffff


	//   ....[224]....
        /*0470*/ 	.word	0xffffffff


	//   ....[225]....
        /*0474*/ 	.word	0xffffffff


	//   ....[226]....
        /*0478*/ 	.word	0xffffffff


	//   ....[227]....
        /*047c*/ 	.word	0xffffffff


	//   ....[228]....
        /*0480*/ 	.word	0xffffffff


	//   ....[229]....
        /*0484*/ 	.word	0x0500004c


	//   ....[230]....
        /*0488*/ 	.word	0x0500004c


	//   ....[231]....
        /*048c*/ 	.word	0x0500004c


	//   ....[232]....
        /*0490*/ 	.word	0x0500004c


	//   ....[233]....
        /*0494*/ 	.word	0x0500004c


	//----- nvinfo : EIATTR_COOP_GROUP_INSTR_OFFSETS
	.align		4
.L_166:
        /*0498*/ 	.byte	0x04, 0x28
        /*049a*/ 	.short	(.L_168 - .L_167)


	//   ....[0]....
.L_167:
        /*049c*/ 	.word	0x00000e60


	//   ....[1]....
        /*04a0*/ 	.word	0x00001770


	//   ....[2]....
        /*04a4*/ 	.word	0x000029b0


	//   ....[3]....
        /*04a8*/ 	.word	0x000029d0


	//   ....[4]....
        /*04ac*/ 	.word	0x000029f0


	//   ....[5]....
        /*04b0*/ 	.word	0x00002a10


	//   ....[6]....
        /*04b4*/ 	.word	0x00002a30


	//   ....[7]....
        /*04b8*/ 	.word	0x00002f20


	//   ....[8]....
        /*04bc*/ 	.word	0x00002f30


	//   ....[9]....
        /*04c0*/ 	.word	0x00002f50


	//   ....[10]....
        /*04c4*/ 	.word	0x00002f70


	//   ....[11]....
        /*04c8*/ 	.word	0x00002fc0


	//   ....[12]....
        /*04cc*/ 	.word	0x00003000


	//   ....[13]....
        /*04d0*/ 	.word	0x00003030


	//   ....[14]....
        /*04d4*/ 	.word	0x00003060


	//   ....[15]....
        /*04d8*/ 	.word	0x00003160


	//   ....[16]....
        /*04dc*/ 	.word	0x00003170


	//   ....[17]....
        /*04e0*/ 	.word	0x00003190


	//   ....[18]....
        /*04e4*/ 	.word	0x000031d0


	//   ....[19]....
        /*04e8*/ 	.word	0x00003200


	//   ....[20]....
        /*04ec*/ 	.word	0x00003240


	//   ....[21]....
        /*04f0*/ 	.word	0x00003260


	//   ....[22]....
        /*04f4*/ 	.word	0x00003280


	//   ....[23]....
        /*04f8*/ 	.word	0x000032e0


	//   ....[24]....
        /*04fc*/ 	.word	0x00003380


	//   ....[25]....
        /*0500*/ 	.word	0x00003390


	//   ....[26]....
        /*0504*/ 	.word	0x000033b0


	//   ....[27]....
        /*0508*/ 	.word	0x000033f0


	//   ....[28]....
        /*050c*/ 	.word	0x00003420


	//   ....[29]....
        /*0510*/ 	.word	0x00003460


	//   ....[30]....
        /*0514*/ 	.word	0x00003480


	//   ....[31]....
        /*0518*/ 	.word	0x000034a0


	//   ....[32]....
        /*051c*/ 	.word	0x00003510


	//   ....[33]....
        /*0520*/ 	.word	0x000035c0


	//   ....[34]....
        /*0524*/ 	.word	0x000035d0


	//   ....[35]....
        /*0528*/ 	.word	0x000035f0


	//   ....[36]....
        /*052c*/ 	.word	0x00003630


	//   ....[37]....
        /*0530*/ 	.word	0x00003660


	//   ....[38]....
        /*0534*/ 	.word	0x000036a0


	//   ....[39]....
        /*0538*/ 	.word	0x000036c0


	//   ....[40]....
        /*053c*/ 	.word	0x000036e0


	//   ....[41]....
        /*0540*/ 	.word	0x00003740


	//   ....[42]....
        /*0544*/ 	.word	0x000037e0


	//   ....[43]....
        /*0548*/ 	.word	0x000037f0


	//   ....[44]....
        /*054c*/ 	.word	0x00003810


	//   ....[45]....
        /*0550*/ 	.word	0x00003850


	//   ....[46]....
        /*0554*/ 	.word	0x00003880


	//   ....[47]....
        /*0558*/ 	.word	0x000038c0


	//   ....[48]....
        /*055c*/ 	.word	0x000038e0


	//   ....[49]....
        /*0560*/ 	.word	0x00003900


	//   ....[50]....
        /*0564*/ 	.word	0x00003970


	//   ....[51]....
        /*0568*/ 	.word	0x00003a20


	//   ....[52]....
        /*056c*/ 	.word	0x00003a30


	//   ....[53]....
        /*0570*/ 	.word	0x00003a50


	//   ....[54]....
        /*0574*/ 	.word	0x00003a90


	//   ....[55]....
        /*0578*/ 	.word	0x00003ac0


	//   ....[56]....
        /*057c*/ 	.word	0x00003b00


	//   ....[57]....
        /*0580*/ 	.word	0x00003b20


	//   ....[58]....
        /*0584*/ 	.word	0x00003b40


	//   ....[59]....
        /*0588*/ 	.word	0x00003ba0


	//   ....[60]....
        /*058c*/ 	.word	0x00003c40


	//   ....[61]....
        /*0590*/ 	.word	0x00003c50


	//   ....[62]....
        /*0594*/ 	.word	0x00003c70


	//   ....[63]....
        /*0598*/ 	.word	0x00003cb0


	//   ....[64]....
        /*059c*/ 	.word	0x00003ce0


	//   ....[65]....
        /*05a0*/ 	.word	0x00003cf0


	//   ....[66]....
        /*05a4*/ 	.word	0x00003d30


	//   ....[67]....
        /*05a8*/ 	.word	0x00003d50


	//   ....[68]....
        /*05ac*/ 	.word	0x00003d70


	//   ....[69]....
        /*05b0*/ 	.word	0x00003e80


	//   ....[70]....
        /*05b4*/ 	.word	0x00003e90


	//   ....[71]....
        /*05b8*/ 	.word	0x00003eb0


	//   ....[72]....
        /*05bc*/ 	.word	0x00003ef0


	//   ....[73]....
        /*05c0*/ 	.word	0x00003f20


	//   ....[74]....
        /*05c4*/ 	.word	0x00003f60


	//   ....[75]....
        /*05c8*/ 	.word	0x00003f80


	//   ....[76]....
        /*05cc*/ 	.word	0x00003fa0


	//   ....[77]....
        /*05d0*/ 	.word	0x00004000


	//   ....[78]....
        /*05d4*/ 	.word	0x000040a0


	//   ....[79]....
        /*05d8*/ 	.word	0x000040b0


	//   ....[80]....
        /*05dc*/ 	.word	0x000040d0


	//   ....[81]....
        /*05e0*/ 	.word	0x00004110


	//   ....[82]....
        /*05e4*/ 	.word	0x00004140


	//   ....[83]....
        /*05e8*/ 	.word	0x00004180


	//   ....[84]....
        /*05ec*/ 	.word	0x000041a0


	//   ....[85]....
        /*05f0*/ 	.word	0x000041c0


	//   ....[86]....
        /*05f4*/ 	.word	0x00004230


	//   ....[87]....
        /*05f8*/ 	.word	0x000042e0


	//   ....[88]....
        /*05fc*/ 	.word	0x000042f0


	//   ....[89]....
        /*0600*/ 	.word	0x00004310


	//   ....[90]....
        /*0604*/ 	.word	0x00004350


	//   ....[91]....
        /*0608*/ 	.word	0x00004380


	//   ....[92]....
        /*060c*/ 	.word	0x000043c0


	//   ....[93]....
        /*0610*/ 	.word	0x000043e0


	//   ....[94]....
        /*0614*/ 	.word	0x00004400


	//   ....[95]....
        /*0618*/ 	.word	0x00004460


	//   ....[96]....
        /*061c*/ 	.word	0x00004500


	//   ....[97]....
        /*0620*/ 	.word	0x00004510


	//   ....[98]....
        /*0624*/ 	.word	0x00004530


	//   ....[99]....
        /*0628*/ 	.word	0x00004570


	//   ....[100]....
        /*062c*/ 	.word	0x000045a0


	//   ....[101]....
        /*0630*/ 	.word	0x000045e0


	//   ....[102]....
        /*0634*/ 	.word	0x00004600


	//   ....[103]....
        /*0638*/ 	.word	0x00004620


	//   ....[104]....
        /*063c*/ 	.word	0x00004690


	//   ....[105]....
        /*0640*/ 	.word	0x00004740


	//   ....[106]....
        /*0644*/ 	.word	0x00004750


	//   ....[107]....
        /*0648*/ 	.word	0x00004770


	//   ....[108]....
        /*064c*/ 	.word	0x000047b0


	//   ....[109]....
        /*0650*/ 	.word	0x000047e0


	//   ....[110]....
        /*0654*/ 	.word	0x00004820


	//   ....[111]....
        /*0658*/ 	.word	0x00004840


	//   ....[112]....
        /*065c*/ 	.word	0x00004860


	//   ....[113]....
        /*0660*/ 	.word	0x000048c0


	//   ....[114]....
        /*0664*/ 	.word	0x00004960


	//   ....[115]....
        /*0668*/ 	.word	0x00004970


	//   ....[116]....
        /*066c*/ 	.word	0x00004990


	//   ....[117]....
        /*0670*/ 	.word	0x000049d0


	//   ....[118]....
        /*0674*/ 	.word	0x00004a00


	//   ....[119]....
        /*0678*/ 	.word	0x00004a40


	//   ....[120]....
        /*067c*/ 	.word	0x00004a60


	//   ....[121]....
        /*0680*/ 	.word	0x00004a80


	//   ....[122]....
        /*0684*/ 	.word	0x00004af0


	//   ....[123]....
        /*0688*/ 	.word	0x00004b80


	//   ....[124]....
        /*068c*/ 	.word	0x00004ba0


	//   ....[125]....
        /*0690*/ 	.word	0x00004bb0


	//   ....[126]....
        /*0694*/ 	.word	0x00004bd0


	//   ....[127]....
        /*0698*/ 	.word	0x00004c10


	//   ....[128]....
        /*069c*/ 	.word	0x00004c40


	//   ....[129]....
        /*06a0*/ 	.word	0x00004c80


	//   ....[130]....
        /*06a4*/ 	.word	0x00004ca0


	//   ....[131]....
        /*06a8*/ 	.word	0x00004cc0


	//   ....[132]....
        /*06ac*/ 	.word	0x00004db0


	//   ....[133]....
        /*06b0*/ 	.word	0x00004dd0


	//   ....[134]....
        /*06b4*/ 	.word	0x00004de0


	//   ....[135]....
        /*06b8*/ 	.word	0x00004e00


	//   ....[136]....
        /*06bc*/ 	.word	0x00004e40


	//   ....[137]....
        /*06c0*/ 	.word	0x00004e70


	//   ....[138]....
        /*06c4*/ 	.word	0x00004eb0


	//   ....[139]....
        /*06c8*/ 	.word	0x00004ed0


	//   ....[140]....
        /*06cc*/ 	.word	0x00004ef0


	//   ....[141]....
        /*06d0*/ 	.word	0x00004fe0


	//   ....[142]....
        /*06d4*/ 	.word	0x00005000


	//   ....[143]....
        /*06d8*/ 	.word	0x00005010


	//   ....[144]....
        /*06dc*/ 	.word	0x00005030


	//   ....[145]....
        /*06e0*/ 	.word	0x00005070


	//   ....[146]....
        /*06e4*/ 	.word	0x000050a0


	//   ....[147]....
        /*06e8*/ 	.word	0x000050e0


	//   ....[148]....
        /*06ec*/ 	.word	0x00005100


	//   ....[149]....
        /*06f0*/ 	.word	0x00005120


	//   ....[150]....
        /*06f4*/ 	.word	0x00005210


	//   ....[151]....
        /*06f8*/ 	.word	0x00005230


	//   ....[152]....
        /*06fc*/ 	.word	0x00005240


	//   ....[153]....
        /*0700*/ 	.word	0x00005260


	//   ....[154]....
        /*0704*/ 	.word	0x000052a0


	//   ....[155]....
        /*0708*/ 	.word	0x000052d0


	//   ....[156]....
        /*070c*/ 	.word	0x00005310


	//   ....[157]....
        /*0710*/ 	.word	0x00005330


	//   ....[158]....
        /*0714*/ 	.word	0x00005350


	//   ....[159]....
        /*0718*/ 	.word	0x000054a0


	//   ....[160]....
        /*071c*/ 	.word	0x000059b0


	//   ....[161]....
        /*0720*/ 	.word	0x00005cd0


	//   ....[162]....
        /*0724*/ 	.word	0x00005d80


	//   ....[163]....
        /*0728*/ 	.word	0x00005e30


	//   ....[164]....
        /*072c*/ 	.word	0x00005ee0


	//   ....[165]....
        /*0730*/ 	.word	0x00005f90


	//   ....[166]....
        /*0734*/ 	.word	0x00006040


	//   ....[167]....
        /*0738*/ 	.word	0x000060f0


	//   ....[168]....
        /*073c*/ 	.word	0x000061a0


	//   ....[169]....
        /*0740*/ 	.word	0x00006250


	//   ....[170]....
        /*0744*/ 	.word	0x00006300


	//   ....[171]....
        /*0748*/ 	.word	0x000063b0


	//   ....[172]....
        /*074c*/ 	.word	0x00006460


	//   ....[173]....
        /*0750*/ 	.word	0x00006510


	//   ....[174]....
        /*0754*/ 	.word	0x000065c0


	//   ....[175]....
        /*0758*/ 	.word	0x00006670


	//   ....[176]....
        /*075c*/ 	.word	0x00006720


	//   ....[177]....
        /*0760*/ 	.word	0x000067d0


	//   ....[178]....
        /*0764*/ 	.word	0x000069b0


	//   ....[179]....
        /*0768*/ 	.word	0x00006ad0


	//   ....[180]....
        /*076c*/ 	.word	0x00006bf0


	//   ....[181]....
        /*0770*/ 	.word	0x00006d10


	//   ....[182]....
        /*0774*/ 	.word	0x00006e30


	//   ....[183]....
        /*0778*/ 	.word	0x00006f50


	//   ....[184]....
        /*077c*/ 	.word	0x00007070


	//   ....[185]....
        /*0780*/ 	.word	0x00007190


	//   ....[186]....
        /*0784*/ 	.word	0x000072b0


	//   ....[187]....
        /*0788*/ 	.word	0x000073d0


	//   ....[188]....
        /*078c*/ 	.word	0x000074f0


	//   ....[189]....
        /*0790*/ 	.word	0x00007600


	//   ....[190]....
        /*0794*/ 	.word	0x00007700


	//   ....[191]....
        /*0798*/ 	.word	0x00007800


	//   ....[192]....
        /*079c*/ 	.word	0x00007900


	//   ....[193]....
        /*07a0*/ 	.word	0x00007a00


	//   ....[194]....
        /*07a4*/ 	.word	0x00007b00


	//   ....[195]....
        /*07a8*/ 	.word	0x000085a0


	//   ....[196]....
        /*07ac*/ 	.word	0x00008620


	//   ....[197]....
        /*07b0*/ 	.word	0x000086a0


	//   ....[198]....
        /*07b4*/ 	.word	0x00008720


	//   ....[199]....
        /*07b8*/ 	.word	0x000087a0


	//   ....[200]....
        /*07bc*/ 	.word	0x00008820


	//   ....[201]....
        /*07c0*/ 	.word	0x000088a0


	//   ....[202]....
        /*07c4*/ 	.word	0x00008920


	//   ....[203]....
        /*07c8*/ 	.word	0x000089a0


	//   ....[204]....
        /*07cc*/ 	.word	0x00008a20


	//   ....[205]....
        /*07d0*/ 	.word	0x00008aa0


	//   ....[206]....
        /*07d4*/ 	.word	0x00008b20


	//   ....[207]....
        /*07d8*/ 	.word	0x00008ba0


	//   ....[208]....
        /*07dc*/ 	.word	0x00008c20


	//   ....[209]....
        /*07e0*/ 	.word	0x00008ca0


	//   ....[210]....
        /*07e4*/ 	.word	0x00008d20


	//   ....[211]....
        /*07e8*/ 	.word	0x00008da0


	//   ....[212]....
        /*07ec*/ 	.word	0x00008f80


	//   ....[213]....
        /*07f0*/ 	.word	0x00009020


	//   ....[214]....
        /*07f4*/ 	.word	0x000090d0


	//   ....[215]....
        /*07f8*/ 	.word	0x00009180


	//   ....[216]....
        /*07fc*/ 	.word	0x00009230


	//   ....[217]....
        /*0800*/ 	.word	0x000092f0


	//   ....[218]....
        /*0804*/ 	.word	0x000093b0


	//   ....[219]....
        /*0808*/ 	.word	0x00009460


	//   ....[220]....
        /*080c*/ 	.word	0x00009520


	//   ....[221]....
        /*0810*/ 	.word	0x000095d0


	//   ....[222]....
        /*0814*/ 	.word	0x00009690


	//   ....[223]....
        /*0818*/ 	.word	0x00009740


	//   ....[224]....
        /*081c*/ 	.word	0x00009800


	//   ....[225]....
        /*0820*/ 	.word	0x000098b0


	//   ....[226]....
        /*0824*/ 	.word	0x00009950


	//   ....[227]....
        /*0828*/ 	.word	0x00009a00


	//   ....[228]....
        /*082c*/ 	.word	0x00009aa0


	//   ....[229]....
        /*0830*/ 	.word	0x00009b10


	//   ....[230]....
        /*0834*/ 	.word	0x00009b70


	//   ....[231]....
        /*0838*/ 	.word	0x00009be0


	//   ....[232]....
        /*083c*/ 	.word	0x00009c40


	//   ....[233]....
        /*0840*/ 	.word	0x00009cb0


	//----- nvinfo : EIATTR_VRC_CTA_INIT_COUNT
	.align		4
.L_168:
        /*0844*/ 	.byte	0x02, 0x4a
	.zero		1
	.zero		1


	//----- nvinfo : EIATTR_EXIT_INSTR_OFFSETS
	.align		4
        /*0848*/ 	.byte	0x04, 0x1c
        /*084a*/ 	.short	(.L_170 - .L_169)


	//   ....[0]....
.L_169:
        /*084c*/ 	.word	0x00002450


	//   ....[1]....
        /*0850*/ 	.word	0x000027b0


	//   ....[2]....
        /*0854*/ 	.word	0x000027d0


	//   ....[3]....
        /*0858*/ 	.word	0x00008db0


	//   ....[4]....
        /*085c*/ 	.word	0x00009ab0


	//----- nvinfo : EIATTR_MAX_THREADS
	.align		4
.L_170:
        /*0860*/ 	.byte	0x04, 0x05
        /*0862*/ 	.short	(.L_172 - .L_171)
.L_171:
        /*0864*/ 	.word	0x00000180
        /*0868*/ 	.word	0x00000001
        /*086c*/ 	.word	0x00000001


	//----- nvinfo : EIATTR_CRS_STACK_SIZE
	.align		4
.L_172:
        /*0870*/ 	.byte	0x04, 0x1e
        /*0872*/ 	.short	(.L_174 - .L_173)
.L_173:
        /*0874*/ 	.word	0x00000000


	//----- nvinfo : EIATTR_CBANK_PARAM_SIZE
	.align		4
.L_174:
        /*0878*/ 	.byte	0x03, 0x19
        /*087a*/ 	.short	0x004d


	//----- nvinfo : EIATTR_PARAM_CBANK
	.align		4
        /*087c*/ 	.byte	0x04, 0x0a
        /*087e*/ 	.short	(.L_176 - .L_175)
	.align		4
.L_175:
        /*0880*/ 	.word	index@(.nv.constant0._ZN3cub18CUB_300001_SM_10006detail10radix_sort29DeviceRadixSortOnesweepKernelINS1_5radix10policy_hubIjjyE10Policy1000ELNS0_9SortOrderE0EjjyiiNS1_21identity_decomposer_tEEEvPT5_SB_PT3_PKSC_PT1_PKSG_PT2_PKSK_T4_iiT6_)
        /*0884*/ 	.short	0x0380
        /*0886*/ 	.short	0x004d


	//----- nvinfo : EIATTR_SW_WAR
	.align		4
.L_176:
        /*0888*/ 	.byte	0x04, 0x36
        /*088a*/ 	.short	(.L_178 - .L_177)
.L_177:
        /*088c*/ 	.word	0x00000008
.L_178:


//--------------------- .nv.info._ZN3cub18CUB_300001_SM_10006detail10radix_sort33DeviceRadixSortExclusiveSumKernelINS1_5radix10policy_hubIjjyE10Policy1000EyEEvPT0_ --------------------------
	.section	.nv.info._ZN3cub18CUB_300001_SM_10006detail10radix_sort33DeviceRadixSortExclusiveSumKernelINS1_5radix10policy_hubIjjyE10Policy1000EyEEvPT0_,"",@"SHT_CUDA_INFO"
	.sectionflags	@""
	.align	4


	//----- nvinfo : EIATTR_CUDA_API_VERSION
	.align		4
        /*0000*/ 	.byte	0x04, 0x37
        /*0002*/ 	.short	(.L_180 - .L_179)
.L_179:
        /*0004*/ 	.word	0x00000082


	//----- nvinfo : EIATTR_KPARAM_INFO
	.align		4
.L_180:
        /*0008*/ 	.byte	0x04, 0x17
        /*000a*/ 	.short	(.L_182 - .L_181)
.L_181:
        /*000c*/ 	.word	0x00000000
        /*0010*/ 	.short	0x0000
        /*0012*/ 	.short	0x0000
        /*0014*/ 	.byte	0x00, 0xf5, 0x21, 0x00


	//----- nvinfo : EIATTR_SPARSE_MMA_MASK
	.align		4
.L_182:
        /*0018*/ 	.byte	0x03, 0x50
        /*001a*/ 	.short	0x0000


	//----- nvinfo : EIATTR_MAXREG_COUNT
	.align		4
        /*001c*/ 	.byte	0x03, 0x1b
        /*001e*/ 	.short	0x00ff


	//----- nvinfo : EIATTR_NUM_BARRIERS
	.align		4
        /*0020*/ 	.byte	0x02, 0x4c
        /*0022*/ 	.byte	0x01
	.zero		1


	//----- nvinfo : EIATTR_MERCURY_ISA_VERSION
	.align		4
        /*0024*/ 	.byte	0x03, 0x5f
        /*0026*/ 	.short	0x0101


	//----- nvinfo : EIATTR_COOP_GROUP_MASK_REGIDS
	.align		4
        /*0028*/ 	.byte	0x04, 0x29
        /*002a*/ 	.short	(.L_184 - .L_183)


	//   ....[0]....
.L_183:
        /*002c*/ 	.word	0xffffffff


	//   ....[1]....
        /*0030*/ 	.word	0xffffffff


	//   ....[2]....
        /*0034*/ 	.word	0xffffffff


	//   ....[3]....
        /*0038*/ 	.word	0xffffffff


	//   ....[4]....
        /*003c*/ 	.word	0xffffffff


	//   ....[5]....
        /*0040*/ 	.word	0xffffffff


	//   ....[6]....
        /*0044*/ 	.word	0xffffffff


	//   ....[7]....
        /*0048*/ 	.word	0xffffffff


	//   ....[8]....
        /*004c*/ 	.word	0xffffffff


	//   ....[9]....
        /*0050*/ 	.word	0xffffffff


	//   ....[10]....
        /*0054*/ 	.word	0x05000015


	//   ....[11]....
        /*0058*/ 	.word	0x05000015


	//   ....[12]....
        /*005c*/ 	.word	0x05000015


	//   ....[13]....
        /*0060*/ 	.word	0x05000015


	//   ....[14]....
        /*0064*/ 	.word	0x05000015


	//   ....[15]....
        /*0068*/ 	.word	0x05000015


	//   ....[16]....
        /*006c*/ 	.word	0x05000015


	//   ....[17]....
        /*0070*/ 	.word	0x05000015


	//   ....[18]....
        /*0074*/ 	.word	0x05000015


	//   ....[19]....
        /*0078*/ 	.word	0x05000015


	//----- nvinfo : EIATTR_COOP_GROUP_INSTR_OFFSETS
	.align		4
.L_184:
        /*007c*/ 	.byte	0x04, 0x28
        /*007e*/ 	.short	(.L_186 - .L_185)


	//   ....[0]....
.L_185:
        /*0080*/ 	.word	0x00000250


	//   ....[1]....
        /*0084*/ 	.word	0x00000260


	//   ....[2]....
        /*0088*/ 	.word	0x000002a0


	//   ....[3]....
        /*008c*/ 	.word	0x000002c0


	//   ....[4]....
        /*0090*/ 	.word	0x00000310


	//   ....[5]....
        /*0094*/ 	.word	0x00000320


	//   ....[6]....
        /*0098*/ 	.word	0x00000360


	//   ....[7]....
        /*009c*/ 	.word	0x00000380


	//   ....[8]....
        /*00a0*/ 	.word	0x000003d0


	//   ....[9]....
        /*00a4*/ 	.word	0x000003e0


	//   ....[10]....
        /*00a8*/ 	.word	0x00000660


	//   ....[11]....
        /*00ac*/ 	.word	0x000006b0


	//   ....[12]....
        /*00b0*/ 	.word	0x00000740


	//   ....[13]....
        /*00b4*/ 	.word	0x00000790


	//   ....[14]....
        /*00b8*/ 	.word	0x00000820


	//   ....[15]....
        /*00bc*/ 	.word	0x00000870


	//   ....[16]....
        /*00c0*/ 	.word	0x00000900


	//   ....[17]....
        /*00c4*/ 	.word	0x00000950


	//   ....[18]....
        /*00c8*/ 	.word	0x000009e0


	//   ....[19]....
        /*00cc*/ 	.word	0x00000a30


	//----- nvinfo : EIATTR_VRC_CTA_INIT_COUNT
	.align		4
.L_186:
        /*00d0*/ 	.byte	0x02, 0x4a
	.zero		1
	.zero		1


	//----- nvinfo : EIATTR_EXIT_INSTR_OFFSETS
	.align		4
        /*00d4*/ 	.byte	0x04, 0x1c
        /*00d6*/ 	.short	(.L_188 - .L_187)


	//   ....[0]....
.L_187:
        /*00d8*/ 	.word	0x000005d0


	//   ....[1]....
        /*00dc*/ 	.word	0x00000600


	//----- nvinfo : EIATTR_CRS_STACK_SIZE
	.align		4
.L_188:
        /*00e0*/ 	.byte	0x04, 0x1e
        /*00e2*/ 	.short	(.L_190 - .L_189)
.L_189:
        /*00e4*/ 	.word	0x00000000


	//----- nvinfo : EIATTR_CBANK_PARAM_SIZE
	.align		4
.L_190:
        /*00e8*/ 	.byte	0x03, 0x19
        /*00ea*/ 	.short	0x0008


	//----- nvinfo : EIATTR_PARAM_CBANK
	.align		4
        /*00ec*/ 	.byte	0x04, 0x0a
        /*00ee*/ 	.short	(.L_192 - .L_191)
	.align		4
.L_191:
        /*00f0*/ 	.word	index@(.nv.constant0._ZN3cub18CUB_300001_SM_10006detail10radix_sort33DeviceRadixSortExclusiveSumKernelINS1_5radix10policy_hubIjjyE10Policy1000EyEEvPT0_)
        /*00f4*/ 	.short	0x0380
        /*00f6*/ 	.short	0x0008


	//----- nvinfo : EIATTR_SW_WAR
	.align		4
.L_192:
        /*00f8*/ 	.byte	0x04, 0x36
        /*00fa*/ 	.short	(.L_194 - .L_193)
.L_193:
        /*00fc*/ 	.word	0x00000008
.L_194:


//--------------------- .nv.info._ZN3cub18CUB_300001_SM_10006detail10radix_sort30DeviceRadixSortHistogramKernelINS1_5radix10policy_hubIjjyE10Policy1000ELNS0_9SortOrderE0EjyNS1_21identity_decomposer_tEEEvPT2_PKT1_SA_iiT3_ --------------------------
	.section	.nv.info._ZN3cub18CUB_300001_SM_10006detail10radix_sort30DeviceRadixSortHistogramKernelINS1_5radix10policy_hubIjjyE10Policy1000ELNS0_9SortOrderE0EjyNS1_21identity_decomposer_tEEEvPT2_PKT1_SA_iiT3_,"",@"SHT_CUDA_INFO"
	.sectionflags	@""
	.align	4


	//----- nvinfo : EIATTR_CUDA_API_VERSION
	.align		4
        /*0000*/ 	.byte	0x04, 0x37
        /*0002*/ 	.short	(.L_196 - .L_195)
.L_195:
        /*0004*/ 	.word	0x00000082


	//----- nvinfo : EIATTR_KPARAM_INFO
	.align		4
.L_196:
        /*0008*/ 	.byte	0x04, 0x17
        /*000a*/ 	.short	(.L_198 - .L_197)
.L_197:
        /*000c*/ 	.word	0x00000000
        /*0010*/ 	.short	0x0005
        /*0012*/ 	.short	0x0020
        /*0014*/ 	.byte	0x00, 0xf0, 0x05, 0x00


	//----- nvinfo : EIATTR_KPARAM_INFO
	.align		4
.L_198:
        /*0018*/ 	.byte	0x04, 0x17
        /*001a*/ 	.short	(.L_200 - .L_199)
.L_199:
        /*001c*/ 	.word	0x00000000
        /*0020*/ 	.short	0x0004
        /*0022*/ 	.short	0x001c
        /*0024*/ 	.byte	0x00, 0xf0, 0x11, 0x00


	//----- nvinfo : EIATTR_KPARAM_INFO
	.align		4
.L_200:
        /*0028*/ 	.byte	0x04, 0x17
        /*002a*/ 	.short	(.L_202 - .L_201)
.L_201:
        /*002c*/ 	.word	0x00000000
        /*0030*/ 	.short	0x0003
        /*0032*/ 	.short	0x0018
        /*0034*/ 	.byte	0x00, 0xf0, 0x11, 0x00


	//----- nvinfo : EIATTR_KPARAM_INFO
	.align		4
.L_202:
        /*0038*/ 	.byte	0x04, 0x17
        /*003a*/ 	.short	(.L_204 - .L_203)
.L_203:
        /*003c*/ 	.word	0x00000000
        /*0040*/ 	.short	0x0002
        /*0042*/ 	.short	0x0010
        /*0044*/ 	.byte	0x00, 0xf0, 0x21, 0x00


	//----- nvinfo : EIATTR_KPARAM_INFO
	.align		4
.L_204:
        /*0048*/ 	.byte	0x04, 0x17
        /*004a*/ 	.short	(.L_206 - .L_205)
.L_205:
        /*004c*/ 	.word	0x00000000
        /*0050*/ 	.short	0x0001
        /*0052*/ 	.short	0x0008
        /*0054*/ 	.byte	0x00, 0xf5, 0x21, 0x00


	//----- nvinfo : EIATTR_KPARAM_INFO
	.align		4
.L_206:
        /*0058*/ 	.byte	0x04, 0x17
        /*005a*/ 	.short	(.L_208 - .L_207)
.L_207:
        /*005c*/ 	.word	0x00000000
        /*0060*/ 	.short	0x0000
        /*0062*/ 	.short	0x0000
        /*0064*/ 	.byte	0x00, 0xf5, 0x21, 0x00


	//----- nvinfo : EIATTR_SPARSE_MMA_MASK
	.align		4
.L_208:
        /*0068*/ 	.byte	0x03, 0x50
        /*006a*/ 	.short	0x0000


	//----- nvinfo : EIATTR_MAXREG_COUNT
	.align		4
        /*006c*/ 	.byte	0x03, 0x1b
        /*006e*/ 	.short	0x00ff


	//----- nvinfo : EIATTR_NUM_BARRIERS
	.align		4
        /*0070*/ 	.byte	0x02, 0x4c
        /*0072*/ 	.byte	0x01
	.zero		1


	//----- nvinfo : EIATTR_MERCURY_ISA_VERSION
	.align		4
        /*0074*/ 	.byte	0x03, 0x5f
        /*0076*/ 	.short	0x0101


	//----- nvinfo : EIATTR_VRC_CTA_INIT_COUNT
	.align		4
        /*0078*/ 	.byte	0x02, 0x4a
	.zero		1
	.zero		1


	//----- nvinfo : EIATTR_EXIT_INSTR_OFFSETS
	.align		4
        /*007c*/ 	.byte	0x04, 0x1c
        /*007e*/ 	.short	(.L_210 - .L_209)


	//   ....[0]....
.L_209:
        /*0080*/ 	.word	0x00000040


	//   ....[1]....
        /*0084*/ 	.word	0x00002ec0


	//----- nvinfo : EIATTR_MAX_THREADS
	.align		4
.L_210:
        /*0088*/ 	.byte	0x04, 0x05
        /*008a*/ 	.short	(.L_212 - .L_211)
.L_211:
        /*008c*/ 	.word	0x00000080
        /*0090*/ 	.word	0x00000001
        /*0094*/ 	.word	0x00000001


	//----- nvinfo : EIATTR_CRS_STACK_SIZE
	.align		4
.L_212:
        /*0098*/ 	.byte	0x04, 0x1e
        /*009a*/ 	.short	(.L_214 - .L_213)
.L_213:
        /*009c*/ 	.word	0x00000000


	//----- nvinfo : EIATTR_CBANK_PARAM_SIZE
	.align		4
.L_214:
        /*00a0*/ 	.byte	0x03, 0x19
        /*00a2*/ 	.short	0x0021


	//----- nvinfo : EIATTR_PARAM_CBANK
	.align		4
        /*00a4*/ 	.byte	0x04, 0x0a
        /*00a6*/ 	.short	(.L_216 - .L_215)
	.align		4
.L_215:
        /*00a8*/ 	.word	index@(.nv.constant0._ZN3cub18CUB_300001_SM_10006detail10radix_sort30DeviceRadixSortHistogramKernelINS1_5radix10policy_hubIjjyE10Policy1000ELNS0_9SortOrderE0EjyNS1_21identity_decomposer_tEEEvPT2_PKT1_SA_iiT3_)
        /*00ac*/ 	.short	0x0380
        /*00ae*/ 	.short	0x0021


	//----- nvinfo : EIATTR_SW_WAR
	.align		4
.L_216:
        /*00b0*/ 	.byte	0x04, 0x36
        /*00b2*/ 	.short	(.L_218 - .L_217)
.L_217:
        /*00b4*/ 	.word	0x00000008
.L_218:


//--------------------- .nv.info._ZN3cub18CUB_300001_SM_10006detail10radix_sort31DeviceRadixSortSingleTileKernelINS1_5radix10policy_hubIjjyE10Policy1000ELNS0_9SortOrderE0EjjyNS1_21identity_decomposer_tEEEvPKT1_PSA_PKT2_PSE_T3_iiT4_ --------------------------
	.section	.nv.info._ZN3cub18CUB_300001_SM_10006detail10radix_sort31DeviceRadixSortSingleTileKernelINS1_5radix10policy_hubIjjyE10Policy1000ELNS0_9SortOrderE0EjjyNS1_21identity_decomposer_tEEEvPKT1_PSA_PKT2_PSE_T3_iiT4_,"",@"SHT_CUDA_INFO"
	.sectionflags	@""
	.align	4


	//----- nvinfo : EIATTR_CUDA_API_VERSION
	.align		4
        /*0000*/ 	.byte	0x04, 0x37
        /*0002*/ 	.short	(.L_220 - .L_219)
.L_219:
        /*0004*/ 	.word	0x00000082


	//----- nvinfo : EIATTR_KPARAM_INFO
	.align		4
.L_220:
        /*0008*/ 	.byte	0x04, 0x17
        /*000a*/ 	.short	(.L_222 - .L_221)
.L_221:
        /*000c*/ 	.word	0x00000000
        /*0010*/ 	.short	0x0007
        /*0012*/ 	.short	0x0030
        /*0014*/ 	.byte	0x00, 0xf0, 0x05, 0x00


	//----- nvinfo : EIATTR_KPARAM_INFO
	.align		4
.L_222:
        /*0018*/ 	.byte	0x04, 0x17
        /*001a*/ 	.short	(.L_224 - .L_223)
.L_223:
        /*001c*/ 	.word	0x00000000
        /*0020*/ 	.short	0x0006
        /*0022*/ 	.short	0x002c
        /*0024*/ 	.byte	0x00, 0xf0, 0x11, 0x00


	//----- nvinfo : EIATTR_KPARAM_INFO
	.align		4
.L_224:
        /*0028*/ 	.byte	0x04, 0x17
        /*002a*/ 	.short	(.L_226 - .L_225)
.L_225:
        /*002c*/ 	.word	0x00000000
        /*0030*/ 	.short	0x0005
        /*0032*/ 	.short	0x0028
        /*0034*/ 	.byte	0x00, 0xf0, 0x11, 0x00


	//----- nvinfo : EIATTR_KPARAM_INFO
	.align		4
.L_226:
        /*0038*/ 	.byte	0x04, 0x17
        /*003a*/ 	.short	(.L_228 - .L_227)
.L_227:
        /*003c*/ 	.word	0x00000000
        /*0040*/ 	.short	0x0004
        /*0042*/ 	.short	0x0020
        /*0044*/ 	.byte	0x00, 0xf0, 0x21, 0x00


	//----- nvinfo : EIATTR_KPARAM_INFO
	.align		4
.L_228:
        /*0048*/ 	.byte	0x04, 0x17
        /*004a*/ 	.short	(.L_230 - .L_229)
.L_229:
        /*004c*/ 	.word	0x00000000
        /*0050*/ 	.short	0x0003
        /*0052*/ 	.short	0x0018
        /*0054*/ 	.byte	0x00, 0xf5, 0x21, 0x00


	//----- nvinfo : EIATTR_KPARAM_INFO
	.align		4
.L_230:
        /*0058*/ 	.byte	0x04, 0x17
        /*005a*/ 	.short	(.L_232 - .L_231)
.L_231:
        /*005c*/ 	.word	0x00000000
        /*0060*/ 	.short	0x0002
        /*0062*/ 	.short	0x0010
        /*0064*/ 	.byte	0x00, 0xf5, 0x21, 0x00


	//----- nvinfo : EIATTR_KPARAM_INFO
	.align		4
.L_232:
        /*0068*/ 	.byte	0x04, 0x17
        /*006a*/ 	.short	(.L_234 - .L_233)
.L_233:
        /*006c*/ 	.word	0x00000000
        /*0070*/ 	.short	0x0001
        /*0072*/ 	.short	0x0008
        /*0074*/ 	.byte	0x00, 0xf5, 0x21, 0x00


	//----- nvinfo : EIATTR_KPARAM_INFO
	.align		4
.L_234:
        /*0078*/ 	.byte	0x04, 0x17
        /*007a*/ 	.short	(.L_236 - .L_235)
.L_235:
        /*007c*/ 	.word	0x00000000
        /*0080*/ 	.short	0x0000
        /*0082*/ 	.short	0x0000
        /*0084*/ 	.byte	0x00, 0xf5, 0x21, 0x00


	//----- nvinfo : EIATTR_SPARSE_MMA_MASK
	.align		4
.L_236:
        /*0088*/ 	.byte	0x03, 0x50
        /*008a*/ 	.short	0x0000


	//----- nvinfo : EIATTR_MAXREG_COUNT
	.align		4
        /*008c*/ 	.byte	0x03, 0x1b
        /*008e*/ 	.short	0x00ff


	//----- nvinfo : EIATTR_NUM_BARRIERS
	.align		4
        /*0090*/ 	.byte	0x02, 0x4c
        /*0092*/ 	.byte	0x01
	.zero		1


	//----- nvinfo : EIATTR_MERCURY_ISA_VERSION
	.align		4
        /*0094*/ 	.byte	0x03, 0x5f
        /*0096*/ 	.short	0x0101


	//----- nvinfo : EIATTR_COOP_GROUP_MASK_REGIDS
	.align		4
        /*0098*/ 	.byte	0x04, 0x29
        /*009a*/ 	.short	(.L_238 - .L_237)


	//   ....[0]....
.L_237:
        /*009c*/ 	.word	0xffffffff


	//   ....[1]....
        /*00a0*/ 	.word	0xffffffff


	//   ....[2]....
        /*00a4*/ 	.word	0xffffffff


	//   ....[3]....
        /*00a8*/ 	.word	0xffffffff


	//   ....[4]....
        /*00ac*/ 	.word	0xffffffff


	//----- nvinfo : EIATTR_COOP_GROUP_INSTR_OFFSETS
	.align		4
.L_238:
        /*00b0*/ 	.byte	0x04, 0x28
        /*00b2*/ 	.short	(.L_240 - .L_239)


	//   ....[0]....
.L_239:
        /*00b4*/ 	.word	0x00001d10


	//   ....[1]....
        /*00b8*/ 	.word	0x00001d30


	//   ....[2]....
        /*00bc*/ 	.word	0x00001d50


	//   ....[3]....
        /*00c0*/ 	.word	0x00001d70


	//   ....[4]....
        /*00c4*/ 	.word	0x00001d90


	//----- nvinfo : EIATTR_VRC_CTA_INIT_COUNT
	.align		4
.L_240:
        /*00c8*/ 	.byte	0x02, 0x4a
	.zero		1
	.zero		1


	//----- nvinfo : EIATTR_EXIT_INSTR_OFFSETS
	.align		4
        /*00cc*/ 	.byte	0x04, 0x1c
        /*00ce*/ 	.short	(.L_242 - .L_241)


	//   ....[0]....
.L_241:
        /*00d0*/ 	.word	0x000039a0


	//   ....[1]....
        /*00d4*/ 	.word	0x000039e0


	//----- nvinfo : EIATTR_MAX_THREADS
	.align		4
.L_242:
        /*00d8*/ 	.byte	0x04, 0x05
        /*00da*/ 	.short	(.L_244 - .L_243)
.L_243:
        /*00dc*/ 	.word	0x00000100
        /*00e0*/ 	.word	0x00000001
        /*00e4*/ 	.word	0x00000001


	//----- nvinfo : EIATTR_CBANK_PARAM_SIZE
	.align		4
.L_244:
        /*00e8*/ 	.byte	0x03, 0x19
        /*00ea*/ 	.short	0x0031


	//----- nvinfo : EIATTR_PARAM_CBANK
	.align		4
        /*00ec*/ 	.byte	0x04, 0x0a
        /*00ee*/ 	.short	(.L_246 - .L_245)
	.align		4
.L_245:
        /*00f0*/ 	.word	index@(.nv.constant0._ZN3cub18CUB_300001_SM_10006detail10radix_sort31DeviceRadixSortSingleTileKernelINS1_5radix10policy_hubIjjyE10Policy1000ELNS0_9SortOrderE0EjjyNS1_21identity_decomposer_tEEEvPKT1_PSA_PKT2_PSE_T3_iiT4_)
        /*00f4*/ 	.short	0x0380
        /*00f6*/ 	.short	0x0031


	//----- nvinfo : EIATTR_SW_WAR
	.align		4
.L_246:
        /*00f8*/ 	.byte	0x04, 0x36
        /*00fa*/ 	.short	(.L_248 - .L_247)
.L_247:
        /*00fc*/ 	.word	0x00000008
.L_248:


//--------------------- .nv.info._ZN3cub18CUB_300001_SM_10006detail4scan16DeviceScanKernelINS2_10policy_hubIiiimN4cuda3__47minimumIiEEE10Policy1000EN6thrust24THRUST_300001_SM_1000_NS16reverse_iteratorINSC_10device_ptrIiEEEESG_NS0_13ScanTileStateIiLb1EEES8_NS0_8NullTypeEmiLb0ESJ_EEvT0_T1_T2_iT3_T4_T5_ --------------------------
	.section	.nv.info._ZN3cub18CUB_300001_SM_10006detail4scan16DeviceScanKernelINS2_10policy_hubIiiimN4cuda3__47minimumIiEEE10Policy1000EN6thrust24THRUST_300001_SM_1000_NS16reverse_iteratorINSC_10device_ptrIiEEEESG_NS0_13ScanTileStateIiLb1EEES8_NS0_8NullTypeEmiLb0ESJ_EEvT0_T1_T2_iT3_T4_T5_,"",@"SHT_CUDA_INFO"
	.sectionflags	@""
	.align	4


	//----- nvinfo : EIATTR_CUDA_API_VERSION
	.align		4
        /*0000*/ 	.byte	0x04, 0x37
        /*0002*/ 	.short	(.L_250 - .L_249)
.L_249:
        /*0004*/ 	.word	0x00000082


	//----- nvinfo : EIATTR_KPARAM_INFO
	.align		4
.L_250:
        /*0008*/ 	.byte	0x04, 0x17
        /*000a*/ 	.short	(.L_252 - .L_251)
.L_251:
        /*000c*/ 	.word	0x00000000
        /*0010*/ 	.short	0x0006
        /*0012*/ 	.short	0x0020
        /*0014*/ 	.byte	0x00, 0xf0, 0x21, 0x00


	//----- nvinfo : EIATTR_KPARAM_INFO
	.align		4
.L_252:
        /*0018*/ 	.byte	0x04, 0x17
        /*001a*/ 	.short	(.L_254 - .L_253)
.L_253:
        /*001c*/ 	.word	0x00000000
        /*0020*/ 	.short	0x0005
        /*0022*/ 	.short	0x001d
        /*0024*/ 	.byte	0x00, 0xf0, 0x05, 0x00


	//----- nvinfo : EIATTR_KPARAM_INFO
	.align		4
.L_254:
        /*0028*/ 	.byte	0x04, 0x17
        /*002a*/ 	.short	(.L_256 - .L_255)
.L_255:
        /*002c*/ 	.word	0x00000000
        /*0030*/ 	.short	0x0004
        /*0032*/ 	.short	0x001c
        /*0034*/ 	.byte	0x00, 0xf0, 0x05, 0x00


	//----- nvinfo : EIATTR_KPARAM_INFO
	.align		4
.L_256:
        /*0038*/ 	.byte	0x04, 0x17
        /*003a*/ 	.short	(.L_258 - .L_257)
.L_257:
        /*003c*/ 	.word	0x00000000
        /*0040*/ 	.short	0x0003
        /*0042*/ 	.short	0x0018
        /*0044*/ 	.byte	0x00, 0xf0, 0x11, 0x00


	//----- nvinfo : EIATTR_KPARAM_INFO
	.align		4
.L_258:
        /*0048*/ 	.byte	0x04, 0x17
        /*004a*/ 	.short	(.L_260 - .L_259)
.L_259:
        /*004c*/ 	.word	0x00000000
        /*0050*/ 	.short	0x0002
        /*0052*/ 	.short	0x0010
        /*0054*/ 	.byte	0x00, 0xf0, 0x21, 0x00


	//----- nvinfo : EIATTR_KPARAM_INFO
	.align		4
.L_260:
        /*0058*/ 	.byte	0x04, 0x17
        /*005a*/ 	.short	(.L_262 - .L_261)
.L_261:
        /*005c*/ 	.word	0x00000000
        /*0060*/ 	.short	0x0001
        /*0062*/ 	.short	0x0008
        /*0064*/ 	.byte	0x00, 0xf0, 0x21, 0x00


	//----- nvinfo : EIATTR_KPARAM_INFO
	.align		4
.L_262:
        /*0068*/ 	.byte	0x04, 0x17
        /*006a*/ 	.short	(.L_264 - .L_263)
.L_263:
        /*006c*/ 	.word	0x00000000
        /*0070*/ 	.short	0x0000
        /*0072*/ 	.short	0x0000
        /*0074*/ 	.byte	0x00, 0xf0, 0x21, 0x00


	//----- nvinfo : EIATTR_SPARSE_MMA_MASK
	.align		4
.L_264:
        /*0078*/ 	.byte	0x03, 0x50
        /*007a*/ 	.short	0x0000


	//----- nvinfo : EIATTR_MAXREG_COUNT
	.align		4
        /*007c*/ 	.byte	0x03, 0x1b
        /*007e*/ 	.short	0x00ff


	//----- nvinfo : EIATTR_NUM_BARRIERS
	.align		4
        /*0080*/ 	.byte	0x02, 0x4c
        /*0082*/ 	.byte	0x01
	.zero		1


	//----- nvinfo : EIATTR_MERCURY_ISA_VERSION
	.align		4
        /*0084*/ 	.byte	0x03, 0x5f
        /*0086*/ 	.short	0x0101


	//----- nvinfo : EIATTR_UNUSED_LOAD_BYTE_OFFSET
	.align		4
        /*0088*/ 	.byte	0x04, 0x44
        /*008a*/ 	.short	(.L_266 - .L_265)


	//   ....[0]....
.L_265:
        /*008c*/ 	.word	0x000027d0
        /*0090*/ 	.word	0x00000fff


	//----- nvinfo : EIATTR_COOP_GROUP_MASK_REGIDS
	.align		4
.L_266:
        /*0094*/ 	.byte	0x04, 0x29
        /*0096*/ 	.short	(.L_268 - .L_267)


	//   ....[0]....
.L_267:
        /*0098*/ 	.word	0xffffffff


	//   ....[1]....
        /*009c*/ 	.word	0xffffffff


	//   ....[2]....
        /*00a0*/ 	.word	0xffffffff


	//   ....[3]....
        /*00a4*/ 	.word	0xffffffff


	//   ....[4]....
        /*00a8*/ 	.word	0xffffffff


	//   ....[5]....
        /*00ac*/ 	.word	0xffffffff


	//   ....[6]....
        /*00b0*/ 	.word	0xffffffff


	//   ....[7]....
        /*00b4*/ 	.word	0xffffffff


	//   ....[8]....
        /*00b8*/ 	.word	0xffffffff


	//   ....[9]....
        /*00bc*/ 	.word	0xffffffff


	//   ....[10]....
        /*00c0*/ 	.word	0xffffffff


	//   ....[11]....
        /*00c4*/ 	.word	0xffffffff


	//   ....[12]....
        /*00c8*/ 	.word	0xffffffff


	//   ....[13]....
        /*00cc*/ 	.word	0xffffffff


	//   ....[14]....
        /*00d0*/ 	.word	0xffffffff


	//   ....[15]....
        /*00d4*/ 	.word	0xffffffff


	//   ....[16]....
        /*00d8*/ 	.word	0xffffffff


	//   ....[17]....
        /*00dc*/ 	.word	0xffffffff


	//   ....[18]....
        /*00e0*/ 	.word	0xffffffff


	//   ....[19]....
        /*00e4*/ 	.word	0xffffffff


	//   ....[20]....
        /*00e8*/ 	.word	0xffffffff


	//   ....[21]....
        /*00ec*/ 	.word	0xffffffff


	//   ....[22]....
        /*00f0*/ 	.word	0xffffffff


	//   ....[23]....
        /*00f4*/ 	.word	0xffffffff


	//   ....[24]....
        /*00f8*/ 	.word	0xffffffff


	//   ....[25]....
        /*00fc*/ 	.word	0xffffffff


	//   ....[26]....
        /*0100*/ 	.word	0xffffffff


	//   ....[27]....
        /*0104*/ 	.word	0xffffffff


	//   ....[28]....
        /*0108*/ 	.word	0xffffffff


	//   ....[29]....
        /*010c*/ 	.word	0xffffffff


	//   ....[30]....
        /*0110*/ 	.word	0xffffffff


	//   ....[31]....
        /*0114*/ 	.word	0xffffffff


	//   ....[32]....
        /*0118*/ 	.word	0xffffffff


	//   ....[33]....
        /*011c*/ 	.word	0xffffffff


	//   ....[34]....
        /*0120*/ 	.word	0xffffffff


	//   ....[35]....
        /*0124*/ 	.word	0xffffffff


	//   ....[36]....
        /*0128*/ 	.word	0xffffffff


	//   ....[37]....
        /*012c*/ 	.word	0xffffffff


	//   ....[38]....
        /*0130*/ 	.word	0xffffffff


	//   ....[39]....
        /*0134*/ 	.word	0xffffffff


	//   ....[40]....
        /*0138*/ 	.word	0xffffffff


	//   ....[41]....
        /*013c*/ 	.word	0xffffffff


	//   ....[42]....
        /*0140*/ 	.word	0xffffffff


	//   ....[43]....
        /*0144*/ 	.word	0xffffffff


	//   ....[44]....
        /*0148*/ 	.word	0xffffffff


	//   ....[45]....
        /*014c*/ 	.word	0xffffffff


	//   ....[46]....
        /*0150*/ 	.word	0xffffffff


	//   ....[47]....
        /*0154*/ 	.word	0xffffffff


	//   ....[48]....
        /*0158*/ 	.word	0xffffffff


	//   ....[49]....
        /*015c*/ 	.word	0xffffffff


	//   ....[50]....
        /*0160*/ 	.word	0xffffffff


	//   ....[51]....
        /*0164*/ 	.word	0xffffffff


	//   ....[52]....
        /*0168*/ 	.word	0xffffffff


	//   ....[53]....
        /*016c*/ 	.word	0xffffffff


	//   ....[54]....
        /*0170*/ 	.word	0xffffffff


	//   ....[55]....
        /*0174*/ 	.word	0xffffffff


	//   ....[56]....
        /*0178*/ 	.word	0xffffffff


	//   ....[57]....
        /*017c*/ 	.word	0xffffffff


	//   ....[58]....
        /*0180*/ 	.word	0xffffffff


	//   ....[59]....
        /*0184*/ 	.word	0xffffffff


	//   ....[60]....
        /*0188*/ 	.word	0xffffffff


	//   ....[61]....
        /*018c*/ 	.word	0xffffffff


	//   ....[62]....
        /*0190*/ 	.word	0xffffffff


	//   ....[63]....
        /*0194*/ 	.word	0xffffffff


	//   ....[64]....
        /*0198*/ 	.word	0x05000020


	//   ....[65]....
        /*019c*/ 	.word	0x05000020


	//   ....[66]....
        /*01a0*/ 	.word	0x05000020


	//   ....[67]....
        /*01a4*/ 	.word	0x05000020


	//   ....[68]....
        /*01a8*/ 	.word	0x05000020


	//   ....[69]....
        /*01ac*/ 	.word	0x05000020


	//   ....[70]....
        /*01b0*/ 	.word	0x05000020


	//   ....[71]....
        /*01b4*/ 	.word	0x05000020


	//   ....[72]....
        /*01b8*/ 	.word	0x05000020


	//   ....[73]....
        /*01bc*/ 	.word	0x05000020


	//   ....[74]....
        /*01c0*/ 	.word	0x05000020


	//   ....[75]....
        /*01c4*/ 	.word	0x05000020


	//   ....[76]....
        /*01c8*/ 	.word	0x05000020


	//   ....[77]....
        /*01cc*/ 	.word	0x05000020


	//   ....[78]....
        /*01d0*/ 	.word	0x05000020


	//   ....[79]....
        /*01d4*/ 	.word	0x05000020


	//   ....[80]....
        /*01d8*/ 	.word	0x05000020


	//   ....[81]....
        /*01dc*/ 	.word	0x05000020


	//   ....[82]....
        /*01e0*/ 	.word	0x05000020


	//   ....[83]....
        /*01e4*/ 	.word	0x05000020


	//   ....[84]....
        /*01e8*/ 	.word	0x05000020


	//   ....[85]....
        /*01ec*/ 	.word	0x05000020


	//   ....[86]....
        /*01f0*/ 	.word	0x05000020


	//   ....[87]....
        /*01f4*/ 	.word	0x05000020


	//   ....[88]....
        /*01f8*/ 	.word	0x05000020


	//   ....[89]....
        /*01fc*/ 	.word	0x05000020


	//   ....[90]....
        /*0200*/ 	.word	0x05000020


	//   ....[91]....
        /*0204*/ 	.word	0x05000020


	//   ....[92]....
        /*0208*/ 	.word	0x05000020


	//   ....[93]....
        /*020c*/ 	.word	0x05000020


	//   ....[94]....
        /*0210*/ 	.word	0x05000020


	//   ....[95]....
        /*0214*/ 	.word	0x05000020


	//   ....[96]....
        /*0218*/ 	.word	0x05000020


	//   ....[97]....
        /*021c*/ 	.word	0x05000020


	//   ....[98]....
        /*0220*/ 	.word	0x05000020


	//   ....[99]....
        /*0224*/ 	.word	0x05000020


	//----- nvinfo : EIATTR_COOP_GROUP_INSTR_OFFSETS
	.align		4
.L_268:
        /*0228*/ 	.byte	0x04, 0x28
        /*022a*/ 	.short	(.L_270 - .L_269)


	//   ....[0]....
.L_269:
        /*022c*/ 	.word	0x00000500


	//   ....[1]....
        /*0230*/ 	.word	0x00000690


	//   ....[2]....
        /*0234*/ 	.word	0x000006c0


	//   ....[3]....
        /*0238*/ 	.word	0x000006f0


	//   ....[4]....
        /*023c*/ 	.word	0x00000720


	//   ....[5]....
        /*0240*/ 	.word	0x00000750


	//   ....[6]....
        /*0244*/ 	.word	0x000007d0


	//   ....[7]....
        /*0248*/ 	.word	0x00000b70


	//   ....[8]....
        /*024c*/ 	.word	0x00000ba0


	//   ....[9]....
        /*0250*/ 	.word	0x00000bd0


	//   ....[10]....
        /*0254*/ 	.word	0x00000c00


	//   ....[11]....
        /*0258*/ 	.word	0x00000c30


	//   ....[12]....
        /*025c*/ 	.word	0x00000cb0


	//   ....[13]....
        /*0260*/ 	.word	0x00000ec0


	//   ....[14]....
        /*0264*/ 	.word	0x00000f80


	//   ....[15]....
        /*0268*/ 	.word	0x00000ff0


	//   ....[16]....
        /*026c*/ 	.word	0x00001090


	//   ....[17]....
        /*0270*/ 	.word	0x00001100


	//   ....[18]....
        /*0274*/ 	.word	0x00001130


	//   ....[19]....
        /*0278*/ 	.word	0x00001160


	//   ....[20]....
        /*027c*/ 	.word	0x00001190


	//   ....[21]....
        /*0280*/ 	.word	0x000011a0


	//   ....[22]....
        /*0284*/ 	.word	0x00001230


	//   ....[23]....
        /*0288*/ 	.word	0x00001300


	//   ....[24]....
        /*028c*/ 	.word	0x00001350


	//   ....[25]....
        /*0290*/ 	.word	0x000013b0


	//   ....[26]....
        /*0294*/ 	.word	0x00001400


	//   ....[27]....
        /*0298*/ 	.word	0x00001430


	//   ....[28]....
        /*029c*/ 	.word	0x00001460


	//   ....[29]....
        /*02a0*/ 	.word	0x00001490


	//   ....[30]....
        /*02a4*/ 	.word	0x000014a0


	//   ....[31]....
        /*02a8*/ 	.word	0x000018a0


	//   ....[32]....
        /*02ac*/ 	.word	0x00002500


	//   ....[33]....
        /*02b0*/ 	.word	0x00002680


	//   ....[34]....
        /*02b4*/ 	.word	0x000026b0


	//   ....[35]....
        /*02b8*/ 	.word	0x000026e0


	//   ....[36]....
        /*02bc*/ 	.word	0x00002710


	//   ....[37]....
        /*02c0*/ 	.word	0x00002740


	//   ....[38]....
        /*02c4*/ 	.word	0x000027c0


	//   ....[39]....
        /*02c8*/ 	.word	0x00002ae0


	//   ....[40]....
        /*02cc*/ 	.word	0x00002b10


	//   ....[41]....
        /*02d0*/ 	.word	0x00002b40


	//   ....[42]....
        /*02d4*/ 	.word	0x00002b70


	//   ....[43]....
        /*02d8*/ 	.word	0x00002ba0


	//   ....[44]....
        /*02dc*/ 	.word	0x00002c20


	//   ....[45]....
        /*02e0*/ 	.word	0x00002e40


	//   ....[46]....
        /*02e4*/ 	.word	0x00002f00


	//   ....[47]....
        /*02e8*/ 	.word	0x00002fb0


	//   ....[48]....
        /*02ec*/ 	.word	0x00003020


	//   ....[49]....
        /*02f0*/ 	.word	0x00003080


	//   ....[50]....
        /*02f4*/ 	.word	0x000030c0


	//   ....[51]....
        /*02f8*/ 	.word	0x00003100


	//   ....[52]....
        /*02fc*/ 	.word	0x00003150


	//   ....[53]....
        /*0300*/ 	.word	0x00003160


	//   ....[54]....
        /*0304*/ 	.word	0x000031f0


	//   ....[55]....
        /*0308*/ 	.word	0x000032b0


	//   ....[56]....
        /*030c*/ 	.word	0x00003310


	//   ....[57]....
        /*0310*/ 	.word	0x00003380


	//   ....[58]....
        /*0314*/ 	.word	0x000033d0


	//   ....[59]....
        /*0318*/ 	.word	0x00003410


	//   ....[60]....
        /*031c*/ 	.word	0x00003450


	//   ....[61]....
        /*0320*/ 	.word	0x00003490


	//   ....[62]....
        /*0324*/ 	.word	0x000034a0


	//   ....[63]....
        /*0328*/ 	.word	0x000038b0


	//   ....[64]....
        /*032c*/ 	.word	0x00003fa0


	//   ....[65]....
        /*0330*/ 	.word	0x00004020


	//   ....[66]....
        /*0334*/ 	.word	0x000040b0


	//   ....[67]....
        /*0338*/ 	.word	0x000041c0


	//   ....[68]....
        /*033c*/ 	.word	0x00004240


	//   ....[69]....
        /*0340*/ 	.word	0x000042b0


	//   ....[70]....
        /*0344*/ 	.word	0x00004320


	//   ....[71]....
        /*0348*/ 	.word	0x00004390


	//   ....[72]....
        /*034c*/ 	.word	0x000043c0


	//   ....[73]....
        /*0350*/ 	.word	0x00004460


	//   ....[74]....
        /*0354*/ 	.word	0x000044e0


	//   ....[75]....
        /*0358*/ 	.word	0x00004560


	//   ....[76]....
        /*035c*/ 	.word	0x00004620


	//   ....[77]....
        /*0360*/ 	.word	0x000046a0


	//   ....[78]....
        /*0364*/ 	.word	0x00004710


	//   ....[79]....
        /*0368*/ 	.word	0x00004780


	//   ....[80]....
        /*036c*/ 	.word	0x000047f0


	//   ....[81]....
        /*0370*/ 	.word	0x00004850


	//   ....[82]....
        /*0374*/ 	.word	0x000048c0


	//   ....[83]....
        /*0378*/ 	.word	0x00004940


	//   ....[84]....
        /*037c*/ 	.word	0x000049e0


	//   ....[85]....
        /*0380*/ 	.word	0x00004ab0


	//   ....[86]....
        /*0384*/ 	.word	0x00004b40


	//   ....[87]....
        /*0388*/ 	.word	0x00004bc0


	//   ....[88]....
        /*038c*/ 	.word	0x00004c40


	//   ....[89]....
        /*0390*/ 	.word	0x00004ca0


	//   ....[90]....
        /*0394*/ 	.word	0x00004cd0


	//   ....[91]....
        /*0398*/ 	.word	0x00004d80


	//   ....[92]....
        /*039c*/ 	.word	0x00004e00


	//   ....[93]....
        /*03a0*/ 	.word	0x00004e80


	//   ....[94]....
        /*03a4*/ 	.word	0x00004f50


	//   ....[95]....
        /*03a8*/ 	.word	0x00004fe0


	//   ....[96]....
        /*03ac*/ 	.word	0x00005060


	//   ....[97]....
        /*03b0*/ 	.word	0x000050e0


	//   ....[98]....
        /*03b4*/ 	.word	0x00005150


	//   ....[99]....
        /*03b8*/ 	.word	0x000051b0


	//----- nvinfo : EIATTR_VRC_CTA_INIT_COUNT
	.align		4
.L_270:
        /*03bc*/ 	.byte	0x02, 0x4a
	.zero		1
	.zero		1


	//----- nvinfo : EIATTR_EXIT_INSTR_OFFSETS
	.align		4
        /*03c0*/ 	.byte	0x04, 0x1c
        /*03c2*/ 	.short	(.L_272 - .L_271)


	//   ....[0]....
.L_271:
        /*03c4*/ 	.word	0x00001bd0


	//   ....[1]....
        /*03c8*/ 	.word	0x00001c00


	//   ....[2]....
        /*03cc*/ 	.word	0x00003f30


	//   ....[3]....
        /*03d0*/ 	.word	0x00003f50


	//----- nvinfo : EIATTR_MAX_THREADS
	.align		4
.L_272:
        /*03d4*/ 	.byte	0x04, 0x05
        /*03d6*/ 	.short	(.L_274 - .L_273)
.L_273:
        /*03d8*/ 	.word	0x00000080
        /*03dc*/ 	.word	0x00000001
        /*03e0*/ 	.word	0x00000001


	//----- nvinfo : EIATTR_CRS_STACK_SIZE
	.align		4
.L_274:
        /*03e4*/ 	.byte	0x04, 0x1e
        /*03e6*/ 	.short	(.L_276 - .L_275)
.L_275:
        /*03e8*/ 	.word	0x00000000


	//----- nvinfo : EIATTR_CBANK_PARAM_SIZE
	.align		4
.L_276:
        /*03ec*/ 	.byte	0x03, 0x19
        /*03ee*/ 	.short	0x0028


	//----- nvinfo : EIATTR_PARAM_CBANK
	.align		4
        /*03f0*/ 	.byte	0x04, 0x0a
        /*03f2*/ 	.short	(.L_278 - .L_277)
	.align		4
.L_277:
        /*03f4*/ 	.word	index@(.nv.constant0._ZN3cub18CUB_300001_SM_10006detail4scan16DeviceScanKernelINS2_10policy_hubIiiimN4cuda3__47minimumIiEEE10Policy1000EN6thrust24THRUST_300001_SM_1000_NS16reverse_iteratorINSC_10device_ptrIiEEEESG_NS0_13ScanTileStateIiLb1EEES8_NS0_8NullTypeEmiLb0ESJ_EEvT0_T1_T2_iT3_T4_T5_)
        /*03f8*/ 	.short	0x0380
        /*03fa*/ 	.short	0x0028


	//----- nvinfo : EIATTR_SW_WAR
	.align		4
.L_278:
        /*03fc*/ 	.byte	0x04, 0x36
        /*03fe*/ 	.short	(.L_280 - .L_279)
.L_279:
        /*0400*/ 	.word	0x00000008
.L_280:


//--------------------- .nv.info._ZN3cub18CUB_300001_SM_10006detail4scan16DeviceScanKernelINS2_10policy_hubIiiijN4cuda3__47minimumIiEEE10Policy1000EN6thrust24THRUST_300001_SM_1000_NS16reverse_iteratorINSC_10device_ptrIiEEEESG_NS0_13ScanTileStateIiLb1EEES8_NS0_8NullTypeEjiLb0ESJ_EEvT0_T1_T2_iT3_T4_T5_ --------------------------
	.section	.nv.info._ZN3cub18CUB_300001_SM_10006detail4scan16DeviceScanKernelINS2_10policy_hubIiiijN4cuda3__47minimumIiEEE10Policy1000EN6thrust24THRUST_300001_SM_1000_NS16reverse_iteratorINSC_10device_ptrIiEEEESG_NS0_13ScanTileStateIiLb1EEES8_NS0_8NullTypeEjiLb0ESJ_EEvT0_T1_T2_iT3_T4_T5_,"",@"SHT_CUDA_INFO"
	.sectionflags	@""
	.align	4


	//----- nvinfo : EIATTR_CUDA_API_VERSION
	.align		4
        /*0000*/ 	.byte	0x04, 0x37
        /*0002*/ 	.short	(.L_282 - .L_281)
.L_281:
        /*0004*/ 	.word	0x00000082


	//----- nvinfo : EIATTR_KPARAM_INFO
	.align		4
.L_282:
        /*0008*/ 	.byte	0x04, 0x17
        /*000a*/ 	.short	(.L_284 - .L_283)
.L_283:
        /*000c*/ 	.word	0x00000000
        /*0010*/ 	.short	0x0006
        /*0012*/ 	.short	0x0020
        /*0014*/ 	.byte	0x00, 0xf0, 0x11, 0x00


	//----- nvinfo : EIATTR_KPARAM_INFO
	.align		4
.L_284:
        /*0018*/ 	.byte	0x04, 0x17
        /*001a*/ 	.short	(.L_286 - .L_285)
.L_285:
        /*001c*/ 	.word	0x00000000
        /*0020*/ 	.short	0x0005
        /*0022*/ 	.short	0x001d
        /*0024*/ 	.byte	0x00, 0xf0, 0x05, 0x00


	//----- nvinfo : EIATTR_KPARAM_INFO
	.align		4
.L_286:
        /*0028*/ 	.byte	0x04, 0x17
        /*002a*/ 	.short	(.L_288 - .L_287)
.L_287:
        /*002c*/ 	.word	0x00000000
        /*0030*/ 	.short	0x0004
        /*0032*/ 	.short	0x001c
        /*0034*/ 	.byte	0x00, 0xf0, 0x05, 0x00


	//----- nvinfo : EIATTR_KPARAM_INFO
	.align		4
.L_288:
        /*0038*/ 	.byte	0x04, 0x17
        /*003a*/ 	.short	(.L_290 - .L_289)
.L_289:
        /*003c*/ 	.word	0x00000000
        /*0040*/ 	.short	0x0003
        /*0042*/ 	.short	0x0018
        /*0044*/ 	.byte	0x00, 0xf0, 0x11, 0x00


	//----- nvinfo : EIATTR_KPARAM_INFO
	.align		4
.L_290:
        /*0048*/ 	.byte	0x04, 0x17
        /*004a*/ 	.short	(.L_292 - .L_291)
.L_291:
        /*004c*/ 	.word	0x00000000
        /*0050*/ 	.short	0x0002
        /*0052*/ 	.short	0x0010
        /*0054*/ 	.byte	0x00, 0xf0, 0x21, 0x00


	//----- nvinfo : EIATTR_KPARAM_INFO
	.align		4
.L_292:
        /*0058*/ 	.byte	0x04, 0x17
        /*005a*/ 	.short	(.L_294 - .L_293)
.L_293:
        /*005c*/ 	.word	0x00000000
        /*0060*/ 	.short	0x0001
        /*0062*/ 	.short	0x0008
        /*0064*/ 	.byte	0x00, 0xf0, 0x21, 0x00


	//----- nvinfo : EIATTR_KPARAM_INFO
	.align		4
.L_294:
        /*0068*/ 	.byte	0x04, 0x17
        /*006a*/ 	.short	(.L_296 - .L_295)
.L_295:
        /*006c*/ 	.word	0x00000000
        /*0070*/ 	.short	0x0000
        /*0072*/ 	.short	0x0000
        /*0074*/ 	.byte	0x00, 0xf0, 0x21, 0x00


	//----- nvinfo : EIATTR_SPARSE_MMA_MASK
	.align		4
.L_296:
        /*0078*/ 	.byte	0x03, 0x50
        /*007a*/ 	.short	0x0000


	//----- nvinfo : EIATTR_MAXREG_COUNT
	.align		4
        /*007c*/ 	.byte	0x03, 0x1b
        /*007e*/ 	.short	0x00ff


	//----- nvinfo : EIATTR_NUM_BARRIERS
	.align		4
        /*0080*/ 	.byte	0x02, 0x4c
        /*0082*/ 	.byte	0x01
	.zero		1


	//----- nvinfo : EIATTR_MERCURY_ISA_VERSION
	.align		4
        /*0084*/ 	.byte	0x03, 0x5f
        /*0086*/ 	.short	0x0101


	//----- nvinfo : EIATTR_UNUSED_LOAD_BYTE_OFFSET
	.align		4
        /*0088*/ 	.byte	0x04, 0x44
        /*008a*/ 	.short	(.L_298 - .L_297)


	//   ....[0]....
.L_297:
        /*008c*/ 	.word	0x000027c0
        /*0090*/ 	.word	0x00000fff


	//----- nvinfo : EIATTR_COOP_GROUP_MASK_REGIDS
	.align		4
.L_298:
        /*0094*/ 	.byte	0x04, 0x29
        /*0096*/ 	.short	(.L_300 - .L_299)


	//   ....[0]....
.L_299:
        /*0098*/ 	.word	0xffffffff


	//   ....[1]....
        /*009c*/ 	.word	0xffffffff


	//   ....[2]....
        /*00a0*/ 	.word	0xffffffff


	//   ....[3]....
        /*00a4*/ 	.word	0xffffffff


	//   ....[4]....
        /*00a8*/ 	.word	0xffffffff


	//   ....[5]....
        /*00ac*/ 	.word	0xffffffff


	//   ....[6]....
        /*00b0*/ 	.word	0xffffffff


	//   ....[7]....
        /*00b4*/ 	.word	0xffffffff


	//   ....[8]....
        /*00b8*/ 	.word	0xffffffff


	//   ....[9]....
        /*00bc*/ 	.word	0xffffffff


	//   ....[10]....
        /*00c0*/ 	.word	0xffffffff


	//   ....[11]....
        /*00c4*/ 	.word	0xffffffff


	//   ....[12]....
        /*00c8*/ 	.word	0xffffffff


	//   ....[13]....
        /*00cc*/ 	.word	0xffffffff


	//   ....[14]....
        /*00d0*/ 	.word	0xffffffff


	//   ....[15]....
        /*00d4*/ 	.word	0xffffffff


	//   ....[16]....
        /*00d8*/ 	.word	0xffffffff


	//   ....[17]....
        /*00dc*/ 	.word	0xffffffff


	//   ....[18]....
        /*00e0*/ 	.word	0xffffffff


	//   ....[19]....
        /*00e4*/ 	.word	0xffffffff


	//   ....[20]....
        /*00e8*/ 	.word	0xffffffff


	//   ....[21]....
        /*00ec*/ 	.word	0xffffffff


	//   ....[22]....
        /*00f0*/ 	.word	0xffffffff


	//   ....[23]....
        /*00f4*/ 	.word	0xffffffff


	//   ....[24]....
        /*00f8*/ 	.word	0xffffffff


	//   ....[25]....
        /*00fc*/ 	.word	0xffffffff


	//   ....[26]....
        /*0100*/ 	.word	0xffffffff


	//   ....[27]....
        /*0104*/ 	.word	0xffffffff


	//   ....[28]....
        /*0108*/ 	.word	0xffffffff


	//   ....[29]....
        /*010c*/ 	.word	0xffffffff


	//   ....[30]....
        /*0110*/ 	.word	0xffffffff


	//   ....[31]....
        /*0114*/ 	.word	0xffffffff


	//   ....[32]....
        /*0118*/ 	.word	0xffffffff


	//   ....[33]....
        /*011c*/ 	.word	0xffffffff


	//   ....[34]....
        /*0120*/ 	.word	0xffffffff


	//   ....[35]....
        /*0124*/ 	.word	0xffffffff


	//   ....[36]....
        /*0128*/ 	.word	0xffffffff


	//   ....[37]....
        /*012c*/ 	.word	0xffffffff


	//   ....[38]....
        /*0130*/ 	.word	0xffffffff


	//   ....[39]....
        /*0134*/ 	.word	0xffffffff


	//   ....[40]....
        /*0138*/ 	.word	0xffffffff


	//   ....[41]....
        /*013c*/ 	.word	0xffffffff


	//   ....[42]....
        /*0140*/ 	.word	0xffffffff


	//   ....[43]....
        /*0144*/ 	.word	0xffffffff


	//   ....[44]....
        /*0148*/ 	.word	0xffffffff


	//   ....[45]....
        /*014c*/ 	.word	0xffffffff


	//   ....[46]....
        /*0150*/ 	.word	0xffffffff


	//   ....[47]....
        /*0154*/ 	.word	0xffffffff


	//   ....[48]....
        /*0158*/ 	.word	0xffffffff


	//   ....[49]....
        /*015c*/ 	.word	0xffffffff


	//   ....[50]....
        /*0160*/ 	.word	0xffffffff


	//   ....[51]....
        /*0164*/ 	.word	0xffffffff


	//   ....[52]....
        /*0168*/ 	.word	0xffffffff


	//   ....[53]....
        /*016c*/ 	.word	0xffffffff


	//   ....[54]....
        /*0170*/ 	.word	0xffffffff


	//   ....[55]....
        /*0174*/ 	.word	0xffffffff


	//   ....[56]....
        /*0178*/ 	.word	0xffffffff


	//   ....[57]....
        /*017c*/ 	.word	0xffffffff


	//   ....[58]....
        /*0180*/ 	.word	0xffffffff


	//   ....[59]....
        /*0184*/ 	.word	0xffffffff


	//   ....[60]....
        /*0188*/ 	.word	0xffffffff


	//   ....[61]....
        /*018c*/ 	.word	0xffffffff


	//   ....[62]....
        /*0190*/ 	.word	0xffffffff


	//   ....[63]....
        /*0194*/ 	.word	0xffffffff


	//   ....[64]....
        /*0198*/ 	.word	0x05000022


	//   ....[65]....
        /*019c*/ 	.word	0x05000022


	//   ....[66]....
        /*01a0*/ 	.word	0x05000022


	//   ....[67]....
        /*01a4*/ 	.word	0x05000022


	//   ....[68]....
        /*01a8*/ 	.word	0x05000022


	//   ....[69]....
        /*01ac*/ 	.word	0x05000022


	//   ....[70]....
        /*01b0*/ 	.word	0x05000022


	//   ....[71]....
        /*01b4*/ 	.word	0x05000022


	//   ....[72]....
        /*01b8*/ 	.word	0x05000022


	//   ....[73]....
        /*01bc*/ 	.word	0x05000022


	//   ....[74]....
        /*01c0*/ 	.word	0x05000022


	//   ....[75]....
        /*01c4*/ 	.word	0x05000022


	//   ....[76]....
        /*01c8*/ 	.word	0x05000022


	//   ....[77]....
        /*01cc*/ 	.word	0x05000022


	//   ....[78]....
        /*01d0*/ 	.word	0x05000022


	//   ....[79]....
        /*01d4*/ 	.word	0x05000022


	//   ....[80]....
        /*01d8*/ 	.word	0x05000022


	//   ....[81]....
        /*01dc*/ 	.word	0x05000022


	//   ....[82]....
        /*01e0*/ 	.word	0x05000022


	//   ....[83]....
        /*01e4*/ 	.word	0x05000022


	//   ....[84]....
        /*01e8*/ 	.word	0x05000022


	//   ....[85]....
        /*01ec*/ 	.word	0x05000022


	//   ....[86]....
        /*01f0*/ 	.word	0x05000022


	//   ....[87]....
        /*01f4*/ 	.word	0x05000022


	//   ....[88]....
        /*01f8*/ 	.word	0x05000022


	//   ....[89]....
        /*01fc*/ 	.word	0x05000022


	//   ....[90]....
        /*0200*/ 	.word	0x05000022


	//   ....[91]....
        /*0204*/ 	.word	0x05000022


	//   ....[92]....
        /*0208*/ 	.word	0x05000022


	//   ....[93]....
        /*020c*/ 	.word	0x05000022


	//   ....[94]....
        /*0210*/ 	.word	0x05000022


	//   ....[95]....
        /*0214*/ 	.word	0x05000022


	//   ....[96]....
        /*0218*/ 	.word	0x05000022


	//   ....[97]....
        /*021c*/ 	.word	0x05000022


	//   ....[98]....
        /*0220*/ 	.word	0x05000022


	//   ....[99]....
        /*0224*/ 	.word	0x05000022


	//----- nvinfo : EIATTR_COOP_GROUP_INSTR_OFFSETS
	.align		4
.L_300:
        /*0228*/ 	.byte	0x04, 0x28
        /*022a*/ 	.short	(.L_302 - .L_301)


	//   ....[0]....
.L_301:
        /*022c*/ 	.word	0x000004e0


	//   ....[1]....
        /*0230*/ 	.word	0x00000670


	//   ....[2]....
        /*0234*/ 	.word	0x000006a0


	//   ....[3]....
        /*0238*/ 	.word	0x000006d0


	//   ....[4]....
        /*023c*/ 	.word	0x00000700


	//   ....[5]....
        /*0240*/ 	.word	0x00000730


	//   ....[6]....
        /*0244*/ 	.word	0x000007b0


	//   ....[7]....
        /*0248*/ 	.word	0x00000b50


	//   ....[8]....
        /*024c*/ 	.word	0x00000b80


	//   ....[9]....
        /*0250*/ 	.word	0x00000bb0


	//   ....[10]....
        /*0254*/ 	.word	0x00000be0


	//   ....[11]....
        /*0258*/ 	.word	0x00000c10


	//   ....[12]....
        /*025c*/ 	.word	0x00000c90


	//   ....[13]....
        /*0260*/ 	.word	0x00000ea0


	//   ....[14]....
        /*0264*/ 	.word	0x00000f60


	//   ....[15]....
        /*0268*/ 	.word	0x00000fd0


	//   ....[16]....
        /*026c*/ 	.word	0x00001080


	//   ....[17]....
        /*0270*/ 	.word	0x000010d0


	//   ....[18]....
        /*0274*/ 	.word	0x00001100


	//   ....[19]....
        /*0278*/ 	.word	0x00001130


	//   ....[20]....
        /*027c*/ 	.word	0x00001170


	//   ....[21]....
        /*0280*/ 	.word	0x00001180


	//   ....[22]....
        /*0284*/ 	.word	0x00001220


	//   ....[23]....
        /*0288*/ 	.word	0x000012f0


	//   ....[24]....
        /*028c*/ 	.word	0x00001350


	//   ....[25]....
        /*0290*/ 	.word	0x000013b0


	//   ....[26]....
        /*0294*/ 	.word	0x00001400


	//   ....[27]....
        /*0298*/ 	.word	0x00001430


	//   ....[28]....
        /*029c*/ 	.word	0x00001460


	//   ....[29]....
        /*02a0*/ 	.word	0x00001490


	//   ....[30]....
        /*02a4*/ 	.word	0x000014a0


	//   ....[31]....
        /*02a8*/ 	.word	0x000018a0


	//   ....[32]....
        /*02ac*/ 	.word	0x000024f0


	//   ....[33]....
        /*02b0*/ 	.word	0x00002670


	//   ....[34]....
        /*02b4*/ 	.word	0x000026a0


	//   ....[35]....
        /*02b8*/ 	.word	0x000026d0


	//   ....[36]....
        /*02bc*/ 	.word	0x00002700


	//   ....[37]....
        /*02c0*/ 	.word	0x00002730


	//   ....[38]....
        /*02c4*/ 	.word	0x000027b0


	//   ....[39]....
        /*02c8*/ 	.word	0x00002ad0


	//   ....[40]....
        /*02cc*/ 	.word	0x00002b00


	//   ....[41]....
        /*02d0*/ 	.word	0x00002b30


	//   ....[42]....
        /*02d4*/ 	.word	0x00002b60


	//   ....[43]....
        /*02d8*/ 	.word	0x00002b90


	//   ....[44]....
        /*02dc*/ 	.word	0x00002c10


	//   ....[45]....
        /*02e0*/ 	.word	0x00002e30


	//   ....[46]....
        /*02e4*/ 	.word	0x00002ef0


	//   ....[47]....
        /*02e8*/ 	.word	0x00002fa0


	//   ....[48]....
        /*02ec*/ 	.word	0x00003030


	//   ....[49]....
        /*02f0*/ 	.word	0x00003080


	//   ....[50]....
        /*02f4*/ 	.word	0x000030c0


	//   ....[51]....
        /*02f8*/ 	.word	0x000030f0


	//   ....[52]....
        /*02fc*/ 	.word	0x00003130


	//   ....[53]....
        /*0300*/ 	.word	0x00003150


	//   ....[54]....
        /*0304*/ 	.word	0x00003200


	//   ....[55]....
        /*0308*/ 	.word	0x000032c0


	//   ....[56]....
        /*030c*/ 	.word	0x00003320


	//   ....[57]....
        /*0310*/ 	.word	0x00003390


	//   ....[58]....
        /*0314*/ 	.word	0x000033e0


	//   ....[59]....
        /*0318*/ 	.word	0x00003420


	//   ....[60]....
        /*031c*/ 	.word	0x00003450


	//   ....[61]....
        /*0320*/ 	.word	0x00003490


	//   ....[62]....
        /*0324*/ 	.word	0x000034b0


	//   ....[63]....
        /*0328*/ 	.word	0x000038d0


	//   ....[64]....
        /*032c*/ 	.word	0x00003fb0


	//   ....[65]....
        /*0330*/ 	.word	0x00004030


	//   ....[66]....
        /*0334*/ 	.word	0x000040c0


	//   ....[67]....
        /*0338*/ 	.word	0x000041b0


	//   ....[68]....
        /*033c*/ 	.word	0x00004240


	//   ....[69]....
        /*0340*/ 	.word	0x000042c0


	//   ....[70]....
        /*0344*/ 	.word	0x00004350


	//   ....[71]....
        /*0348*/ 	.word	0x000043c0


	//   ....[72]....
        /*034c*/ 	.word	0x000043f0


	//   ....[73]....
        /*0350*/ 	.word	0x000044a0


	//   ....[74]....
        /*0354*/ 	.word	0x00004520


	//   ....[75]....
        /*0358*/ 	.word	0x000045a0


	//   ....[76]....
        /*035c*/ 	.word	0x00004660


	//   ....[77]....
        /*0360*/ 	.word	0x000046e0


	//   ....[78]....
        /*0364*/ 	.word	0x00004750


	//   ....[79]....
        /*0368*/ 	.word	0x000047c0


	//   ....[80]....
        /*036c*/ 	.word	0x00004830


	//   ....[81]....
        /*0370*/ 	.word	0x00004890


	//   ....[82]....
        /*0374*/ 	.word	0x00004900


	//   ....[83]....
        /*0378*/ 	.word	0x00004980


	//   ....[84]....
        /*037c*/ 	.word	0x00004a20


	//   ....[85]....
        /*0380*/ 	.word	0x00004af0


	//   ....[86]....
        /*0384*/ 	.word	0x00004b70


	//   ....[87]....
        /*0388*/ 	.word	0x00004bf0


	//   ....[88]....
        /*038c*/ 	.word	0x00004c70


	//   ....[89]....
        /*0390*/ 	.word	0x00004cd0


	//   ....[90]....
        /*0394*/ 	.word	0x00004d00


	//   ....[91]....
        /*0398*/ 	.word	0x00004dc0


	//   ....[92]....
        /*039c*/ 	.word	0x00004e40


	//   ....[93]....
        /*03a0*/ 	.word	0x00004ec0


	//   ....[94]....
        /*03a4*/ 	.word	0x00004f80


	//   ....[95]....
        /*03a8*/ 	.word	0x00005020


	//   ....[96]....
        /*03ac*/ 	.word	0x000050b0


	//   ....[97]....
        /*03b0*/ 	.word	0x00005150


	//   ....[98]....
        /*03b4*/ 	.word	0x000051c0


	//   ....[99]....
        /*03b8*/ 	.word	0x00005220


	//----- nvinfo : EIATTR_VRC_CTA_INIT_COUNT
	.align		4
.L_302:
        /*03bc*/ 	.byte	0x02, 0x4a
	.zero		1
	.zero		1


	//----- nvinfo : EIATTR_EXIT_INSTR_OFFSETS
	.align		4
        /*03c0*/ 	.byte	0x04, 0x1c
        /*03c2*/ 	.short	(.L_304 - .L_303)


	//   ....[0]....
.L_303:
        /*03c4*/ 	.word	0x00001bd0


	//   ....[1]....
        /*03c8*/ 	.word	0x00001bf0


	//   ....[2]....
        /*03cc*/ 	.word	0x00003f40


	//   ....[3]....
        /*03d0*/ 	.word	0x00003f60


	//----- nvinfo : EIATTR_MAX_THREADS
	.align		4
.L_304:
        /*03d4*/ 	.byte	0x04, 0x05
        /*03d6*/ 	.short	(.L_306 - .L_305)
.L_305:
        /*03d8*/ 	.word	0x00000080
        /*03dc*/ 	.word	0x00000001
        /*03e0*/ 	.word	0x00000001


	//----- nvinfo : EIATTR_CRS_STACK_SIZE
	.align		4
.L_306:
        /*03e4*/ 	.byte	0x04, 0x1e
        /*03e6*/ 	.short	(.L_308 - .L_307)
.L_307:
        /*03e8*/ 	.word	0x00000000


	//----- nvinfo : EIATTR_CBANK_PARAM_SIZE
	.align		4
.L_308:
        /*03ec*/ 	.byte	0x03, 0x19
        /*03ee*/ 	.short	0x0024


	//----- nvinfo : EIATTR_PARAM_CBANK
	.align		4
        /*03f0*/ 	.byte	0x04, 0x0a
        /*03f2*/ 	.short	(.L_310 - .L_309)
	.align		4
.L_309:
        /*03f4*/ 	.word	index@(.nv.constant0._ZN3cub18CUB_300001_SM_10006detail4scan16DeviceScanKernelINS2_10policy_hubIiiijN4cuda3__47minimumIiEEE10Policy1000EN6thrust24THRUST_300001_SM_1000_NS16reverse_iteratorINSC_10device_ptrIiEEEESG_NS0_13ScanTileStateIiLb1EEES8_NS0_8NullTypeEjiLb0ESJ_EEvT0_T1_T2_iT3_T4_T5_)
        /*03f8*/ 	.short	0x0380
        /*03fa*/ 	.short	0x0024


	//----- nvinfo : EIATTR_SW_WAR
	.align		4
.L_310:
        /*03fc*/ 	.byte	0x04, 0x36
        /*03fe*/ 	.short	(.L_312 - .L_311)
.L_311:
        /*0400*/ 	.word	0x00000008
.L_312:


//--------------------- .nv.info._ZN3cub18CUB_300001_SM_10006detail4scan20DeviceScanInitKernelINS0_13ScanTileStateIiLb1EEEEEvT_i --------------------------
	.section	.nv.info._ZN3cub18CUB_300001_SM_10006detail4scan20DeviceScanInitKernelINS0_13ScanTileStateIiLb1EEEEEvT_i,"",@"SHT_CUDA_INFO"
	.sectionflags	@""
	.align	4


	//----- nvinfo : EIATTR_CUDA_API_VERSION
	.align		4
        /*0000*/ 	.byte	0x04, 0x37
        /*0002*/ 	.short	(.L_314 - .L_313)
.L_313:
        /*0004*/ 	.word	0x00000082


	//----- nvinfo : EIATTR_KPARAM_INFO
	.align		4
.L_314:
        /*0008*/ 	.byte	0x04, 0x17
        /*000a*/ 	.short	(.L_316 - .L_315)
.L_315:
        /*000c*/ 	.word	0x00000000
        /*0010*/ 	.short	0x0001
        /*0012*/ 	.short	0x0008
        /*0014*/ 	.byte	0x00, 0xf0, 0x11, 0x00


	//----- nvinfo : EIATTR_KPARAM_INFO
	.align		4
.L_316:
        /*0018*/ 	.byte	0x04, 0x17
        /*001a*/ 	.short	(.L_318 - .L_317)
.L_317:
        /*001c*/ 	.word	0x00000000
        /*0020*/ 	.short	0x0000
        /*0022*/ 	.short	0x0000
        /*0024*/ 	.byte	0x00, 0xf0, 0x21, 0x00


	//----- nvinfo : EIATTR_SPARSE_MMA_MASK
	.align		4
.L_318:
        /*0028*/ 	.byte	0x03, 0x50
        /*002a*/ 	.short	0x0000


	//----- nvinfo : EIATTR_MAXREG_COUNT
	.align		4
        /*002c*/ 	.byte	0x03, 0x1b
        /*002e*/ 	.short	0x00ff


	//----- nvinfo : EIATTR_MERCURY_ISA_VERSION
	.align		4
        /*0030*/ 	.byte	0x03, 0x5f
        /*0032*/ 	.short	0x0101


	//----- nvinfo : EIATTR_VRC_CTA_INIT_COUNT
	.align		4
        /*0034*/ 	.byte	0x02, 0x4a
	.zero		1
	.zero		1


	//----- nvinfo : EIATTR_EXIT_INSTR_OFFSETS
	.align		4
        /*0038*/ 	.byte	0x04, 0x1c
        /*003a*/ 	.short	(.L_320 - .L_319)


	//   ....[0]....
.L_319:
        /*003c*/ 	.word	0x000000f0


	//   ....[1]....
        /*0040*/ 	.word	0x00000130


	//----- nvinfo : EIATTR_CBANK_PARAM_SIZE
	.align		4
.L_320:
        /*0044*/ 	.byte	0x03, 0x19
        /*0046*/ 	.short	0x000c


	//----- nvinfo : EIATTR_PARAM_CBANK
	.align		4
        /*0048*/ 	.byte	0x04, 0x0a
        /*004a*/ 	.short	(.L_322 - .L_321)
	.align		4
.L_321:
        /*004c*/ 	.word	index@(.nv.constant0._ZN3cub18CUB_300001_SM_10006detail4scan20DeviceScanInitKernelINS0_13ScanTileStateIiLb1EEEEEvT_i)
        /*0050*/ 	.short	0x0380
        /*0052*/ 	.short	0x000c


	//----- nvinfo : EIATTR_SW_WAR
	.align		4
.L_322:
        /*0054*/ 	.byte	0x04, 0x36
        /*0056*/ 	.short	(.L_324 - .L_323)
.L_323:
        /*0058*/ 	.word	0x00000008
.L_324:


//--------------------- .nv.info._ZN3cub18CUB_300001_SM_10006detail9transform16transform_kernelINS2_10policy_hubILb1EN4cuda3std3__45tupleIJN6thrust24THRUST_300001_SM_1000_NS20permutation_iteratorINSA_10device_ptrIfEENSC_IjEEEEEEEE10policy1000ElNS7_10__identityESD_JSF_EEEvT0_iT1_T2_DpNS2_10kernel_argIT3_EE --------------------------
	.section	.nv.info._ZN3cub18CUB_300001_SM_10006detail9transform16transform_kernelINS2_10policy_hubILb1EN4cuda3std3__45tupleIJN6thrust24THRUST_300001_SM_1000_NS20permutation_iteratorINSA_10device_ptrIfEENSC_IjEEEEEEEE10policy1000ElNS7_10__identityESD_JSF_EEEvT0_iT1_T2_DpNS2_10kernel_argIT3_EE,"",@"SHT_CUDA_INFO"
	.sectionflags	@""
	.align	4


	//----- nvinfo : EIATTR_CUDA_API_VERSION
	.align		4
        /*0000*/ 	.byte	0x04, 0x37
        /*0002*/ 	.short	(.L_326 - .L_325)
.L_325:
        /*0004*/ 	.word	0x00000082


	//----- nvinfo : EIATTR_KPARAM_INFO
	.align		4
.L_326:
        /*0008*/ 	.byte	0x04, 0x17
        /*000a*/ 	.short	(.L_328 - .L_327)
.L_327:
        /*000c*/ 	.word	0x00000000
        /*0010*/ 	.short	0x0004
        /*0012*/ 	.short	0x0018
        /*0014*/ 	.byte	0x00, 0xf0, 0x41, 0x00


	//----- nvinfo : EIATTR_KPARAM_INFO
	.align		4
.L_328:
        /*0018*/ 	.byte	0x04, 0x17
        /*001a*/ 	.short	(.L_330 - .L_329)
.L_329:
        /*001c*/ 	.word	0x00000000
        /*0020*/ 	.short	0x0003
        /*0022*/ 	.short	0x0010
        /*0024*/ 	.byte	0x00, 0xf0, 0x21, 0x00


	//----- nvinfo : EIATTR_KPARAM_INFO
	.align		4
.L_330:
        /*0028*/ 	.byte	0x04, 0x17
        /*002a*/ 	.short	(.L_332 - .L_331)
.L_331:
        /*002c*/ 	.word	0x00000000
        /*0030*/ 	.short	0x0002
        /*0032*/ 	.short	0x000c
        /*0034*/ 	.byte	0x00, 0xf0, 0x05, 0x00


	//----- nvinfo : EIATTR_KPARAM_INFO
	.align		4
.L_332:
        /*0038*/ 	.byte	0x04, 0x17
        /*003a*/ 	.short	(.L_334 - .L_333)
.L_333:
        /*003c*/ 	.word	0x00000000
        /*0040*/ 	.short	0x0001
        /*0042*/ 	.short	0x0008
        /*0044*/ 	.byte	0x00, 0xf0, 0x11, 0x00


	//----- nvinfo : EIATTR_KPARAM_INFO
	.align		4
.L_334:
        /*0048*/ 	.byte	0x04, 0x17
        /*004a*/ 	.short	(.L_336 - .L_335)
.L_335:
        /*004c*/ 	.word	0x00000000
        /*0050*/ 	.short	0x0000
        /*0052*/ 	.short	0x0000
        /*0054*/ 	.byte	0x00, 0xf0, 0x21, 0x00


	//----- nvinfo : EIATTR_SPARSE_MMA_MASK
	.align		4
.L_336:
        /*0058*/ 	.byte	0x03, 0x50
        /*005a*/ 	.short	0x0000


	//----- nvinfo : EIATTR_MAXREG_COUNT
	.align		4
        /*005c*/ 	.byte	0x03, 0x1b
        /*005e*/ 	.short	0x00ff


	//----- nvinfo : EIATTR_MERCURY_ISA_VERSION
	.align		4
        /*0060*/ 	.byte	0x03, 0x5f
        /*0062*/ 	.short	0x0101


	//----- nvinfo : EIATTR_VRC_CTA_INIT_COUNT
	.align		4
        /*0064*/ 	.byte	0x02, 0x4a
	.zero		1
	.zero		1


	//----- nvinfo : EIATTR_EXIT_INSTR_OFFSETS
	.align		4
        /*0068*/ 	.byte	0x04, 0x1c
        /*006a*/ 	.short	(.L_338 - .L_337)


	//   ....[0]....
.L_337:
        /*006c*/ 	.word	0x00000190


	//   ....[1]....
        /*0070*/ 	.word	0x00000a10


	//   ....[2]....
        /*0074*/ 	.word	0x00000cc0


	//   ....[3]....
        /*0078*/ 	.word	0x00000e40


	//   ....[4]....
        /*007c*/ 	.word	0x00000e70


	//   ....[5]....
        /*0080*/ 	.word	0x00000ef0


	//   ....[6]....
        /*0084*/ 	.word	0x00000f10


	//   ....[7]....
        /*0088*/ 	.word	0x000014f0


	//   ....[8]....
        /*008c*/ 	.word	0x00001790


	//   ....[9]....
        /*0090*/ 	.word	0x00001930


	//   ....[10]....
        /*0094*/ 	.word	0x000019f0


	//----- nvinfo : EIATTR_MAX_THREADS
	.align		4
.L_338:
        /*0098*/ 	.byte	0x04, 0x05
        /*009a*/ 	.short	(.L_340 - .L_339)
.L_339:
        /*009c*/ 	.word	0x00000080
        /*00a0*/ 	.word	0x00000001
        /*00a4*/ 	.word	0x00000001


	//----- nvinfo : EIATTR_CRS_STACK_SIZE
	.align		4
.L_340:
        /*00a8*/ 	.byte	0x04, 0x1e
        /*00aa*/ 	.short	(.L_342 - .L_341)
.L_341:
        /*00ac*/ 	.word	0x00000000


	//----- nvinfo : EIATTR_CBANK_PARAM_SIZE
	.align		4
.L_342:
        /*00b0*/ 	.byte	0x03, 0x19
        /*00b2*/ 	.short	0x0028


	//----- nvinfo : EIATTR_PARAM_CBANK
	.align		4
        /*00b4*/ 	.byte	0x04, 0x0a
        /*00b6*/ 	.short	(.L_344 - .L_343)
	.align		4
.L_343:
        /*00b8*/ 	.word	index@(.nv.constant0._ZN3cub18CUB_300001_SM_10006detail9transform16transform_kernelINS2_10policy_hubILb1EN4cuda3std3__45tupleIJN6thrust24THRUST_300001_SM_1000_NS20permutation_iteratorINSA_10device_ptrIfEENSC_IjEEEEEEEE10policy1000ElNS7_10__identityESD_JSF_EEEvT0_iT1_T2_DpNS2_10kernel_argIT3_EE)
        /*00bc*/ 	.short	0x0380
        /*00be*/ 	.short	0x0028


	//----- nvinfo : EIATTR_SW_WAR
	.align		4
.L_344:
        /*00c0*/ 	.byte	0x04, 0x36
        /*00c2*/ 	.short	(.L_346 - .L_345)
.L_345:
        /*00c4*/ 	.word	0x00000008
.L_346:


//--------------------- .nv.info._ZN3cub18CUB_300001_SM_10006detail9transform16transform_kernelINS2_10policy_hubILb1EN4cuda3std3__45tupleIJN6thrust24THRUST_300001_SM_1000_NS20permutation_iteratorINSA_10device_ptrIfEENSC_IjEEEEEEEE10policy1000EiNS7_10__identityESD_JSF_EEEvT0_iT1_T2_DpNS2_10kernel_argIT3_EE --------------------------
	.section	.nv.info._ZN3cub18CUB_300001_SM_10006detail9transform16transform_kernelINS2_10policy_hubILb1EN4cuda3std3__45tupleIJN6thrust24THRUST_300001_SM_1000_NS20permutation_iteratorINSA_10device_ptrIfEENSC_IjEEEEEEEE10policy1000EiNS7_10__identityESD_JSF_EEEvT0_iT1_T2_DpNS2_10kernel_argIT3_EE,"",@"SHT_CUDA_INFO"
	.sectionflags	@""
	.align	4


	//----- nvinfo : EIATTR_CUDA_API_VERSION
	.align		4
        /*0000*/ 	.byte	0x04, 0x37
        /*0002*/ 	.short	(.L_348 - .L_347)
.L_347:
        /*0004*/ 	.word	0x00000082


	//----- nvinfo : EIATTR_KPARAM_INFO
	.align		4
.L_348:
        /*0008*/ 	.byte	0x04, 0x17
        /*000a*/ 	.short	(.L_350 - .L_349)
.L_349:
        /*000c*/ 	.word	0x00000000
        /*0010*/ 	.short	0x0004
        /*0012*/ 	.short	0x0018
        /*0014*/ 	.byte	0x00, 0xf0, 0x41, 0x00


	//----- nvinfo : EIATTR_KPARAM_INFO
	.align		4
.L_350:
        /*0018*/ 	.byte	0x04, 0x17
        /*001a*/ 	.short	(.L_352 - .L_351)
.L_351:
        /*001c*/ 	.word	0x00000000
        /*0020*/ 	.short	0x0003
        /*0022*/ 	.short	0x0010
        /*0024*/ 	.byte	0x00, 0xf0, 0x21, 0x00


	//----- nvinfo : EIATTR_KPARAM_INFO
	.align		4
.L_352:
        /*0028*/ 	.byte	0x04, 0x17
        /*002a*/ 	.short	(.L_354 - .L_353)
.L_353:
        /*002c*/ 	.word	0x00000000
        /*0030*/ 	.short	0x0002
        /*0032*/ 	.short	0x0008
        /*0034*/ 	.byte	0x00, 0xf0, 0x05, 0x00


	//----- nvinfo : EIATTR_KPARAM_INFO
	.align		4
.L_354:
        /*0038*/ 	.byte	0x04, 0x17
        /*003a*/ 	.short	(.L_356 - .L_355)
.L_355:
        /*003c*/ 	.word	0x00000000
        /*0040*/ 	.short	0x0001
        /*0042*/ 	.short	0x0004
        /*0044*/ 	.byte	0x00, 0xf0, 0x11, 0x00


	//----- nvinfo : EIATTR_KPARAM_INFO
	.align		4
.L_356:
        /*0048*/ 	.byte	0x04, 0x17
        /*004a*/ 	.short	(.L_358 - .L_357)
.L_357:
        /*004c*/ 	.word	0x00000000
        /*0050*/ 	.short	0x0000
        /*0052*/ 	.short	0x0000
        /*0054*/ 	.byte	0x00, 0xf0, 0x11, 0x00


	//----- nvinfo : EIATTR_SPARSE_MMA_MASK
	.align		4
.L_358:
        /*0058*/ 	.byte	0x03, 0x50
        /*005a*/ 	.short	0x0000


	//----- nvinfo : EIATTR_MAXREG_COUNT
	.align		4
        /*005c*/ 	.byte	0x03, 0x1b
        /*005e*/ 	.short	0x00ff


	//----- nvinfo : EIATTR_MERCURY_ISA_VERSION
	.align		4
        /*0060*/ 	.byte	0x03, 0x5f
        /*0062*/ 	.short	0x0101


	//----- nvinfo : EIATTR_VRC_CTA_INIT_COUNT
	.align		4
        /*0064*/ 	.byte	0x02, 0x4a
	.zero		1
	.zero		1


	//----- nvinfo : EIATTR_EXIT_INSTR_OFFSETS
	.align		4
        /*0068*/ 	.byte	0x04, 0x1c
        /*006a*/ 	.short	(.L_360 - .L_359)


	//   ....[0]....
.L_359:
        /*006c*/ 	.word	0x000000f0


	//   ....[1]....
        /*0070*/ 	.word	0x000006d0


	//   ....[2]....
        /*0074*/ 	.word	0x00000980


	//   ....[3]....
        /*0078*/ 	.word	0x00000b20


	//   ....[4]....
        /*007c*/ 	.word	0x00000c00


	//   ....[5]....
        /*0080*/ 	.word	0x00000c20


	//   ....[6]....
        /*0084*/ 	.word	0x000010d0


	//   ....[7]....
        /*0088*/ 	.word	0x00001380


	//   ....[8]....
        /*008c*/ 	.word	0x00001500


	//   ....[9]....
        /*0090*/ 	.word	0x00001530


	//   ....[10]....
        /*0094*/ 	.word	0x000015b0


	//----- nvinfo : EIATTR_MAX_THREADS
	.align		4
.L_360:
        /*0098*/ 	.byte	0x04, 0x05
        /*009a*/ 	.short	(.L_362 - .L_361)
.L_361:
        /*009c*/ 	.word	0x00000080
        /*00a0*/ 	.word	0x00000001
        /*00a4*/ 	.word	0x00000001


	//----- nvinfo : EIATTR_CRS_STACK_SIZE
	.align		4
.L_362:
        /*00a8*/ 	.byte	0x04, 0x1e
        /*00aa*/ 	.short	(.L_364 - .L_363)
.L_363:
        /*00ac*/ 	.word	0x00000000


	//----- nvinfo : EIATTR_CBANK_PARAM_SIZE
	.align		4
.L_364:
        /*00b0*/ 	.byte	0x03, 0x19
        /*00b2*/ 	.short	0x0028


	//----- nvinfo : EIATTR_PARAM_CBANK
	.align		4
        /*00b4*/ 	.byte	0x04, 0x0a
        /*00b6*/ 	.short	(.L_366 - .L_365)
	.align		4
.L_365:
        /*00b8*/ 	.word	index@(.nv.constant0._ZN3cub18CUB_300001_SM_10006detail9transform16transform_kernelINS2_10policy_hubILb1EN4cuda3std3__45tupleIJN6thrust24THRUST_300001_SM_1000_NS20permutation_iteratorINSA_10device_ptrIfEENSC_IjEEEEEEEE10policy1000EiNS7_10__identityESD_JSF_EEEvT0_iT1_T2_DpNS2_10kernel_argIT3_EE)
        /*00bc*/ 	.short	0x0380
        /*00be*/ 	.short	0x0028


	//----- nvinfo : EIATTR_SW_WAR
	.align		4
.L_366:
        /*00c0*/ 	.byte	0x04, 0x36
        /*00c2*/ 	.short	(.L_368 - .L_367)
.L_367:
        /*00c4*/ 	.word	0x00000008
.L_368:


//--------------------- .nv.info._ZN3cub18CUB_300001_SM_10006detail8for_each13static_kernelINS2_12policy_hub_t12policy_500_tElN6thrust24THRUST_300001_SM_1000_NS8cuda_cub11__transform17unary_transform_fINS7_10device_ptrIiEESC_NS9_14no_stencil_tagENS8_9__replace10constant_fIiEENS7_6detail10functional5actorINSI_9compositeIJNSI_16operator_adaptorIN4cuda3std3__48equal_toIvEEEENSJ_INSI_8argumentILj0EEEEENSJ_INSI_5valueIiEEEEEEEEEEEEEvT0_T1_ --------------------------
	.section	.nv.info._ZN3cub18CUB_300001_SM_10006detail8for_each13static_kernelINS2_12policy_hub_t12policy_500_tElN6thrust24THRUST_300001_SM_1000_NS8cuda_cub11__transform17unary_transform_fINS7_10device_ptrIiEESC_NS9_14no_stencil_tagENS8_9__replace10constant_fIiEENS7_6detail10functional5actorINSI_9compositeIJNSI_16operator_adaptorIN4cuda3std3__48equal_toIvEEEENSJ_INSI_8argumentILj0EEEEENSJ_INSI_5valueIiEEEEEEEEEEEEEvT0_T1_,"",@"SHT_CUDA_INFO"
	.sectionflags	@""
	.align	4


	//----- nvinfo : EIATTR_CUDA_API_VERSION
	.align		4
        /*0000*/ 	.byte	0x04, 0x37
        /*0002*/ 	.short	(.L_370 - .L_369)
.L_369:
        /*0004*/ 	.word	0x00000082


	//----- nvinfo : EIATTR_KPARAM_INFO
	.align		4
.L_370:
        /*0008*/ 	.byte	0x04, 0x17
        /*000a*/ 	.short	(.L_372 - .L_371)
.L_371:
        /*000c*/ 	.word	0x00000000
        /*0010*/ 	.short	0x0001
        /*0012*/ 	.short	0x0008
        /*0014*/ 	.byte	0x00, 0xf0, 0x81, 0x00


	//----- nvinfo : EIATTR_KPARAM_INFO
	.align		4
.L_372:
        /*0018*/ 	.byte	0x04, 0x17
        /*001a*/ 	.short	(.L_374 - .L_373)
.L_373:
        /*001c*/ 	.word	0x00000000
        /*0020*/ 	.short	0x0000
        /*0022*/ 	.short	0x0000
        /*0024*/ 	.byte	0x00, 0xf0, 0x21, 0x00


	//----- nvinfo : EIATTR_SPARSE_MMA_MASK
	.align		4
.L_374:
        /*0028*/ 	.byte	0x03, 0x50
        /*002a*/ 	.short	0x0000


	//----- nvinfo : EIATTR_MAXREG_COUNT
	.align		4
        /*002c*/ 	.byte	0x03, 0x1b
        /*002e*/ 	.short	0x00ff


	//----- nvinfo : EIATTR_MERCURY_ISA_VERSION
	.align		4
        /*0030*/ 	.byte	0x03, 0x5f
        /*0032*/ 	.short	0x0101


	//----- nvinfo : EIATTR_VRC_CTA_INIT_COUNT
	.align		4
        /*0034*/ 	.byte	0x02, 0x4a
	.zero		1
	.zero		1


	//----- nvinfo : EIATTR_EXIT_INSTR_OFFSETS
	.align		4
        /*0038*/ 	.byte	0x04, 0x1c
        /*003a*/ 	.short	(.L_376 - .L_375)


	//   ....[0]....
.L_375:
        /*003c*/ 	.word	0x000001c0


	//   ....[1]....
        /*0040*/ 	.word	0x000001f0


	//   ....[2]....
        /*0044*/ 	.word	0x000003b0


	//   ....[3]....
        /*0048*/ 	.word	0x00000460


	//   ....[4]....
        /*004c*/ 	.word	0x000004c0


	//----- nvinfo : EIATTR_MAX_THREADS
	.align		4
.L_376:
        /*0050*/ 	.byte	0x04, 0x05
        /*0052*/ 	.short	(.L_378 - .L_377)
.L_377:
        /*0054*/ 	.word	0x00000100
        /*0058*/ 	.word	0x00000001
        /*005c*/ 	.word	0x00000001


	//----- nvinfo : EIATTR_CRS_STACK_SIZE
	.align		4
.L_378:
        /*0060*/ 	.byte	0x04, 0x1e
        /*0062*/ 	.short	(.L_380 - .L_379)
.L_379:
        /*0064*/ 	.word	0x00000000


	//----- nvinfo : EIATTR_CBANK_PARAM_SIZE
	.align		4
.L_380:
        /*0068*/ 	.byte	0x03, 0x19
        /*006a*/ 	.short	0x0028


	//----- nvinfo : EIATTR_PARAM_CBANK
	.align		4
        /*006c*/ 	.byte	0x04, 0x0a
        /*006e*/ 	.short	(.L_382 - .L_381)
	.align		4
.L_381:
        /*0070*/ 	.word	index@(.nv.constant0._ZN3cub18CUB_300001_SM_10006detail8for_each13static_kernelINS2_12policy_hub_t12policy_500_tElN6thrust24THRUST_300001_SM_1000_NS8cuda_cub11__transform17unary_transform_fINS7_10device_ptrIiEESC_NS9_14no_stencil_tagENS8_9__replace10constant_fIiEENS7_6detail10functional5actorINSI_9compositeIJNSI_16operator_adaptorIN4cuda3std3__48equal_toIvEEEENSJ_INSI_8argumentILj0EEEEENSJ_INSI_5valueIiEEEEEEEEEEEEEvT0_T1_)
        /*0074*/ 	.short	0x0380
        /*0076*/ 	.short	0x0028


	//----- nvinfo : EIATTR_SW_WAR
	.align		4
.L_382:
        /*0078*/ 	.byte	0x04, 0x36
        /*007a*/ 	.short	(.L_384 - .L_383)
.L_383:
        /*007c*/ 	.word	0x00000008
.L_384:


//--------------------- .nv.info._ZN3cub18CUB_300001_SM_10006detail11EmptyKernelIvEEvv --------------------------
	.section	.nv.info._ZN3cub18CUB_300001_SM_10006detail11EmptyKernelIvEEvv,"",@"SHT_CUDA_INFO"
	.sectionflags	@""
	.align	4


	//----- nvinfo : EIATTR_CUDA_API_VERSION
	.align		4
        /*0000*/ 	.byte	0x04, 0x37
        /*0002*/ 	.short	(.L_386 - .L_385)
.L_385:
        /*0004*/ 	.word	0x00000082


	//----- nvinfo : EIATTR_SPARSE_MMA_MASK
	.align		4
.L_386:
        /*0008*/ 	.byte	0x03, 0x50
        /*000a*/ 	.short	0x0000


	//----- nvinfo : EIATTR_MAXREG_COUNT
	.align		4
        /*000c*/ 	.byte	0x03, 0x1b
        /*000e*/ 	.short	0x00ff


	//----- nvinfo : EIATTR_MERCURY_ISA_VERSION
	.align		4
        /*0010*/ 	.byte	0x03, 0x5f
        /*0012*/ 	.short	0x0101


	//----- nvinfo : EIATTR_VRC_CTA_INIT_COUNT
	.align		4
        /*0014*/ 	.byte	0x02, 0x4a
	.zero		1
	.zero		1


	//----- nvinfo : EIATTR_EXIT_INSTR_OFFSETS
	.align		4
        /*0018*/ 	.byte	0x04, 0x1c
        /*001a*/ 	.short	(.L_388 - .L_387)


	//   ....[0]....
.L_387:
        /*001c*/ 	.word	0x00000010


	//----- nvinfo : EIATTR_SW_WAR
	.align		4
.L_388:
        /*0020*/ 	.byte	0x04, 0x36
        /*0022*/ 	.short	(.L_390 - .L_389)
.L_389:
        /*0024*/ 	.word	0x00000008
.L_390:


//--------------------- .nv.info._Z15update_v_kernelPKfS0_S0_PKlPKjPfifffS5_S5_S5_S5_ --------------------------
	.section	.nv.info._Z15update_v_kernelPKfS0_S0_PKlPKjPfifffS5_S5_S5_S5_,"",@"SHT_CUDA_INFO"
	.sectionflags	@""
	.align	4


	//----- nvinfo : EIATTR_CUDA_API_VERSION
	.align		4
        /*0000*/ 	.byte	0x04, 0x37
        /*0002*/ 	.short	(.L_392 - .L_391)
.L_391:
        /*0004*/ 	.word	0x00000082


	//----- nvinfo : EIATTR_KPARAM_INFO
	.align		4
.L_392:
        /*0008*/ 	.byte	0x04, 0x17
        /*000a*/ 	.short	(.L_394 - .L_393)
.L_393:
        /*000c*/ 	.word	0x00000000
        /*0010*/ 	.short	0x000d
        /*0012*/ 	.short	0x0058
        /*0014*/ 	.byte	0x00, 0xf5, 0x21, 0x00


	//----- nvinfo : EIATTR_KPARAM_INFO
	.align		4
.L_394:
        /*0018*/ 	.byte	0x04, 0x17
        /*001a*/ 	.short	(.L_396 - .L_395)
.L_395:
        /*001c*/ 	.word	0x00000000
        /*0020*/ 	.short	0x000c
        /*0022*/ 	.short	0x0050
        /*0024*/ 	.byte	0x00, 0xf5, 0x21, 0x00


	//----- nvinfo : EIATTR_KPARAM_INFO
	.align		4
.L_396:
        /*0028*/ 	.byte	0x04, 0x17
        /*002a*/ 	.short	(.L_398 - .L_397)
.L_397:
        /*002c*/ 	.word	0x00000000
        /*0030*/ 	.short	0x000b
        /*0032*/ 	.short	0x0048
        /*0034*/ 	.byte	0x00, 0xf5, 0x21, 0x00


	//----- nvinfo : EIATTR_KPARAM_INFO
	.align		4
.L_398:
        /*0038*/ 	.byte	0x04, 0x17
        /*003a*/ 	.short	(.L_400 - .L_399)
.L_399:
        /*003c*/ 	.word	0x00000000
        /*0040*/ 	.short	0x000a
        /*0042*/ 	.short	0x0040
        /*0044*/ 	.byte	0x00, 0xf5, 0x21, 0x00


	//----- nvinfo : EIATTR_KPARAM_INFO
	.align		4
.L_400:
        /*0048*/ 	.byte	0x04, 0x17
        /*004a*/ 	.short	(.L_402 - .L_401)
.L_401:
        /*004c*/ 	.word	0x00000000
        /*0050*/ 	.short	0x0009
        /*0052*/ 	.short	0x003c
        /*0054*/ 	.byte	0x00, 0xf0, 0x11, 0x00


	//----- nvinfo : EIATTR_KPARAM_INFO
	.align		4
.L_402:
        /*0058*/ 	.byte	0x04, 0x17
        /*005a*/ 	.short	(.L_404 - .L_403)
.L_403:
        /*005c*/ 	.word	0x00000000
        /*0060*/ 	.short	0x0008
        /*0062*/ 	.short	0x0038
        /*0064*/ 	.byte	0x00, 0xf0, 0x11, 0x00


	//----- nvinfo : EIATTR_KPARAM_INFO
	.align		4
.L_404:
        /*0068*/ 	.byte	0x04, 0x17
        /*006a*/ 	.short	(.L_406 - .L_405)
.L_405:
        /*006c*/ 	.word	0x00000000
        /*0070*/ 	.short	0x0007
        /*0072*/ 	.short	0x0034
        /*0074*/ 	.byte	0x00, 0xf0, 0x11, 0x00


	//----- nvinfo : EIATTR_KPARAM_INFO
	.align		4
.L_406:
        /*0078*/ 	.byte	0x04, 0x17
        /*007a*/ 	.short	(.L_408 - .L_407)
.L_407:
        /*007c*/ 	.word	0x00000000
        /*0080*/ 	.short	0x0006
        /*0082*/ 	.short	0x0030
        /*0084*/ 	.byte	0x00, 0xf0, 0x11, 0x00


	//----- nvinfo : EIATTR_KPARAM_INFO
	.align		4
.L_408:
        /*0088*/ 	.byte	0x04, 0x17
        /*008a*/ 	.short	(.L_410 - .L_409)
.L_409:
        /*008c*/ 	.word	0x00000000
        /*0090*/ 	.short	0x0005
        /*0092*/ 	.short	0x0028
        /*0094*/ 	.byte	0x00, 0xf5, 0x21, 0x00


	//----- nvinfo : EIATTR_KPARAM_INFO
	.align		4
.L_410:
        /*0098*/ 	.byte	0x04, 0x17
        /*009a*/ 	.short	(.L_412 - .L_411)
.L_411:
        /*009c*/ 	.word	0x00000000
        /*00a0*/ 	.short	0x0004
        /*00a2*/ 	.short	0x0020
        /*00a4*/ 	.byte	0x00, 0xf5, 0x21, 0x00


	//----- nvinfo : EIATTR_KPARAM_INFO
	.align		4
.L_412:
        /*00a8*/ 	.byte	0x04, 0x17
        /*00aa*/ 	.short	(.L_414 - .L_413)
.L_413:
        /*00ac*/ 	.word	0x00000000
        /*00b0*/ 	.short	0x0003
        /*00b2*/ 	.short	0x0018
        /*00b4*/ 	.byte	0x00, 0xf5, 0x21, 0x00


	//----- nvinfo : EIATTR_KPARAM_INFO
	.align		4
.L_414:
        /*00b8*/ 	.byte	0x04, 0x17
        /*00ba*/ 	.short	(.L_416 - .L_415)
.L_415:
        /*00bc*/ 	.word	0x00000000
        /*00c0*/ 	.short	0x0002
        /*00c2*/ 	.short	0x0010
        /*00c4*/ 	.byte	0x00, 0xf5, 0x21, 0x00


	//----- nvinfo : EIATTR_KPARAM_INFO
	.align		4
.L_416:
        /*00c8*/ 	.byte	0x04, 0x17
        /*00ca*/ 	.short	(.L_418 - .L_417)
.L_417:
        /*00cc*/ 	.word	0x00000000
        /*00d0*/ 	.short	0x0001
        /*00d2*/ 	.short	0x0008
        /*00d4*/ 	.byte	0x00, 0xf5, 0x21, 0x00


	//----- nvinfo : EIATTR_KPARAM_INFO
	.align		4
.L_418:
        /*00d8*/ 	.byte	0x04, 0x17
        /*00da*/ 	.short	(.L_420 - .L_419)
.L_419:
        /*00dc*/ 	.word	0x00000000
        /*00e0*/ 	.short	0x0000
        /*00e2*/ 	.short	0x0000
        /*00e4*/ 	.byte	0x00, 0xf5, 0x21, 0x00


	//----- nvinfo : EIATTR_SPARSE_MMA_MASK
	.align		4
.L_420:
        /*00e8*/ 	.byte	0x03, 0x50
        /*00ea*/ 	.short	0x0000


	//----- nvinfo : EIATTR_MAXREG_COUNT
	.align		4
        /*00ec*/ 	.byte	0x03, 0x1b
        /*00ee*/ 	.short	0x00ff


	//----- nvinfo : EIATTR_NUM_BARRIERS
	.align		4
        /*00f0*/ 	.byte	0x02, 0x4c
        /*00f2*/ 	.byte	0x01
	.zero		1


	//----- nvinfo : EIATTR_MERCURY_ISA_VERSION
	.align		4
        /*00f4*/ 	.byte	0x03, 0x5f
        /*00f6*/ 	.short	0x0101


	//----- nvinfo : EIATTR_VRC_CTA_INIT_COUNT
	.align		4
        /*00f8*/ 	.byte	0x02, 0x4a
	.zero		1
	.zero		1


	//----- nvinfo : EIATTR_EXIT_INSTR_OFFSETS
	.align		4
        /*00fc*/ 	.byte	0x04, 0x1c
        /*00fe*/ 	.short	(.L_422 - .L_421)


	//   ....[0]....
.L_421:
        /*0100*/ 	.word	0x00000740


	//   ....[1]....
        /*0104*/ 	.word	0x000008a0


	//----- nvinfo : EIATTR_CRS_STACK_SIZE
	.align		4
.L_422:
        /*0108*/ 	.byte	0x04, 0x1e
        /*010a*/ 	.short	(.L_424 - .L_423)
.L_423:
        /*010c*/ 	.word	0x00000000


	//----- nvinfo : EIATTR_CBANK_PARAM_SIZE
	.align		4
.L_424:
        /*0110*/ 	.byte	0x03, 0x19
        /*0112*/ 	.short	0x0060


	//----- nvinfo : EIATTR_PARAM_CBANK
	.align		4
        /*0114*/ 	.byte	0x04, 0x0a
        /*0116*/ 	.short	(.L_426 - .L_425)
	.align		4
.L_425:
        /*0118*/ 	.word	index@(.nv.constant0._Z15update_v_kernelPKfS0_S0_PKlPKjPfifffS5_S5_S5_S5_)
        /*011c*/ 	.short	0x0380
        /*011e*/ 	.short	0x0060


	//----- nvinfo : EIATTR_SW_WAR
	.align		4
.L_426:
        /*0120*/ 	.byte	0x04, 0x36
        /*0122*/ 	.short	(.L_428 - .L_427)
.L_427:
        /*0124*/ 	.word	0x00000008
.L_428:


//--------------------- .nv.info._Z15pp_force_kernelPKfS0_S0_iiffPKiS2_PfS3_S3_ --------------------------
	.section	.nv.info._Z15pp_force_kernelPKfS0_S0_iiffPKiS2_PfS3_S3_,"",@"SHT_CUDA_INFO"
	.sectionflags	@""
	.align	4


	//----- nvinfo : EIATTR_CUDA_API_VERSION
	.align		4
        /*0000*/ 	.byte	0x04, 0x37
        /*0002*/ 	.short	(.L_430 - .L_429)
.L_429:
        /*0004*/ 	.word	0x00000082


	//----- nvinfo : EIATTR_KPARAM_INFO
	.align		4
.L_430:
        /*0008*/ 	.byte	0x04, 0x17
        /*000a*/ 	.short	(.L_432 - .L_431)
.L_431:
        /*000c*/ 	.word	0x00000000
        /*0010*/ 	.short	0x000b
        /*0012*/ 	.short	0x0048
        /*0014*/ 	.byte	0x00, 0xf5, 0x21, 0x00


	//----- nvinfo : EIATTR_KPARAM_INFO
	.align		4
.L_432:
        /*0018*/ 	.byte	0x04, 0x17
        /*001a*/ 	.short	(.L_434 - .L_433)
.L_433:
        /*001c*/ 	.word	0x00000000
        /*0020*/ 	.short	0x000a
        /*0022*/ 	.short	0x0040
        /*0024*/ 	.byte	0x00, 0xf5, 0x21, 0x00


	//----- nvinfo : EIATTR_KPARAM_INFO
	.align		4
.L_434:
        /*0028*/ 	.byte	0x04, 0x17
        /*002a*/ 	.short	(.L_436 - .L_435)
.L_435:
        /*002c*/ 	.word	0x00000000
        /*0030*/ 	.short	0x0009
        /*0032*/ 	.short	0x0038
        /*0034*/ 	.byte	0x00, 0xf5, 0x21, 0x00


	//----- nvinfo : EIATTR_KPARAM_INFO
	.align		4
.L_436:
        /*0038*/ 	.byte	0x04, 0x17
        /*003a*/ 	.short	(.L_438 - .L_437)
.L_437:
        /*003c*/ 	.word	0x00000000
        /*0040*/ 	.short	0x0008
        /*0042*/ 	.short	0x0030
        /*0044*/ 	.byte	0x00, 0xf5, 0x21, 0x00


	//----- nvinfo : EIATTR_KPARAM_INFO
	.align		4
.L_438:
        /*0048*/ 	.byte	0x04, 0x17
        /*004a*/ 	.short	(.L_440 - .L_439)
.L_439:
        /*004c*/ 	.word	0x00000000
        /*0050*/ 	.short	0x0007
        /*0052*/ 	.short	0x0028
        /*0054*/ 	.byte	0x00, 0xf5, 0x21, 0x00


	//----- nvinfo : EIATTR_KPARAM_INFO
	.align		4
.L_440:
        /*0058*/ 	.byte	0x04, 0x17
        /*005a*/ 	.short	(.L_442 - .L_441)
.L_441:
        /*005c*/ 	.word	0x00000000
        /*0060*/ 	.short	0x0006
        /*0062*/ 	.short	0x0024
        /*0064*/ 	.byte	0x00, 0xf0, 0x11, 0x00


	//----- nvinfo : EIATTR_KPARAM_INFO
	.align		4
.L_442:
        /*0068*/ 	.byte	0x04, 0x17
        /*006a*/ 	.short	(.L_444 - .L_443)
.L_443:
        /*006c*/ 	.word	0x00000000
        /*0070*/ 	.short	0x0005
        /*0072*/ 	.short	0x0020
        /*0074*/ 	.byte	0x00, 0xf0, 0x11, 0x00


	//----- nvinfo : EIATTR_KPARAM_INFO
	.align		4
.L_444:
        /*0078*/ 	.byte	0x04, 0x17
        /*007a*/ 	.short	(.L_446 - .L_445)
.L_445:
        /*007c*/ 	.word	0x00000000
        /*0080*/ 	.short	0x0004
        /*0082*/ 	.short	0x001c
        /*0084*/ 	.byte	0x00, 0xf0, 0x11, 0x00


	//----- nvinfo : EIATTR_KPARAM_INFO
	.align		4
.L_446:
        /*0088*/ 	.byte	0x04, 0x17
        /*008a*/ 	.short	(.L_448 - .L_447)
.L_447:
        /*008c*/ 	.word	0x00000000
        /*0090*/ 	.short	0x0003
        /*0092*/ 	.short	0x0018
        /*0094*/ 	.byte	0x00, 0xf0, 0x11, 0x00


	//----- nvinfo : EIATTR_KPARAM_INFO
	.align		4
.L_448:
        /*0098*/ 	.byte	0x04, 0x17
        /*009a*/ 	.short	(.L_450 - .L_449)
.L_449:
        /*009c*/ 	.word	0x00000000
        /*00a0*/ 	.short	0x0002
        /*00a2*/ 	.short	0x0010
        /*00a4*/ 	.byte	0x00, 0xf5, 0x21, 0x00


	//----- nvinfo : EIATTR_KPARAM_INFO
	.align		4
.L_450:
        /*00a8*/ 	.byte	0x04, 0x17
        /*00aa*/ 	.short	(.L_452 - .L_451)
.L_451:
        /*00ac*/ 	.word	0x00000000
        /*00b0*/ 	.short	0x0001
        /*00b2*/ 	.short	0x0008
        /*00b4*/ 	.byte	0x00, 0xf5, 0x21, 0x00


	//----- nvinfo : EIATTR_KPARAM_INFO
	.align		4
.L_452:
        /*00b8*/ 	.byte	0x04, 0x17
        /*00ba*/ 	.short	(.L_454 - .L_453)
.L_453:
        /*00bc*/ 	.word	0x00000000
        /*00c0*/ 	.short	0x0000
        /*00c2*/ 	.short	0x0000
        /*00c4*/ 	.byte	0x00, 0xf5, 0x21, 0x00


	//----- nvinfo : EIATTR_SPARSE_MMA_MASK
	.align		4
.L_454:
        /*00c8*/ 	.byte	0x03, 0x50
        /*00ca*/ 	.short	0x0000


	//----- nvinfo : EIATTR_MAXREG_COUNT
	.align		4
        /*00cc*/ 	.byte	0x03, 0x1b
        /*00ce*/ 	.short	0x00ff


	//----- nvinfo : EIATTR_MERCURY_ISA_VERSION
	.align		4
        /*00d0*/ 	.byte	0x03, 0x5f
        /*00d2*/ 	.short	0x0101


	//----- nvinfo : EIATTR_VRC_CTA_INIT_COUNT
	.align		4
        /*00d4*/ 	.byte	0x02, 0x4a
	.zero		1
	.zero		1


	//----- nvinfo : EIATTR_EXIT_INSTR_OFFSETS
	.align		4
        /*00d8*/ 	.byte	0x04, 0x1c
        /*00da*/ 	.short	(.L_456 - .L_455)


	//   ....[0]....
.L_455:
        /*00dc*/ 	.word	0x000004f0


	//   ....[1]....
        /*00e0*/ 	.word	0x00019720


	//----- nvinfo : EIATTR_CRS_STACK_SIZE
	.align		4
.L_456:
        /*00e4*/ 	.byte	0x04, 0x1e
        /*00e6*/ 	.short	(.L_458 - .L_457)
.L_457:
        /*00e8*/ 	.word	0x00000000


	//----- nvinfo : EIATTR_CBANK_PARAM_SIZE
	.align		4
.L_458:
        /*00ec*/ 	.byte	0x03, 0x19
        /*00ee*/ 	.short	0x0050


	//----- nvinfo : EIATTR_PARAM_CBANK
	.align		4
        /*00f0*/ 	.byte	0x04, 0x0a
        /*00f2*/ 	.short	(.L_460 - .L_459)
	.align		4
.L_459:
        /*00f4*/ 	.word	index@(.nv.constant0._Z15pp_force_kernelPKfS0_S0_iiffPKiS2_PfS3_S3_)
        /*00f8*/ 	.short	0x0380
        /*00fa*/ 	.short	0x0050


	//----- nvinfo : EIATTR_SW_WAR
	.align		4
.L_460:
        /*00fc*/ 	.byte	0x04, 0x36
        /*00fe*/ 	.short	(.L_462 - .L_461)
.L_461:
        /*0100*/ 	.word	0x00000008
.L_462:


//--------------------- .nv.info._Z27build_cell_start_end_kernelPKjiPiS1_ --------------------------
	.section	.nv.info._Z27build_cell_start_end_kernelPKjiPiS1_,"",@"SHT_CUDA_INFO"
	.sectionflags	@""
	.align	4


	//----- nvinfo : EIATTR_CUDA_API_VERSION
	.align		4
        /*0000*/ 	.byte	0x04, 0x37
        /*0002*/ 	.short	(.L_464 - .L_463)
.L_463:
        /*0004*/ 	.word	0x00000082


	//----- nvinfo : EIATTR_KPARAM_INFO
	.align		4
.L_464:
        /*0008*/ 	.byte	0x04, 0x17
        /*000a*/ 	.short	(.L_466 - .L_465)
.L_465:
        /*000c*/ 	.word	0x00000000
        /*0010*/ 	.short	0x0003
        /*0012*/ 	.short	0x0018
        /*0014*/ 	.byte	0x00, 0xf5, 0x21, 0x00


	//----- nvinfo : EIATTR_KPARAM_INFO
	.align		4
.L_466:
        /*0018*/ 	.byte	0x04, 0x17
        /*001a*/ 	.short	(.L_468 - .L_467)
.L_467:
        /*001c*/ 	.word	0x00000000
        /*0020*/ 	.short	0x0002
        /*0022*/ 	.short	0x0010
        /*0024*/ 	.byte	0x00, 0xf5, 0x21, 0x00


	//----- nvinfo : EIATTR_KPARAM_INFO
	.align		4
.L_468:
        /*0028*/ 	.byte	0x04, 0x17
        /*002a*/ 	.short	(.L_470 - .L_469)
.L_469:
        /*002c*/ 	.word	0x00000000
        /*0030*/ 	.short	0x0001
        /*0032*/ 	.short	0x0008
        /*0034*/ 	.byte	0x00, 0xf0, 0x11, 0x00


	//----- nvinfo : EIATTR_KPARAM_INFO
	.align		4
.L_470:
        /*0038*/ 	.byte	0x04, 0x17
        /*003a*/ 	.short	(.L_472 - .L_471)
.L_471:
        /*003c*/ 	.word	0x00000000
        /*0040*/ 	.short	0x0000
        /*0042*/ 	.short	0x0000
        /*0044*/ 	.byte	0x00, 0xf5, 0x21, 0x00


	//----- nvinfo : EIATTR_SPARSE_MMA_MASK
	.align		4
.L_472:
        /*0048*/ 	.byte	0x03, 0x50
        /*004a*/ 	.short	0x0000


	//----- nvinfo : EIATTR_MAXREG_COUNT
	.align		4
        /*004c*/ 	.byte	0x03, 0x1b
        /*004e*/ 	.short	0x00ff


	//----- nvinfo : EIATTR_MERCURY_ISA_VERSION
	.align		4
        /*0050*/ 	.byte	0x03, 0x5f
        /*0052*/ 	.short	0x0101


	//----- nvinfo : EIATTR_VRC_CTA_INIT_COUNT
	.align		4
        /*0054*/ 	.byte	0x02, 0x4a
	.zero		1
	.zero		1


	//----- nvinfo : EIATTR_EXIT_INSTR_OFFSETS
	.align		4
        /*0058*/ 	.byte	0x04, 0x1c
        /*005a*/ 	.short	(.L_474 - .L_473)


	//   ....[0]....
.L_473:
        /*005c*/ 	.word	0x00000070


	//   ....[1]....
        /*0060*/ 	.word	0x00000200


	//   ....[2]....
        /*0064*/ 	.word	0x00000260


	//----- nvinfo : EIATTR_CRS_STACK_SIZE
	.align		4
.L_474:
        /*0068*/ 	.byte	0x04, 0x1e
        /*006a*/ 	.short	(.L_476 - .L_475)
.L_475:
        /*006c*/ 	.word	0x00000000


	//----- nvinfo : EIATTR_CBANK_PARAM_SIZE
	.align		4
.L_476:
        /*0070*/ 	.byte	0x03, 0x19
        /*0072*/ 	.short	0x0020


	//----- nvinfo : EIATTR_PARAM_CBANK
	.align		4
        /*0074*/ 	.byte	0x04, 0x0a
        /*0076*/ 	.short	(.L_478 - .L_477)
	.align		4
.L_477:
        /*0078*/ 	.word	index@(.nv.constant0._Z27build_cell_start_end_kernelPKjiPiS1_)
        /*007c*/ 	.short	0x0380
        /*007e*/ 	.short	0x0020


	//----- nvinfo : EIATTR_SW_WAR
	.align		4
.L_478:
        /*0080*/ 	.byte	0x04, 0x36
        /*0082*/ 	.short	(.L_480 - .L_479)
.L_479:
        /*0084*/ 	.word	0x00000008
.L_480:


//--------------------- .nv.callgraph             --------------------------
	.section	.nv.callgraph,"",@"SHT_CUDA_CALLGRAPH"
	.align	4
	.sectionentsize	8
	.align		4
        /*0000*/ 	.word	0x00000000
	.align		4
        /*0004*/ 	.word	0xffffffff
	.align		4
        /*0008*/ 	.word	0x00000000
	.align		4
        /*000c*/ 	.word	0xfffffffe
	.align		4
        /*0010*/ 	.word	0x00000000
	.align		4
        /*0014*/ 	.word	0xfffffffd
	.align		4
        /*0018*/ 	.word	0x00000000
	.align		4
        /*001c*/ 	.word	0xfffffffc


//--------------------- .nv.constant4             --------------------------
	.section	.nv.constant4,"a",@progbits
	.align	8
	.align		8
.nv.constant4:
        /*0000*/ 	.dword	_ZN34_INTERNAL_215a4c80_4_k_cu_106519404cuda3std3__45__cpo5beginE
	.align		8
        /*0008*/ 	.dword	_ZN34_INTERNAL_215a4c80_4_k_cu_106519404cuda3std3__45__cpo3endE
	.align		8
        /*0010*/ 	.dword	_ZN34_INTERNAL_215a4c80_4_k_cu_106519404cuda3std3__45__cpo6cbeginE
	.align		8
        /*0018*/ 	.dword	_ZN34_INTERNAL_215a4c80_4_k_cu_106519404cuda3std3__45__cpo4cendE
	.align		8
        /*0020*/ 	.dword	_ZN34_INTERNAL_215a4c80_4_k_cu_106519404cuda3std3__45__cpo6rbeginE
	.align		8
        /*0028*/ 	.dword	_ZN34_INTERNAL_215a4c80_4_k_cu_106519404cuda3std3__45__cpo4rendE
	.align		8
        /*0030*/ 	.dword	_ZN34_INTERNAL_215a4c80_4_k_cu_106519404cuda3std3__45__cpo7crbeginE
	.align		8
        /*0038*/ 	.dword	_ZN34_INTERNAL_215a4c80_4_k_cu_106519404cuda3std3__45__cpo5crendE
	.align		8
        /*0040*/ 	.dword	_ZN34_INTERNAL_215a4c80_4_k_cu_106519404cuda3std3__436_GLOBAL__N__215a4c80_4_k_cu_106519406ignoreE
	.align		8
        /*0048*/ 	.dword	_ZN34_INTERNAL_215a4c80_4_k_cu_106519404cuda3std3__419piecewise_constructE
	.align		8
        /*0050*/ 	.dword	_ZN34_INTERNAL_215a4c80_4_k_cu_106519404cuda3std3__48in_placeE
	.align		8
        /*0058*/ 	.dword	_ZN34_INTERNAL_215a4c80_4_k_cu_106519404cuda3std3__420unreachable_sentinelE
	.align		8
        /*0060*/ 	.dword	_ZN34_INTERNAL_215a4c80_4_k_cu_106519404cuda3std3__47nulloptE
	.align		8
        /*0068*/ 	.dword	_ZN34_INTERNAL_215a4c80_4_k_cu_106519404cuda3std3__48unexpectE
	.align		8
        /*0070*/ 	.dword	_ZN34_INTERNAL_215a4c80_4_k_cu_106519404cuda3std6ranges3__45__cpo4swapE
	.align		8
        /*0078*/ 	.dword	_ZN34_INTERNAL_215a4c80_4_k_cu_106519404cuda3std6ranges3__45__cpo9iter_moveE
	.align		8
        /*0080*/ 	.dword	_ZN34_INTERNAL_215a4c80_4_k_cu_106519404cuda3std6ranges3__45__cpo5beginE
	.align		8
        /*0088*/ 	.dword	_ZN34_INTERNAL_215a4c80_4_k_cu_106519404cuda3std6ranges3__45__cpo3endE
	.align		8
        /*0090*/ 	.dword	_ZN34_INTERNAL_215a4c80_4_k_cu_106519404cuda3std6ranges3__45__cpo6cbeginE
	.align		8
        /*0098*/ 	.dword	_ZN34_INTERNAL_215a4c80_4_k_cu_106519404cuda3std6ranges3__45__cpo4cendE
	.align		8
        /*00a0*/ 	.dword	_ZN34_INTERNAL_215a4c80_4_k_cu_106519404cuda3std6ranges3__45__cpo7advanceE
	.align		8
        /*00a8*/ 	.dword	_ZN34_INTERNAL_215a4c80_4_k_cu_106519404cuda3std6ranges3__45__cpo9iter_swapE
	.align		8
        /*00b0*/ 	.dword	_ZN34_INTERNAL_215a4c80_4_k_cu_106519404cuda3std6ranges3__45__cpo4nextE
	.align		8
        /*00b8*/ 	.dword	_ZN34_INTERNAL_215a4c80_4_k_cu_106519404cuda3std6ranges3__45__cpo4prevE
	.align		8
        /*00c0*/ 	.dword	_ZN34_INTERNAL_215a4c80_4_k_cu_106519404cuda3std6ranges3__45__cpo4dataE
	.align		8
        /*00c8*/ 	.dword	_ZN34_INTERNAL_215a4c80_4_k_cu_106519404cuda3std6ranges3__45__cpo5cdataE
	.align		8
        /*00d0*/ 	.dword	_ZN34_INTERNAL_215a4c80_4_k_cu_106519404cuda3std6ranges3__45__cpo4sizeE
	.align		8
        /*00d8*/ 	.dword	_ZN34_INTERNAL_215a4c80_4_k_cu_106519404cuda3std6ranges3__45__cpo5ssizeE
	.align		8
        /*00e0*/ 	.dword	_ZN34_INTERNAL_215a4c80_4_k_cu_106519404cuda3std6ranges3__45__cpo8distanceE
	.align		8
        /*00e8*/ 	.dword	_ZN34_INTERNAL_215a4c80_4_k_cu_106519406thrust24THRUST_300001_SM_1000_NS8cuda_cub3parE
	.align		8
        /*00f0*/ 	.dword	_ZN34_INTERNAL_215a4c80_4_k_cu_106519406thrust24THRUST_300001_SM_1000_NS8cuda_cub10par_nosyncE
	.align		8
        /*00f8*/ 	.dword	_ZN34_INTERNAL_215a4c80_4_k_cu_106519406thrust24THRUST_300001_SM_1000_NS6system6detail10sequential3seqE
	.align		8
        /*0100*/ 	.dword	_ZN34_INTERNAL_215a4c80_4_k_cu_106519406thrust24THRUST_300001_SM_1000_NS6system3cpp3parE
	.align		8
        /*0108*/ 	.dword	_ZN34_INTERNAL_215a4c80_4_k_cu_106519406thrust24THRUST_300001_SM_1000_NS12placeholders2_1E
	.align		8
        /*0110*/ 	.dword	_ZN34_INTERNAL_215a4c80_4_k_cu_106519406thrust24THRUST_300001_SM_1000_NS12placeholders2_2E
	.align		8
        /*0118*/ 	.dword	_ZN34_INTERNAL_215a4c80_4_k_cu_106519406thrust24THRUST_300001_SM_1000_NS12placeholders2_3E
	.align		8
        /*0120*/ 	.dword	_ZN34_INTERNAL_215a4c80_4_k_cu_106519406thrust24THRUST_300001_SM_1000_NS12placeholders2_4E
	.align		8
        /*0128*/ 	.dword	_ZN34_INTERNAL_215a4c80_4_k_cu_106519406thrust24THRUST_300001_SM_1000_NS12placeholders2_5E
	.align		8
        /*0130*/ 	.dword	_ZN34_INTERNAL_215a4c80_4_k_cu_106519406thrust24THRUST_300001_SM_1000_NS12placeholders2_6E
	.align		8
        /*0138*/ 	.dword	_ZN34_INTERNAL_215a4c80_4_k_cu_106519406thrust24THRUST_300001_SM_1000_NS12placeholders2_7E
	.align		8
        /*0140*/ 	.dword	_ZN34_INTERNAL_215a4c80_4_k_cu_106519406thrust24THRUST_300001_SM_1000_NS12placeholders2_8E
	.align		8
        /*0148*/ 	.dword	_ZN34_INTERNAL_215a4c80_4_k_cu_106519406thrust24THRUST_300001_SM_1000_NS12placeholders2_9E
	.align		8
        /*0150*/ 	.dword	_ZN34_INTERNAL_215a4c80_4_k_cu_106519406thrust24THRUST_300001_SM_1000_NS12placeholders3_10E
	.align		8
        /*0158*/ 	.dword	_ZN34_INTERNAL_215a4c80_4_k_cu_106519406thrust24THRUST_300001_SM_1000_NS3seqE
	.align		8
        /*0160*/ 	.dword	_ZN34_INTERNAL_215a4c80_4_k_cu_106519406thrust24THRUST_300001_SM_1000_NS6deviceE


//--------------------- .text._ZN3cub18CUB_300001_SM_10006detail10radix_sort29DeviceRadixSortOnesweepKernelINS1_5radix10policy_hubIjjyE10Policy1000ELNS0_9SortOrderE0EjjyiiNS1_21identity_decomposer_tEEEvPT5_SB_PT3_PKSC_PT1_PKSG_PT2_PKSK_T4_iiT6_ --------------------------
	.section	.text._ZN3cub18CUB_300001_SM_10006detail10radix_sort29DeviceRadixSortOnesweepKernelINS1_5radix10policy_hubIjjyE10Policy1000ELNS0_9SortOrderE0EjjyiiNS1_21identity_decomposer_tEEEvPT5_SB_PT3_PKSC_PT1_PKSG_PT2_PKSK_T4_iiT6_,"ax",@progbits
	.align	128
        .global         _ZN3cub18CUB_300001_SM_10006detail10radix_sort29DeviceRadixSortOnesweepKernelINS1_5radix10policy_hubIjjyE10Policy1000ELNS0_9SortOrderE0EjjyiiNS1_21identity_decomposer_tEEEvPT5_SB_PT3_PKSC_PT1_PKSG_PT2_PKSK_T4_iiT6_
        .type           _ZN3cub18CUB_300001_SM_10006detail10radix_sort29DeviceRadixSortOnesweepKernelINS1_5radix10policy_hubIjjyE10Policy1000ELNS0_9SortOrderE0EjjyiiNS1_21identity_decomposer_tEEEvPT5_SB_PT3_PKSC_PT1_PKSG_PT2_PKSK_T4_iiT6_,@function
        .size           _ZN3cub18CUB_300001_SM_10006detail10radix_sort29DeviceRadixSortOnesweepKernelINS1_5radix10policy_hubIjjyE10Policy1000ELNS0_9SortOrderE0EjjyiiNS1_21identity_decomposer_tEEEvPT5_SB_PT3_PKSC_PT1_PKSG_PT2_PKSK_T4_iiT6_,(.L_x_1360 - _ZN3cub18CUB_300001_SM_10006detail10radix_sort29DeviceRadixSortOnesweepKernelINS1_5radix10policy_hubIjjyE10Policy1000ELNS0_9SortOrderE0EjjyiiNS1_21identity_decomposer_tEEEvPT5_SB_PT3_PKSC_PT1_PKSG_PT2_PKSK_T4_iiT6_)
        .other          _ZN3cub18CUB_300001_SM_10006detail10radix_sort29DeviceRadixSortOnesweepKernelINS1_5radix10policy_hubIjjyE10Policy1000ELNS0_9SortOrderE0EjjyiiNS1_21identity_decomposer_tEEEvPT5_SB_PT3_PKSC_PT1_PKSG_PT2_PKSK_T4_iiT6_,@"STO_CUDA_ENTRY STV_DEFAULT"
_ZN3cub18CUB_300001_SM_10006detail10radix_sort29DeviceRadixSortOnesweepKernelINS1_5radix10policy_hubIjjyE10Policy1000ELNS0_9SortOrderE0EjjyiiNS1_21identity_decomposer_tEEEvPT5_SB_PT3_PKSC_PT1_PKSG_PT2_PKSK_T4_iiT6_:
.text._ZN3cub18CUB_300001_SM_10006detail10radix_sort29DeviceRadixSortOnesweepKernelINS1_5radix10policy_hubIjjyE10Policy1000ELNS0_9SortOrderE0EjjyiiNS1_21identity_decomposer_tEEEvPT5_SB_PT3_PKSC_PT1_PKSG_PT2_PKSK_T4_iiT6_:
[----:B------:R-:W0:Y:S01]  /*0000*/  LDC R1, c[0x0][0x37c] ;  /* 0x0000df00ff017b82 */ /* 0x000e220000000800 */
[----:B------:R-:W1:Y:S01]  /*0010*/  S2R R37, SR_TID.X ;  /* 0x0000000000257919 */ /* 0x000e620000002100 */
[----:B------:R-:W-:Y:S01]  /*0020*/  MOV R0, 0x400 ;  /* 0x0000040000007802 */ /* 0x000fe20000000f00 */
[----:B------:R-:W2:Y:S01]  /*0030*/  LDCU.64 UR8, c[0x0][0x358] ;  /* 0x00006b00ff0877ac */ /* 0x000ea20008000a00 */
[----:B------:R-:W-:Y:S01]  /*0040*/  BSSY.RECONVERGENT B0, `(.L_x_0) ;  /* 0x000000d000007945 */ /* 0x000fe20003800200 */
[----:B------:R-:W3:Y:S01]  /*0050*/  S2R R3, SR_CgaCtaId ;  /* 0x0000000000037919 */ /* 0x000ee20000008800 */
[----:B0-----:R-:W-:Y:S01]  /*0060*/  VIADD R1, R1, 0xfffffff8 ;  /* 0xfffffff801017836 */ /* 0x001fe20000000000 */
[----:B-1----:R-:W-:Y:S02]  /*0070*/  ISETP.NE.AND P0, PT, R37, RZ, PT ;  /* 0x000000ff2500720c */ /* 0x002fe40003f05270 */
[----:B---3--:R-:W-:-:S11]  /*0080*/  LEA R0, R3, R0, 0x18 ;  /* 0x0000000003007211 */ /* 0x008fd600078ec0ff */
[----:B--2---:R-:W-:Y:S05]  /*0090*/  @P0 BRA `(.L_x_1) ;  /* 0x00000000001c0947 */ /* 0x004fea0003800000 */
[----:B------:R-:W0:Y:S01]  /*00a0*/  LDC.64 R2, c[0x0][0x388] ;  /* 0x0000e200ff027b82 */ /* 0x000e220000000a00 */
[----:B------:R-:W-:-:S05]  /*00b0*/  IMAD.MOV.U32 R5, RZ, RZ, 0x1 ;  /* 0x00000001ff057424 */ /* 0x000fca00078e00ff */
[----:B0-----:R-:W2:Y:S02]  /*00c0*/  ATOMG.E.ADD.STRONG.GPU PT, R2, desc[UR8][R2.64], R5 ;  /* 0x80000005020279a8 */ /* 0x001ea400081ef108 */
[----:B------:R-:W0:Y:S01]  /*00d0*/  S2UR UR5, SR_CgaCtaId ;  /* 0x00000000000579c3 */ /* 0x000e220000008800 */
[----:B------:R-:W-:Y:S02]  /*00e0*/  UMOV UR4, 0x400 ;  /* 0x0000040000047882 */ /* 0x000fe40000000000 */
[----:B0-----:R-:W-:-:S09]  /*00f0*/  ULEA UR4, UR5, UR4, 0x18 ;  /* 0x0000000405047291 */ /* 0x001fd2000f8ec0ff */
[----:B--2---:R0:W-:Y:S03]  /*0100*/  STS [UR4+0x6600], R2 ;  /* 0x00660002ff007988 */ /* 0x0041e60008000804 */
.L_x_1:
[----:B------:R-:W-:Y:S05]  /*0110*/  BSYNC.RECONVERGENT B0 ;  /* 0x0000000000007941 */ /* 0x000fea0003800200 */
.L_x_0:
[----:B------:R-:W-:Y:S01]  /*0120*/  BAR.SYNC.DEFER_BLOCKING 0x0 ;  /* 0x0000000000007b1d */ /* 0x000fe20000010000 */
[----:B------:R-:W-:-:S05]  /*0130*/  SHF.R.U32.HI R21, RZ, 0x5, R37 ;  /* 0x00000005ff157819 */ /* 0x000fca0000011625 */
[----:B------:R-:W1:Y:S01]  /*0140*/  LDCU UR4, c[0x0][0x3c0] ;  /* 0x00007800ff0477ac */ /* 0x000e620008000800 */
[----:B------:R-:W2:Y:S01]  /*0150*/  S2R R26, SR_LANEID ;  /* 0x00000000001a7919 */ /* 0x000ea20000000000 */
[----:B0-----:R-:W0:Y:S02]  /*0160*/  LDS R2, [R0+0x6600] ;  /* 0x0066000000027984 */ /* 0x001e240000000800 */
[----:B0-----:R-:W-:-:S04]  /*0170*/  IMAD R4, R2, 0x1980, RZ ;  /* 0x0000198002047824 */ /* 0x001fc800078e02ff */
[----:B------:R-:W-:Y:S01]  /*0180*/  VIADD R63, R4, 0x1980 ;  /* 0x00001980043f7836 */ /* 0x000fe20000000000 */
[----:B------:R-:W-:-:S04]  /*0190*/  SHF.R.S32.HI R64, RZ, 0x1f, R4 ;  /* 0x0000001fff407819 */ /* 0x000fc80000011404 */
[----:B-1----:R-:W-:-:S13]  /*01a0*/  ISETP.GT.AND P0, PT, R63, UR4, PT ;  /* 0x000000043f007c0c */ /* 0x002fda000bf04270 */
[----:B--2---:R-:W-:Y:S05]  /*01b0*/  @P0 BRA `(.L_x_2) ;  /* 0x0000000000680947 */ /* 0x004fea0003800000 */
[----:B------:R-:W0:Y:S01]  /*01c0*/  LDCU.64 UR4, c[0x0][0x3a8] ;  /* 0x00007500ff0477ac */ /* 0x000e220008000a00 */
[C---:B------:R-:W-:Y:S02]  /*01d0*/  LOP3.LUT R3, R37.reuse, 0x1f, RZ, 0xc0, !PT ;  /* 0x0000001f25037812 */ /* 0x040fe400078ec0ff */
[----:B------:R-:W-:-:S05]  /*01e0*/  LOP3.LUT R6, R37, 0x3e0, RZ, 0xc0, !PT ;  /* 0x000003e025067812 */ /* 0x000fca00078ec0ff */
[----:B------:R-:W-:-:S05]  /*01f0*/  IMAD R3, R6, 0x11, R3 ;  /* 0x0000001106037824 */ /* 0x000fca00078e0203 */
[----:B------:R-:W-:-:S05]  /*0200*/  IADD3 R41, P0, PT, R4, R3, RZ ;  /* 0x0000000304297210 */ /* 0x000fca0007f1e0ff */
[----:B------:R-:W-:Y:S01]  /*0210*/  IMAD.X R64, RZ, RZ, R64, P0 ;  /* 0x000000ffff407224 */ /* 0x000fe200000e0640 */
[----:B0-----:R-:W-:-:S04]  /*0220*/  LEA R22, P0, R41, UR4, 0x2 ;  /* 0x0000000429167c11 */ /* 0x001fc8000f8010ff */
[----:B------:R-:W-:-:S05]  /*0230*/  LEA.HI.X R23, R41, UR5, R64, 0x2, P0 ;  /* 0x0000000529177c11 */ /* 0x000fca00080f1440 */
[----:B------:R0:W5:Y:S04]  /*0240*/  LDG.E R4, desc[UR8][R22.64] ;  /* 0x0000000816047981 */ /* 0x000168000c1e1900 */
        /* <DEDUP_REMOVED lines=15> */
[----:B------:R0:W5:Y:S01]  /*0340*/  LDG.E R20, desc[UR8][R22.64+0x800] ;  /* 0x0008000816147981 */ /* 0x000162000c1e1900 */
[----:B------:R-:W-:Y:S05]  /*0350*/  BRA `(.L_x_3) ;  /* 0x0000000400307947 */ /* 0x000fea0003800000 */
.L_x_2:
[C---:B------:R-:W-:Y:S01]  /*0360*/  LOP3.LUT R3, R37.reuse, 0x1f, RZ, 0xc0, !PT ;  /* 0x0000001f25037812 */ /* 0x040fe200078ec0ff */
[----:B------:R-:W0:Y:S01]  /*0370*/  LDCU.64 UR6, c[0x0][0x3a8] ;  /* 0x00007500ff0677ac */ /* 0x000e220008000a00 */
[----:B------:R-:W-:Y:S02]  /*0380*/  LOP3.LUT R6, R37, 0x3e0, RZ, 0xc0, !PT ;  /* 0x000003e025067812 */ /* 0x000fe400078ec0ff */
[----:B------:R-:W-:-:S03]  /*0390*/  IADD3 R14, PT, PT, -R4, UR4, RZ ;  /* 0x00000004040e7c10 */ /* 0x000fc6000fffe1ff */
[----:B------:R-:W-:-:S04]  /*03a0*/  IMAD R3, R6, 0x11, R3 ;  /* 0x0000001106037824 */ /* 0x000fc800078e0203 */
[C---:B------:R-:W-:Y:S01]  /*03b0*/  VIADD R5, R3.reuse, 0x20 ;  /* 0x0000002003057836 */ /* 0x040fe20000000000 */
[----:B------:R-:W-:Y:S01]  /*03c0*/  IADD3 R41, P0, PT, R4, R3, RZ ;  /* 0x0000000304297210 */ /* 0x000fe20007f1e0ff */
[C---:B------:R-:W-:Y:S01]  /*03d0*/  VIADD R7, R3.reuse, 0x40 ;  /* 0x0000004003077836 */ /* 0x040fe20000000000 */
[-C--:B------:R-:W-:Y:S01]  /*03e0*/  ISETP.GE.AND P2, PT, R3, R14.reuse, PT ;  /* 0x0000000e0300720c */ /* 0x080fe20003f46270 */
[----:B------:R-:W-:Y:S01]  /*03f0*/  IMAD.MOV.U32 R4, RZ, RZ, -0x1 ;  /* 0xffffffffff047424 */ /* 0x000fe200078e00ff */
[-C--:B------:R-:W-:Y:S01]  /*0400*/  ISETP.GE.AND P3, PT, R5, R14.reuse, PT ;  /* 0x0000000e0500720c */ /* 0x080fe20003f66270 */
[----:B------:R-:W-:Y:S01]  /*0410*/  VIADD R5, R3, 0x60 ;  /* 0x0000006003057836 */ /* 0x000fe20000000000 */
[-C--:B------:R-:W-:Y:S01]  /*0420*/  ISETP.GE.AND P4, PT, R7, R14.reuse, PT ;  /* 0x0000000e0700720c */ /* 0x080fe20003f86270 */
[----:B------:R-:W-:Y:S01]  /*0430*/  IMAD.X R64, RZ, RZ, R64, P0 ;  /* 0x000000ffff407224 */ /* 0x000fe200000e0640 */
[----:B0-----:R-:W-:Y:S01]  /*0440*/  LEA R22, P0, R41, UR6, 0x2 ;  /* 0x0000000629167c11 */ /* 0x001fe2000f8010ff */
[----:B------:R-:W-:Y:S01]  /*0450*/  VIADD R7, R3, 0x80 ;  /* 0x0000008003077836 */ /* 0x000fe20000000000 */
[-C--:B------:R-:W-:Y:S01]  /*0460*/  ISETP.GE.AND P5, PT, R5, R14.reuse, PT ;  /* 0x0000000e0500720c */ /* 0x080fe20003fa6270 */
[----:B------:R-:W-:Y:S01]  /*0470*/  VIADD R5, R3, 0xa0 ;  /* 0x000000a003057836 */ /* 0x000fe20000000000 */
[----:B------:R-:W-:Y:S01]  /*0480*/  LEA.HI.X R23, R41, UR7, R64, 0x2, P0 ;  /* 0x0000000729177c11 */ /* 0x000fe200080f1440 */
[----:B------:R-:W-:Y:S01]  /*0490*/  IMAD.MOV.U32 R6, RZ, RZ, -0x1 ;  /* 0xffffffffff067424 */ /* 0x000fe200078e00ff */
[-C--:B------:R-:W-:Y:S01]  /*04a0*/  ISETP.GE.AND P6, PT, R7, R14.reuse, PT ;  /* 0x0000000e0700720c */ /* 0x080fe20003fc6270 */
[----:B------:R-:W-:Y:S01]  /*04b0*/  VIADD R7, R3, 0xc0 ;  /* 0x000000c003077836 */ /* 0x000fe20000000000 */
[-C--:B------:R-:W-:Y:S01]  /*04c0*/  ISETP.GE.AND P0, PT, R5, R14.reuse, PT ;  /* 0x0000000e0500720c */ /* 0x080fe20003f06270 */
[C---:B------:R-:W-:Y:S01]  /*04d0*/  VIADD R5, R3.reuse, 0xe0 ;  /* 0x000000e003057836 */ /* 0x040fe20000000000 */
[----:B------:R1:W5:Y:S01]  /*04e0*/  @!P2 LDG.E R4, desc[UR8][R22.64] ;  /* 0x000000081604a981 */ /* 0x000362000c1e1900 */
[----:B------:R-:W-:Y:S01]  /*04f0*/  VIADD R11, R3, 0x120 ;  /* 0x00000120030b7836 */ /* 0x000fe20000000000 */
[----:B------:R-:W-:-:S02]  /*0500*/  ISETP.GE.AND P1, PT, R7, R14, PT ;  /* 0x0000000e0700720c */ /* 0x000fc40003f26270 */
[-C--:B------:R-:W-:Y:S01]  /*0510*/  ISETP.GE.AND P2, PT, R5, R14.reuse, PT ;  /* 0x0000000e0500720c */ /* 0x080fe20003f46270 */
[----:B------:R-:W-:Y:S01]  /*0520*/  IMAD.MOV.U32 R5, RZ, RZ, -0x1 ;  /* 0xffffffffff057424 */ /* 0x000fe200078e00ff */
[----:B------:R1:W5:Y:S01]  /*0530*/  @!P4 LDG.E R6, desc[UR8][R22.64+0x100] ;  /* 0x000100081606c981 */ /* 0x000362000c1e1900 */
[----:B------:R-:W-:Y:S01]  /*0540*/  VIADD R9, R3, 0x100 ;  /* 0x0000010003097836 */ /* 0x000fe20000000000 */
[-C--:B------:R-:W-:Y:S01]  /*0550*/  ISETP.GE.AND P4, PT, R11, R14.reuse, PT ;  /* 0x0000000e0b00720c */ /* 0x080fe20003f86270 */
[----:B------:R-:W-:Y:S02]  /*0560*/  IMAD.MOV.U32 R8, RZ, RZ, -0x1 ;  /* 0xffffffffff087424 */ /* 0x000fe400078e00ff */
[----:B------:R-:W-:Y:S01]  /*0570*/  VIADD R11, R3, 0x160 ;  /* 0x00000160030b7836 */ /* 0x000fe20000000000 */
[----:B------:R1:W5:Y:S01]  /*0580*/  @!P3 LDG.E R5, desc[UR8][R22.64+0x80] ;  /* 0x000080081605b981 */ /* 0x000362000c1e1900 */
[----:B------:R-:W-:Y:S01]  /*0590*/  IMAD.MOV.U32 R7, RZ, RZ, -0x1 ;  /* 0xffffffffff077424 */ /* 0x000fe200078e00ff */
[-C--:B------:R-:W-:Y:S01]  /*05a0*/  ISETP.GE.AND P3, PT, R9, R14.reuse, PT ;  /* 0x0000000e0900720c */ /* 0x080fe20003f66270 */
[----:B------:R-:W-:Y:S01]  /*05b0*/  VIADD R9, R3, 0x140 ;  /* 0x0000014003097836 */ /* 0x000fe20000000000 */
[----:B------:R1:W5:Y:S01]  /*05c0*/  @!P6 LDG.E R8, desc[UR8][R22.64+0x200] ;  /* 0x000200081608e981 */ /* 0x000362000c1e1900 */
[----:B------:R-:W-:Y:S01]  /*05d0*/  IMAD.MOV.U32 R10, RZ, RZ, -0x1 ;  /* 0xffffffffff0a7424 */ /* 0x000fe200078e00ff */
[-C--:B------:R-:W-:Y:S01]  /*05e0*/  ISETP.GE.AND P6, PT, R11, R14.reuse, PT ;  /* 0x0000000e0b00720c */ /* 0x080fe20003fc6270 */
[----:B------:R-:W-:Y:S01]  /*05f0*/  VIADD R11, R3, 0x1a0 ;  /* 0x000001a0030b7836 */ /* 0x000fe20000000000 */
[----:B------:R1:W5:Y:S01]  /*0600*/  @!P5 LDG.E R7, desc[UR8][R22.64+0x180] ;  /* 0x000180081607d981 */ /* 0x000362000c1e1900 */
[----:B------:R-:W-:Y:S01]  /*0610*/  ISETP.GE.AND P5, PT, R9, R14, PT ;  /* 0x0000000e0900720c */ /* 0x000fe20003fa6270 */
[----:B------:R-:W-:-:S02]  /*0620*/  IMAD.MOV.U32 R9, RZ, RZ, -0x1 ;  /* 0xffffffffff097424 */ /* 0x000fc400078e00ff */
[----:B------:R1:W5:Y:S01]  /*0630*/  @!P1 LDG.E R10, desc[UR8][R22.64+0x300] ;  /* 0x00030008160a9981 */ /* 0x000362000c1e1900 */
[-C--:B------:R-:W-:Y:S01]  /*0640*/  ISETP.GE.AND P1, PT, R11, R14.reuse, PT ;  /* 0x0000000e0b00720c */ /* 0x080fe20003f26270 */
[C---:B------:R-:W-:Y:S02]  /*0650*/  VIADD R13, R3.reuse, 0x180 ;  /* 0x00000180030d7836 */ /* 0x040fe40000000000 */
[----:B------:R-:W-:Y:S01]  /*0660*/  IMAD.MOV.U32 R11, RZ, RZ, -0x1 ;  /* 0xffffffffff0b7424 */ /* 0x000fe200078e00ff */
[----:B------:R1:W5:Y:S01]  /*0670*/  @!P0 LDG.E R9, desc[UR8][R22.64+0x280] ;  /* 0x0002800816098981 */ /* 0x000362000c1e1900 */
[----:B------:R-:W-:Y:S01]  /*0680*/  VIADD R15, R3, 0x1c0 ;  /* 0x000001c0030f7836 */ /* 0x000fe20000000000 */
[-C--:B------:R-:W-:Y:S01]  /*0690*/  ISETP.GE.AND P0, PT, R13, R14.reuse, PT ;  /* 0x0000000e0d00720c */ /* 0x080fe20003f06270 */
[----:B------:R-:W-:Y:S02]  /*06a0*/  IMAD.MOV.U32 R12, RZ, RZ, -0x1 ;  /* 0xffffffffff0c7424 */ /* 0x000fe400078e00ff */
[----:B------:R-:W-:Y:S01]  /*06b0*/  IMAD.MOV.U32 R13, RZ, RZ, -0x1 ;  /* 0xffffffffff0d7424 */ /* 0x000fe200078e00ff */
[----:B------:R1:W5:Y:S01]  /*06c0*/  @!P2 LDG.E R11, desc[UR8][R22.64+0x380] ;  /* 0x00038008160ba981 */ /* 0x000362000c1e1900 */
[----:B------:R-:W-:Y:S01]  /*06d0*/  ISETP.GE.AND P2, PT, R15, R14, PT ;  /* 0x0000000e0f00720c */ /* 0x000fe20003f46270 */
[----:B------:R-:W-:-:S02]  /*06e0*/  VIADD R17, R3, 0x1e0 ;  /* 0x000001e003117836 */ /* 0x000fc40000000000 */
[----:B------:R-:W-:Y:S01]  /*06f0*/  VIADD R15, R3, 0x200 ;  /* 0x00000200030f7836 */ /* 0x000fe20000000000 */
[----:B------:R1:W5:Y:S02]  /*0700*/  @!P3 LDG.E R12, desc[UR8][R22.64+0x400] ;  /* 0x00040008160cb981 */ /* 0x000364000c1e1900 */
[-C--:B------:R-:W-:Y:S02]  /*0710*/  ISETP.GE.AND P3, PT, R17, R14.reuse, PT ;  /* 0x0000000e1100720c */ /* 0x080fe40003f66270 */
[----:B------:R1:W5:Y:S01]  /*0720*/  @!P4 LDG.E R13, desc[UR8][R22.64+0x480] ;  /* 0x00048008160dc981 */ /* 0x000362000c1e1900 */
[----:B------:R-:W-:Y:S01]  /*0730*/  ISETP.GE.AND P4, PT, R15, R14, PT ;  /* 0x0000000e0f00720c */ /* 0x000fe20003f86270 */
[----:B------:R-:W-:Y:S02]  /*0740*/  IMAD.MOV.U32 R14, RZ, RZ, -0x1 ;  /* 0xffffffffff0e7424 */ /* 0x000fe400078e00ff */
[----:B------:R-:W-:Y:S02]  /*0750*/  IMAD.MOV.U32 R15, RZ, RZ, -0x1 ;  /* 0xffffffffff0f7424 */ /* 0x000fe400078e00ff */
[----:B------:R-:W-:-:S02]  /*0760*/  IMAD.MOV.U32 R16, RZ, RZ, -0x1 ;  /* 0xffffffffff107424 */ /* 0x000fc400078e00ff */
[----:B------:R-:W-:Y:S01]  /*0770*/  IMAD.MOV.U32 R17, RZ, RZ, -0x1 ;  /* 0xffffffffff117424 */ /* 0x000fe200078e00ff */
[----:B------:R1:W5:Y:S01]  /*0780*/  @!P5 LDG.E R14, desc[UR8][R22.64+0x500] ;  /* 0x00050008160ed981 */ /* 0x000362000c1e1900 */
[----:B------:R-:W-:Y:S02]  /*0790*/  IMAD.MOV.U32 R18, RZ, RZ, -0x1 ;  /* 0xffffffffff127424 */ /* 0x000fe400078e00ff */
[----:B------:R-:W-:Y:S01]  /*07a0*/  IMAD.MOV.U32 R19, RZ, RZ, -0x1 ;  /* 0xffffffffff137424 */ /* 0x000fe200078e00ff */
[----:B------:R1:W5:Y:S01]  /*07b0*/  @!P6 LDG.E R15, desc[UR8][R22.64+0x580] ;  /* 0x00058008160fe981 */ /* 0x000362000c1e1900 */
[----:B------:R-:W-:-:S03]  /*07c0*/  IMAD.MOV.U32 R20, RZ, RZ, -0x1 ;  /* 0xffffffffff147424 */ /* 0x000fc600078e00ff */
[----:B------:R1:W5:Y:S04]  /*07d0*/  @!P0 LDG.E R16, desc[UR8][R22.64+0x600] ;  /* 0x0006000816108981 */ /* 0x000368000c1e1900 */
[----:B------:R1:W5:Y:S04]  /*07e0*/  @!P1 LDG.E R17, desc[UR8][R22.64+0x680] ;  /* 0x0006800816119981 */ /* 0x000368000c1e1900 */
[----:B------:R1:W5:Y:S04]  /*07f0*/  @!P2 LDG.E R18, desc[UR8][R22.64+0x700] ;  /* 0x000700081612a981 */ /* 0x000368000c1e1900 */
[----:B------:R1:W5:Y:S04]  /*0800*/  @!P3 LDG.E R19, desc[UR8][R22.64+0x780] ;  /* 0x000780081613b981 */ /* 0x000368000c1e1900 */
[----:B------:R1:W5:Y:S02]  /*0810*/  @!P4 LDG.E R20, desc[UR8][R22.64+0x800] ;  /* 0x000800081614c981 */ /* 0x000364000c1e1900 */
.L_x_3:
[----:B01----:R-:W-:Y:S01]  /*0820*/  VIMNMX R22, PT, PT, R26, 0xe0, !PT ;  /* 0x000000e01a167848 */ /* 0x003fe20007fe0100 */
[----:B------:R-:W0:Y:S01]  /*0830*/  LDCU UR4, c[0x0][0x3c8] ;  /* 0x00007900ff0477ac */ /* 0x000e220008000800 */
[----:B------:R-:W-:Y:S01]  /*0840*/  BSSY.RECONVERGENT B0, `(.L_x_4) ;  /* 0x0000025000007945 */ /* 0x000fe20003800200 */
[----:B------:R-:W-:Y:S01]  /*0850*/  IMAD.SHL.U32 R21, R21, 0x400, RZ ;  /* 0x0000040015157824 */ /* 0x000fe200078e00ff */
[--C-:B------:R-:W-:Y:S01]  /*0860*/  IADD3 R22, PT, PT, R22, 0x1f, -R26.reuse ;  /* 0x0000001f16167810 */ /* 0x100fe20007ffe81a */
[----:B------:R-:W-:Y:S01]  /*0870*/  UMOV UR5, 0xffffffff ;  /* 0xffffffff00057882 */ /* 0x000fe20000000000 */
[----:B------:R-:W-:Y:S02]  /*0880*/  IMAD.MOV.U32 R25, RZ, RZ, R26 ;  /* 0x000000ffff197224 */ /* 0x000fe400078e001a */
[C---:B------:R-:W-:Y:S02]  /*0890*/  ISETP.GE.U32.AND P0, PT, R22.reuse, 0x1e0, PT ;  /* 0x000001e01600780c */ /* 0x040fe40003f06070 */
[----:B------:R-:W-:-:S04]  /*08a0*/  LEA.HI R23, R22, 0x1, RZ, 0x1b ;  /* 0x0000000116177811 */ /* 0x000fc800078fd8ff */
[----:B------:R-:W-:-:S04]  /*08b0*/  LOP3.LUT R24, R23, 0xf, RZ, 0xc0, !PT ;  /* 0x0000000f17187812 */ /* 0x000fc800078ec0ff */
[----:B------:R-:W-:Y:S01]  /*08c0*/  ISETP.NE.AND P1, PT, R24, RZ, PT ;  /* 0x000000ff1800720c */ /* 0x000fe20003f25270 */
[----:B0-----:R-:W-:Y:S02]  /*08d0*/  USHF.L.U32 UR4, UR5, UR4, URZ ;  /* 0x0000000405047299 */ /* 0x001fe400080006ff */
[----:B------:R-:W-:Y:S10]  /*08e0*/  @!P0 BRA `(.L_x_5) ;  /* 0x0000000000688947 */ /* 0x000ff40003800000 */
[----:B------:R-:W-:Y:S01]  /*08f0*/  IMAD R27, R26, 0x4, R21 ;  /* 0x000000041a1b7824 */ /* 0x000fe200078e0215 */
[----:B------:R-:W-:Y:S01]  /*0900*/  LOP3.LUT R22, R23, 0xffffff0, RZ, 0xc0, !PT ;  /* 0x0ffffff017167812 */ /* 0x000fe200078ec0ff */
[----:B------:R-:W-:-:S03]  /*0910*/  IMAD.MOV.U32 R25, RZ, RZ, R26 ;  /* 0x000000ffff197224 */ /* 0x000fc600078e001a */
[----:B------:R-:W-:Y:S01]  /*0920*/  IADD3 R27, PT, PT, R27, 0x400, R0 ;  /* 0x000004001b1b7810 */ /* 0x000fe20007ffe000 */
[----:B------:R-:W-:-:S07]  /*0930*/  IMAD.MOV R22, RZ, RZ, -R22 ;  /* 0x000000ffff167224 */ /* 0x000fce00078e0a16 */
.L_x_6:
[----:B------:R-:W-:Y:S01]  /*0940*/  VIADD R22, R22, 0x10 ;  /* 0x0000001016167836 */ /* 0x000fe20000000000 */
[----:B------:R-:W-:Y:S01]  /*0950*/  STS [R27+-0x400], RZ ;  /* 0xfffc00ff1b007388 */ /* 0x000fe20000000800 */
[----:B------:R-:W-:-:S03]  /*0960*/  VIADD R25, R25, 0x200 ;  /* 0x0000020019197836 */ /* 0x000fc60000000000 */
[----:B------:R-:W-:Y:S01]  /*0970*/  ISETP.NE.AND P0, PT, R22, RZ, PT ;  /* 0x000000ff1600720c */ /* 0x000fe20003f05270 */
[----:B------:R-:W-:Y:S04]  /*0980*/  STS [R27+-0x380], RZ ;  /* 0xfffc80ff1b007388 */ /* 0x000fe80000000800 */
[----:B------:R-:W-:Y:S04]  /*0990*/  STS [R27+-0x300], RZ ;  /* 0xfffd00ff1b007388 */ /* 0x000fe80000000800 */
[----:B------:R-:W-:Y:S04]  /*09a0*/  STS [R27+-0x280], RZ ;  /* 0xfffd80ff1b007388 */ /* 0x000fe80000000800 */
[----:B------:R-:W-:Y:S04]  /*09b0*/  STS [R27+-0x200], RZ ;  /* 0xfffe00ff1b007388 */ /* 0x000fe80000000800 */
[----:B------:R-:W-:Y:S04]  /*09c0*/  STS [R27+-0x180], RZ ;  /* 0xfffe80ff1b007388 */ /* 0x000fe80000000800 */
[----:B------:R-:W-:Y:S04]  /*09d0*/  STS [R27+-0x100], RZ ;  /* 0xffff00ff1b007388 */ /* 0x000fe80000000800 */
[----:B------:R-:W-:Y:S04]  /*09e0*/  STS [R27+-0x80], RZ ;  /* 0xffff80ff1b007388 */ /* 0x000fe80000000800 */
[----:B------:R-:W-:Y:S04]  /*09f0*/  STS [R27], RZ ;  /* 0x000000ff1b007388 */ /* 0x000fe80000000800 */
[----:B------:R-:W-:Y:S04]  /*0a00*/  STS [R27+0x80], RZ ;  /* 0x000080ff1b007388 */ /* 0x000fe80000000800 */
[----:B------:R-:W-:Y:S04]  /*0a10*/  STS [R27+0x100], RZ ;  /* 0x000100ff1b007388 */ /* 0x000fe80000000800 */
[----:B------:R-:W-:Y:S04]  /*0a20*/  STS [R27+0x180], RZ ;  /* 0x000180ff1b007388 */ /* 0x000fe80000000800 */
[----:B------:R-:W-:Y:S04]  /*0a30*/  STS [R27+0x200], RZ ;  /* 0x000200ff1b007388 */ /* 0x000fe80000000800 */
[----:B------:R-:W-:Y:S04]  /*0a40*/  STS [R27+0x280], RZ ;  /* 0x000280ff1b007388 */ /* 0x000fe80000000800 */
[----:B------:R-:W-:Y:S04]  /*0a50*/  STS [R27+0x300], RZ ;  /* 0x000300ff1b007388 */ /* 0x000fe80000000800 */
[----:B------:R0:W-:Y:S02]  /*0a60*/  STS [R27+0x380], RZ ;  /* 0x000380ff1b007388 */ /* 0x0001e40000000800 */
[----:B0-----:R-:W-:Y:S01]  /*0a70*/  VIADD R27, R27, 0x800 ;  /* 0x000008001b1b7836 */ /* 0x001fe20000000000 */
[----:B------:R-:W-:Y:S06]  /*0a80*/  @P0 BRA `(.L_x_6) ;  /* 0xfffffffc00ac0947 */ /* 0x000fec000383ffff */
.L_x_5:
[----:B------:R-:W-:Y:S05]  /*0a90*/  BSYNC.RECONVERGENT B0 ;  /* 0x0000000000007941 */ /* 0x000fea0003800200 */
.L_x_4:
[----:B------:R-:W-:Y:S01]  /*0aa0*/  BSSY.RECONVERGENT B0, `(.L_x_7) ;  /* 0x0000026000007945 */ /* 0x000fe20003800200 */
[----:B------:R-:W-:-:S03]  /*0ab0*/  IMAD.IADD R22, R0, 0x1, R21 ;  /* 0x0000000100167824 */ /* 0x000fc600078e0215 */
[----:B------:R-:W-:Y:S05]  /*0ac0*/  @!P1 BRA `(.L_x_8) ;  /* 0x00000000008c9947 */ /* 0x000fea0003800000 */
[----:B------:R-:W-:Y:S01]  /*0ad0*/  ISETP.GE.U32.AND P0, PT, R24, 0x8, PT ;  /* 0x000000081800780c */ /* 0x000fe20003f06070 */
[----:B------:R-:W-:Y:S01]  /*0ae0*/  BSSY.RECONVERGENT B1, `(.L_x_9) ;  /* 0x000000e000017945 */ /* 0x000fe20003800200 */
[----:B------:R-:W-:-:S04]  /*0af0*/  LOP3.LUT R26, R23, 0x7, RZ, 0xc0, !PT ;  /* 0x00000007171a7812 */ /* 0x000fc800078ec0ff */
[----:B------:R-:W-:-:S07]  /*0b00*/  ISETP.NE.AND P1, PT, R26, RZ, PT ;  /* 0x000000ff1a00720c */ /* 0x000fce0003f25270 */
[----:B------:R-:W-:Y:S06]  /*0b10*/  @!P0 BRA `(.L_x_10) ;  /* 0x0000000000288947 */ /* 0x000fec0003800000 */
[C---:B------:R-:W-:Y:S02]  /*0b20*/  IMAD R24, R25.reuse, 0x4, R22 ;  /* 0x0000000419187824 */ /* 0x040fe400078e0216 */
[----:B------:R-:W-:-:S03]  /*0b30*/  VIADD R25, R25, 0x100 ;  /* 0x0000010019197836 */ /* 0x000fc60000000000 */
[----:B------:R0:W-:Y:S04]  /*0b40*/  STS [R24], RZ ;  /* 0x000000ff18007388 */ /* 0x0001e80000000800 */
[----:B------:R0:W-:Y:S04]  /*0b50*/  STS [R24+0x80], RZ ;  /* 0x000080ff18007388 */ /* 0x0001e80000000800 */
[----:B------:R0:W-:Y:S04]  /*0b60*/  STS [R24+0x100], RZ ;  /* 0x000100ff18007388 */ /* 0x0001e80000000800 */
[----:B------:R0:W-:Y:S04]  /*0b70*/  STS [R24+0x180], RZ ;  /* 0x000180ff18007388 */ /* 0x0001e80000000800 */
[----:B------:R0:W-:Y:S04]  /*0b80*/  STS [R24+0x200], RZ ;  /* 0x000200ff18007388 */ /* 0x0001e80000000800 */
[----:B------:R0:W-:Y:S04]  /*0b90*/  STS [R24+0x280], RZ ;  /* 0x000280ff18007388 */ /* 0x0001e80000000800 */
[----:B------:R0:W-:Y:S04]  /*0ba0*/  STS [R24+0x300], RZ ;  /* 0x000300ff18007388 */ /* 0x0001e80000000800 */
[----:B------:R0:W-:Y:S02]  /*0bb0*/  STS [R24+0x380], RZ ;  /* 0x000380ff18007388 */ /* 0x0001e40000000800 */
.L_x_10:
[----:B------:R-:W-:Y:S05]  /*0bc0*/  BSYNC.RECONVERGENT B1 ;  /* 0x0000000000017941 */ /* 0x000fea0003800200 */
.L_x_9:
[----:B------:R-:W-:Y:S05]  /*0bd0*/  @!P1 BRA `(.L_x_8) ;  /* 0x0000000000489947 */ /* 0x000fea0003800000 */
[----:B------:R-:W-:Y:S02]  /*0be0*/  ISETP.GE.U32.AND P0, PT, R26, 0x4, PT ;  /* 0x000000041a00780c */ /* 0x000fe40003f06070 */
[----:B------:R-:W-:-:S04]  /*0bf0*/  LOP3.LUT R23, R23, 0x3, RZ, 0xc0, !PT ;  /* 0x0000000317177812 */ /* 0x000fc800078ec0ff */
[----:B------:R-:W-:-:S07]  /*0c00*/  ISETP.NE.AND P1, PT, R23, RZ, PT ;  /* 0x000000ff1700720c */ /* 0x000fce0003f25270 */
[C---:B------:R-:W-:Y:S02]  /*0c10*/  @P0 IMAD R22, R25.reuse, 0x4, R22 ;  /* 0x0000000419160824 */ /* 0x040fe400078e0216 */
[----:B------:R-:W-:-:S03]  /*0c20*/  @P0 VIADD R25, R25, 0x80 ;  /* 0x0000008019190836 */ /* 0x000fc60000000000 */
[----:B------:R1:W-:Y:S04]  /*0c30*/  @P0 STS [R22], RZ ;  /* 0x000000ff16000388 */ /* 0x0003e80000000800 */
[----:B------:R1:W-:Y:S04]  /*0c40*/  @P0 STS [R22+0x80], RZ ;  /* 0x000080ff16000388 */ /* 0x0003e80000000800 */
[----:B------:R1:W-:Y:S04]  /*0c50*/  @P0 STS [R22+0x100], RZ ;  /* 0x000100ff16000388 */ /* 0x0003e80000000800 */
[----:B------:R1:W-:Y:S01]  /*0c60*/  @P0 STS [R22+0x180], RZ ;  /* 0x000180ff16000388 */ /* 0x0003e20000000800 */
[----:B------:R-:W-:Y:S05]  /*0c70*/  @!P1 BRA `(.L_x_8) ;  /* 0x0000000000209947 */ /* 0x000fea0003800000 */
[----:B------:R-:W-:Y:S02]  /*0c80*/  IMAD R21, R25, 0x4, R21 ;  /* 0x0000000419157824 */ /* 0x000fe400078e0215 */
[----:B------:R-:W-:Y:S02]  /*0c90*/  IMAD.MOV R23, RZ, RZ, -R23 ;  /* 0x000000ffff177224 */ /* 0x000fe400078e0a17 */
[----:B------:R-:W-:-:S07]  /*0ca0*/  IMAD.IADD R21, R0, 0x1, R21 ;  /* 0x0000000100157824 */ /* 0x000fce00078e0215 */
.L_x_11:
[----:B------:R-:W-:Y:S01]  /*0cb0*/  VIADD R23, R23, 0x1 ;  /* 0x0000000117177836 */ /* 0x000fe20000000000 */
[----:B------:R2:W-:Y:S04]  /*0cc0*/  STS [R21], RZ ;  /* 0x000000ff15007388 */ /* 0x0005e80000000800 */
[----:B------:R-:W-:Y:S01]  /*0cd0*/  ISETP.NE.AND P0, PT, R23, RZ, PT ;  /* 0x000000ff1700720c */ /* 0x000fe20003f05270 */
[----:B--2---:R-:W-:-:S12]  /*0ce0*/  VIADD R21, R21, 0x80 ;  /* 0x0000008015157836 */ /* 0x004fd80000000000 */
[----:B------:R-:W-:Y:S05]  /*0cf0*/  @P0 BRA `(.L_x_11) ;  /* 0xfffffffc00ec0947 */ /* 0x000fea000383ffff */
.L_x_8:
[----:B------:R-:W-:Y:S05]  /*0d00*/  BSYNC.RECONVERGENT B0 ;  /* 0x0000000000007941 */ /* 0x000fea0003800200 */
.L_x_7:
[----:B------:R-:W2:Y:S01]  /*0d10*/  LDCU UR5, c[0x0][0x3c4] ;  /* 0x00007880ff0577ac */ /* 0x000ea20008000800 */
[C---:B------:R-:W-:Y:S01]  /*0d20*/  ISETP.GT.U32.AND P2, PT, R37.reuse, 0xff, PT ;  /* 0x000000ff2500780c */ /* 0x040fe20003f44070 */
[C---:B------:R-:W-:Y:S01]  /*0d30*/  IMAD.SHL.U32 R23, R37.reuse, 0x20, RZ ;  /* 0x0000002025177824 */ /* 0x040fe200078e00ff */
[----:B------:R-:W3:Y:S01]  /*0d40*/  LDC.64 R38, c[0x0][0x380] ;  /* 0x0000e000ff267b82 */ /* 0x000ee20000000a00 */
[----:B------:R-:W-:Y:S01]  /*0d50*/  BSSY.RECONVERGENT B0, `(.L_x_12) ;  /* 0x0000071000007945 */ /* 0x000fe20003800200 */
[----:B0-----:R-:W-:Y:S01]  /*0d60*/  P2R R24, PR, RZ, 0x4 ;  /* 0x00000004ff187803 */ /* 0x001fe20000000000 */
[----:B------:R-:W-:Y:S01]  /*0d70*/  IMAD R21, R37, 0x4, R0 ;  /* 0x0000000425157824 */ /* 0x000fe200078e0200 */
[----:B------:R-:W-:Y:S01]  /*0d80*/  LOP3.LUT R25, R23, 0x7c00, RZ, 0xc0, !PT ;  /* 0x00007c0017197812 */ /* 0x000fe200078ec0ff */
[----:B-1----:R-:W-:Y:S02]  /*0d90*/  IMAD.MOV.U32 R22, RZ, RZ, RZ ;  /* 0x000000ffff167224 */ /* 0x002fe400078e00ff */
[----:B------:R0:W-:Y:S02]  /*0da0*/  STL [R1], R24 ;  /* 0x0000001801007387 */ /* 0x0001e40000100800 */
[----:B------:R-:W-:Y:S01]  /*0db0*/  IMAD.IADD R62, R0, 0x1, R25 ;  /* 0x00000001003e7824 */ /* 0x000fe200078e0219 */
[----:B--2--5:R-:W-:-:S02]  /*0dc0*/  SHF.R.U32.HI R23, RZ, UR5, R4 ;  /* 0x00000005ff177c19 */ /* 0x024fc40008011604 */
[----:B0-----:R-:W-:Y:S02]  /*0dd0*/  SHF.R.U32.HI R24, RZ, UR5, R5 ;  /* 0x00000005ff187c19 */ /* 0x001fe40008011605 */
[----:B------:R-:W-:Y:S02]  /*0de0*/  SHF.R.U32.HI R26, RZ, UR5, R6 ;  /* 0x00000005ff1a7c19 */ /* 0x000fe40008011606 */
[----:B------:R-:W-:Y:S02]  /*0df0*/  SHF.R.U32.HI R27, RZ, UR5, R7 ;  /* 0x00000005ff1b7c19 */ /* 0x000fe40008011607 */
[----:B------:R-:W-:Y:S02]  /*0e00*/  SHF.R.U32.HI R28, RZ, UR5, R8 ;  /* 0x00000005ff1c7c19 */ /* 0x000fe40008011608 */
[----:B------:R-:W-:Y:S02]  /*0e10*/  LOP3.LUT R23, R23, UR4, RZ, 0x30, !PT ;  /* 0x0000000417177c12 */ /* 0x000fe4000f8e30ff */
[----:B------:R-:W-:-:S02]  /*0e20*/  SHF.R.U32.HI R29, RZ, UR5, R9 ;  /* 0x00000005ff1d7c19 */ /* 0x000fc40008011609 */
[----:B------:R-:W-:Y:S01]  /*0e30*/  LOP3.LUT R24, R24, UR4, RZ, 0x30, !PT ;  /* 0x0000000418187c12 */ /* 0x000fe2000f8e30ff */
[----:B------:R-:W-:Y:S01]  /*0e40*/  IMAD R46, R23, 0x4, R62 ;  /* 0x00000004172e7824 */ /* 0x000fe200078e023e */
[----:B------:R-:W-:Y:S01]  /*0e50*/  SHF.R.U32.HI R30, RZ, UR5, R10 ;  /* 0x00000005ff1e7c19 */ /* 0x000fe2000801160a */
[----:B------:R-:W-:Y:S01]  /*0e60*/  NOP ;  /* 0x0000000000007918 */ /* 0x000fe20000000000 */
[----:B------:R-:W-:Y:S01]  /*0e70*/  LOP3.LUT R25, R26, UR4, RZ, 0x30, !PT ;  /* 0x000000041a197c12 */ /* 0x000fe2000f8e30ff */
[--C-:B------:R-:W-:Y:S01]  /*0e80*/  IMAD R47, R24, 0x4, R62.reuse ;  /* 0x00000004182f7824 */ /* 0x100fe200078e023e */
[----:B------:R-:W-:Y:S01]  /*0e90*/  SHF.R.U32.HI R31, RZ, UR5, R11 ;  /* 0x00000005ff1f7c19 */ /* 0x000fe2000801160b */
[----:B------:R0:W-:Y:S01]  /*0ea0*/  ATOMS.POPC.INC.32 RZ, [R46+URZ] ;  /* 0x000000002eff7f8c */ /* 0x0001e2000d8000ff */
[----:B------:R-:W-:Y:S01]  /*0eb0*/  LOP3.LUT R26, R27, UR4, RZ, 0x30, !PT ;  /* 0x000000041b1a7c12 */ /* 0x000fe2000f8e30ff */
[----:B------:R-:W-:Y:S01]  /*0ec0*/  IMAD R48, R25, 0x4, R62 ;  /* 0x0000000419307824 */ /* 0x000fe200078e023e */
[----:B------:R-:W-:Y:S01]  /*0ed0*/  SHF.R.U32.HI R32, RZ, UR5, R12 ;  /* 0x00000005ff207c19 */ /* 0x000fe2000801160c */
[----:B------:R0:W-:Y:S01]  /*0ee0*/  ATOMS.POPC.INC.32 RZ, [R47+URZ] ;  /* 0x000000002fff7f8c */ /* 0x0001e2000d8000ff */
        /* <DEDUP_REMOVED lines=34> */
[----:B------:R-:W-:Y:S01]  /*1110*/  LOP3.LUT R42, R42, UR4, RZ, 0x30, !PT ;  /* 0x000000042a2a7c12 */ /* 0x000fe2000f8e30ff */
[----:B------:R0:W-:Y:S01]  /*1120*/  ATOMS.POPC.INC.32 RZ, [R56+URZ] ;  /* 0x0000000038ff7f8c */ /* 0x0001e2000d8000ff */
[----:B------:R-:W-:Y:S01]  /*1130*/  LOP3.LUT R43, R43, UR4, RZ, 0x30, !PT ;  /* 0x000000042b2b7c12 */ /* 0x000fe2000f8e30ff */
[--C-:B------:R-:W-:Y:S01]  /*1140*/  IMAD R58, R35, 0x4, R62.reuse ;  /* 0x00000004233a7824 */ /* 0x100fe200078e023e */
[----:B------:R-:W-:Y:S01]  /*1150*/  LOP3.LUT R44, R44, UR4, RZ, 0x30, !PT ;  /* 0x000000042c2c7c12 */ /* 0x000fe2000f8e30ff */
[--C-:B------:R-:W-:Y:S01]  /*1160*/  IMAD R59, R42, 0x4, R62.reuse ;  /* 0x000000042a3b7824 */ /* 0x100fe200078e023e */
[----:B------:R-:W-:Y:S01]  /*1170*/  LOP3.LUT R45, R45, UR4, RZ, 0x30, !PT ;  /* 0x000000042d2d7c12 */ /* 0x000fe2000f8e30ff */
[--C-:B------:R-:W-:Y:S01]  /*1180*/  IMAD R60, R43, 0x4, R62.reuse ;  /* 0x000000042b3c7824 */ /* 0x100fe200078e023e */
[----:B------:R0:W-:Y:S01]  /*1190*/  ATOMS.POPC.INC.32 RZ, [R57+URZ] ;  /* 0x0000000039ff7f8c */ /* 0x0001e2000d8000ff */
[----:B------:R-:W-:-:S02]  /*11a0*/  IMAD R61, R44, 0x4, R62 ;  /* 0x000000042c3d7824 */ /* 0x000fc400078e023e */
[----:B------:R-:W-:Y:S01]  /*11b0*/  IMAD R62, R45, 0x4, R62 ;  /* 0x000000042d3e7824 */ /* 0x000fe200078e023e */
[----:B------:R0:W-:Y:S04]  /*11c0*/  ATOMS.POPC.INC.32 RZ, [R58+URZ] ;  /* 0x000000003aff7f8c */ /* 0x0001e8000d8000ff */
[----:B------:R0:W-:Y:S04]  /*11d0*/  ATOMS.POPC.INC.32 RZ, [R59+URZ] ;  /* 0x000000003bff7f8c */ /* 0x0001e8000d8000ff */
[----:B------:R0:W-:Y:S04]  /*11e0*/  ATOMS.POPC.INC.32 RZ, [R60+URZ] ;  /* 0x000000003cff7f8c */ /* 0x0001e8000d8000ff */
[----:B------:R0:W-:Y:S04]  /*11f0*/  ATOMS.POPC.INC.32 RZ, [R61+URZ] ;  /* 0x000000003dff7f8c */ /* 0x0001e8000d8000ff */
[----:B------:R0:W-:Y:S01]  /*1200*/  ATOMS.POPC.INC.32 RZ, [R62+URZ] ;  /* 0x000000003eff7f8c */ /* 0x0001e2000d8000ff */
[----:B------:R-:W-:Y:S06]  /*1210*/  BAR.SYNC.DEFER_BLOCKING 0x0 ;  /* 0x0000000000007b1d */ /* 0x000fec0000010000 */
[----:B---3--:R-:W-:Y:S05]  /*1220*/  @P2 BRA `(.L_x_13) ;  /* 0x00000000008c2947 */ /* 0x008fea0003800000 */
[----:B------:R-:W-:Y:S04]  /*1230*/  LDS R72, [R21] ;  /* 0x0000000015487984 */ /* 0x000fe80000000800 */
[----:B------:R-:W1:Y:S04]  /*1240*/  LDS R73, [R21+0x400] ;  /* 0x0004000015497984 */ /* 0x000e680000000800 */
[----:B------:R-:W2:Y:S04]  /*1250*/  LDS R75, [R21+0x800] ;  /* 0x00080000154b7984 */ /* 0x000ea80000000800 */
[----:B------:R-:W3:Y:S04]  /*1260*/  LDS R77, [R21+0xc00] ;  /* 0x000c0000154d7984 */ /* 0x000ee80000000800 */
[----:B------:R-:W4:Y:S04]  /*1270*/  LDS R71, [R21+0x1000] ;  /* 0x0010000015477984 */ /* 0x000f280000000800 */
[----:B------:R-:W5:Y:S04]  /*1280*/  LDS R70, [R21+0x1400] ;  /* 0x0014000015467984 */ /* 0x000f680000000800 */
[----:B------:R-:W0:Y:S04]  /*1290*/  LDS R40, [R21+0x1800] ;  /* 0x0018000015287984 */ /* 0x000e280000000800 */
[----:B------:R-:W0:Y:S04]  /*12a0*/  LDS R69, [R21+0x1c00] ;  /* 0x001c000015457984 */ /* 0x000e280000000800 */
[----:B------:R-:W0:Y:S04]  /*12b0*/  LDS R68, [R21+0x2000] ;  /* 0x0020000015447984 */ /* 0x000e280000000800 */
[----:B------:R-:W0:Y:S04]  /*12c0*/  LDS R67, [R21+0x2400] ;  /* 0x0024000015437984 */ /* 0x000e280000000800 */
[----:B------:R-:W0:Y:S01]  /*12d0*/  LDS R65, [R21+0x2800] ;  /* 0x0028000015417984 */ /* 0x000e220000000800 */
[----:B-1----:R-:W-:-:S03]  /*12e0*/  IMAD.IADD R74, R72, 0x1, R73 ;  /* 0x00000001484a7824 */ /* 0x002fc600078e0249 */
[----:B------:R1:W-:Y:S01]  /*12f0*/  STS [R21+0x400], R72 ;  /* 0x0004004815007388 */ /* 0x0003e20000000800 */
[----:B--2---:R-:W-:-:S03]  /*1300*/  IMAD.IADD R66, R74, 0x1, R75 ;  /* 0x000000014a427824 */ /* 0x004fc600078e024b */
[----:B------:R-:W-:Y:S01]  /*1310*/  STS [R21+0x800], R74 ;  /* 0x0008004a15007388 */ /* 0x000fe20000000800 */
[----:B---3--:R-:W-:-:S03]  /*1320*/  IMAD.IADD R22, R66, 0x1, R77 ;  /* 0x0000000142167824 */ /* 0x008fc600078e024d */
[----:B------:R-:W-:Y:S01]  /*1330*/  STS [R21+0xc00], R66 ;  /* 0x000c004215007388 */ /* 0x000fe20000000800 */
[----:B----4-:R-:W-:-:S03]  /*1340*/  IMAD.IADD R71, R22, 0x1, R71 ;  /* 0x0000000116477824 */ /* 0x010fc600078e0247 */
[----:B------:R-:W-:Y:S01]  /*1350*/  STS [R21], RZ ;  /* 0x000000ff15007388 */ /* 0x000fe20000000800 */
[----:B-----5:R-:W-:-:S03]  /*1360*/  IMAD.IADD R73, R71, 0x1, R70 ;  /* 0x0000000147497824 */ /* 0x020fc600078e0246 */
[----:B------:R-:W-:Y:S01]  /*1370*/  STS [R21+0x1400], R71 ;  /* 0x0014004715007388 */ /* 0x000fe20000000800 */
[----:B0-----:R-:W-:-:S03]  /*1380*/  IMAD.IADD R40, R73, 0x1, R40 ;  /* 0x0000000149287824 */ /* 0x001fc600078e0228 */
[----:B------:R-:W0:Y:S01]  /*1390*/  LDS R70, [R21+0x2c00] ;  /* 0x002c000015467984 */ /* 0x000e220000000800 */
[----:B------:R-:W-:-:S03]  /*13a0*/  IMAD.IADD R69, R40, 0x1, R69 ;  /* 0x0000000128457824 */ /* 0x000fc600078e0245 */
[----:B------:R-:W-:Y:S01]  /*13b0*/  STS [R21+0x1800], R73 ;  /* 0x0018004915007388 */ /* 0x000fe20000000800 */
[----:B------:R-:W-:-:S03]  /*13c0*/  IMAD.IADD R68, R69, 0x1, R68 ;  /* 0x0000000145447824 */ /* 0x000fc600078e0244 */
[----:B------:R-:W-:Y:S01]  /*13d0*/  STS [R21+0x1c00], R40 ;  /* 0x001c002815007388 */ /* 0x000fe20000000800 */
[----:B-1----:R-:W-:-:S03]  /*13e0*/  IMAD.IADD R72, R68, 0x1, R67 ;  /* 0x0000000144487824 */ /* 0x002fc600078e0243 */
[----:B------:R-:W-:Y:S01]  /*13f0*/  STS [R21+0x2000], R69 ;  /* 0x0020004515007388 */ /* 0x000fe20000000800 */
[----:B------:R-:W-:-:S03]  /*1400*/  IMAD.IADD R65, R72, 0x1, R65 ;  /* 0x0000000148417824 */ /* 0x000fc600078e0241 */
[----:B------:R-:W-:Y:S04]  /*1410*/  STS [R21+0x2400], R68 ;  /* 0x0024004415007388 */ /* 0x000fe80000000800 */
[----:B------:R-:W-:Y:S04]  /*1420*/  STS [R21+0x2800], R72 ;  /* 0x0028004815007388 */ /* 0x000fe80000000800 */
[----:B------:R-:W-:Y:S04]  /*1430*/  STS [R21+0x2c00], R65 ;  /* 0x002c004115007388 */ /* 0x000fe80000000800 */
[----:B------:R0:W-:Y:S02]  /*1440*/  STS [R21+0x1000], R22 ;  /* 0x0010001615007388 */ /* 0x0001e40000000800 */
[----:B0-----:R-:W-:-:S07]  /*1450*/  IMAD.IADD R22, R65, 0x1, R70 ;  /* 0x0000000141167824 */ /* 0x001fce00078e0246 */
.L_x_13:
[----:B------:R-:W-:Y:S05]  /*1460*/  BSYNC.RECONVERGENT B0 ;  /* 0x0000000000007941 */ /* 0x000fea0003800200 */
.L_x_12:
[----:B------:R-:W-:Y:S01]  /*1470*/  ISETP.NE.AND P0, PT, R22, 0x1980, PT ;  /* 0x000019801600780c */ /* 0x000fe20003f05270 */
[----:B------:R-:W-:Y:S01]  /*1480*/  IMAD R65, R2, 0x100, R37 ;  /* 0x0000010002417824 */ /* 0x000fe200078e0225 */
[----:B------:R-:W1:Y:S02]  /*1490*/  LDCU.64 UR6, c[0x0][0x3b8] ;  /* 0x00007700ff0677ac */ /* 0x000e640008000a00 */
[----:B------:R-:W-:Y:S01]  /*14a0*/  ISETP.LT.U32.AND P0, PT, R37, 0x100, !P0 ;  /* 0x000001002500780c */ /* 0x000fe20004701070 */
[----:B------:R-:W-:Y:S01]  /*14b0*/  IMAD.WIDE R38, R65, 0x4, R38 ;  /* 0x0000000441267825 */ /* 0x000fe200078e0226 */
[----:B------:R-:W-:-:S05]  /*14c0*/  @!P2 LOP3.LUT R65, R22, 0x40000000, RZ, 0xfc, !PT ;  /* 0x400000001641a812 */ /* 0x000fca00078efcff */
[----:B------:R2:W-:Y:S06]  /*14d0*/  @!P2 STG.E.STRONG.SYS desc[UR8][R38.64], R65 ;  /* 0x000000412600a986 */ /* 0x0005ec000c115908 */
[----:B------:R-:W-:Y:S06]  /*14e0*/  BAR.RED.OR.DEFER_BLOCKING 0x0, P0 ;  /* 0x0000000000007b1d */ /* 0x000fec0000014800 */
[----:B------:R-:W3:Y:S01]  /*14f0*/  B2R.RESULT RZ, P0 ;  /* 0x0000000000ff731c */ /* 0x000ee20000004000 */
[----:B-1----:R-:W-:-:S04]  /*1500*/  LEA R40, P1, R41, UR6, 0x2 ;  /* 0x0000000629287c11 */ /* 0x002fc8000f8210ff */
[----:B------:R-:W-:Y:S01]  /*1510*/  LEA.HI.X R41, R41, UR7, R64, 0x2, P1 ;  /* 0x0000000729297c11 */ /* 0x000fe200088f1440 */
[----:B--23--:R-:W-:Y:S08]  /*1520*/  @!P0 BRA `(.L_x_14) ;  /* 0x0000001000ac8947 */ /* 0x00cff00003800000 */
[----:B------:R-:W1:Y:S01]  /*1530*/  LDC.64 R24, c[0x0][0x390] ;  /* 0x0000e400ff187b82 */ /* 0x000e620000000a00 */
[----:B------:R-:W-:Y:S01]  /*1540*/  BSSY B1, `(.L_x_15) ;  /* 0x0000030000017945 */ /* 0x000fe20003800000 */
[----:B------:R-:W-:-:S06]  /*1550*/  IMAD R31, R37, 0x8, R0 ;  /* 0x00000008251f7824 */ /* 0x000fcc00078e0200 */
[----:B------:R-:W2:Y:S01]  /*1560*/  LDC.64 R26, c[0x0][0x398] ;  /* 0x0000e600ff1a7b82 */ /* 0x000ea20000000a00 */
[----:B-1----:R-:W-:Y:S01]  /*1570*/  IMAD.WIDE.U32 R24, R37, 0x8, R24 ;  /* 0x0000000825187825 */ /* 0x002fe200078e0018 */
[----:B------:R-:W-:Y:S06]  /*1580*/  @P2 BRA `(.L_x_16) ;  /* 0x0000000000ac2947 */ /* 0x000fec0003800000 */
[----:B--2---:R-:W-:-:S06]  /*1590*/  IMAD.WIDE.U32 R26, R37, 0x8, R26 ;  /* 0x00000008251a7825 */ /* 0x004fcc00078e001a */
[----:B------:R-:W2:Y:S01]  /*15a0*/  LDG.E.64 R26, desc[UR8][R26.64] ;  /* 0x000000081a1a7981 */ /* 0x000ea2000c1e1b00 */
[----:B------:R-:W-:Y:S01]  /*15b0*/  ISETP.GT.U32.AND P0, PT, R37, R23, PT ;  /* 0x000000172500720c */ /* 0x000fe20003f04070 */
[----:B------:R-:W-:-:S03]  /*15c0*/  IMAD.MOV.U32 R21, RZ, RZ, R22 ;  /* 0x000000ffff157224 */ /* 0x000fc600078e0016 */
[----:B------:R-:W-:-:S04]  /*15d0*/  SEL R29, RZ, 0x1980, !P0 ;  /* 0x00001980ff1d7807 */ /* 0x000fc80004000000 */
[----:B--2---:R-:W-:-:S04]  /*15e0*/  IADD3 R28, P0, PT, R26, -R29, RZ ;  /* 0x8000001d1a1c7210 */ /* 0x004fc80007f1e0ff */
[----:B------:R-:W-:Y:S02]  /*15f0*/  IADD3.X R29, PT, PT, R27, -0x1, RZ, P0, !PT ;  /* 0xffffffff1b1d7810 */ /* 0x000fe400007fe4ff */
[----:B------:R-:W-:-:S03]  /*1600*/  ISETP.GE.AND P0, PT, R2, 0x1, PT ;  /* 0x000000010200780c */ /* 0x000fc60003f06270 */
[----:B------:R1:W-:Y:S10]  /*1610*/  STS.64 [R31+0x6600], R28 ;  /* 0x0066001c1f007388 */ /* 0x0003f40000000a00 */
[----:B------:R-:W-:Y:S05]  /*1620*/  @!P0 BRA `(.L_x_17) ;  /* 0x00000000006c8947 */ /* 0x000fea0003800000 */
[----:B------:R-:W-:Y:S01]  /*1630*/  BSSY B0, `(.L_x_18) ;  /* 0x0000019000007945 */ /* 0x000fe20003800000 */
[----:B------:R-:W-:Y:S02]  /*1640*/  IMAD.MOV.U32 R0, RZ, RZ, -0x1 ;  /* 0xffffffffff007424 */ /* 0x000fe400078e00ff */
[----:B-1----:R-:W-:Y:S02]  /*1650*/  IMAD.MOV.U32 R28, RZ, RZ, R2 ;  /* 0x000000ffff1c7224 */ /* 0x002fe400078e0002 */
[----:B------:R-:W-:-:S07]  /*1660*/  IMAD.MOV.U32 R21, RZ, RZ, R22 ;  /* 0x000000ffff157224 */ /* 0x000fce00078e0016 */
.L_x_22:
[----:B------:R-:W1:Y:S01]  /*1670*/  LDC.64 R26, c[0x0][0x380] ;  /* 0x0000e000ff1a7b82 */ /* 0x000e620000000a00 */
[----:B------:R-:W-:Y:S01]  /*1680*/  VIADD R33, R28, 0xffffffff ;  /* 0xffffffff1c217836 */ /* 0x000fe20000000000 */
[----:B------:R-:W-:Y:S03]  /*1690*/  BSSY B2, `(.L_x_19) ;  /* 0x0000008000027945 */ /* 0x000fe60003800000 */
[----:B------:R-:W-:-:S04]  /*16a0*/  IMAD R29, R33, 0x100, R37 ;  /* 0x00000100211d7824 */ /* 0x000fc800078e0225 */
[----:B-1----:R-:W-:-:S07]  /*16b0*/  IMAD.WIDE R26, R29, 0x4, R26 ;  /* 0x000000041d1a7825 */ /* 0x002fce00078e021a */
.L_x_20:
[----:B------:R-:W-:Y:S05]  /*16c0*/  YIELD ;  /* 0x0000000000007946 */ /* 0x000fea0003800000 */
[----:B------:R1:W-:Y:S06]  /*16d0*/  MEMBAR.SC.CTA ;  /* 0x0000000000007992 */ /* 0x0003ec0000000000 */
[----:B-1----:R-:W2:Y:S02]  /*16e0*/  LDG.E.STRONG.SYS R29, desc[UR8][R26.64] ;  /* 0x000000081a1d7981 */ /* 0x002ea4000c1f5900 */
[----:B--2---:R-:W-:-:S13]  /*16f0*/  ISETP.NE.AND P0, PT, R29, RZ, PT ;  /* 0x000000ff1d00720c */ /* 0x004fda0003f05270 */
[----:B------:R-:W-:Y:S05]  /*1700*/  @!P0 BRA `(.L_x_20) ;  /* 0xfffffffc00ec8947 */ /* 0x000fea000383ffff */
[----:B------:R-:W-:Y:S05]  /*1710*/  BSYNC B2 ;  /* 0x0000000000027941 */ /* 0x000fea0003800000 */
.L_x_19:
[----:B------:R-:W-:Y:S01]  /*1720*/  BSSY.RECONVERGENT B2, `(.L_x_21) ;  /* 0x0000006000027945 */ /* 0x000fe20003800200 */
[C---:B------:R-:W-:Y:S02]  /*1730*/  ISETP.GT.AND P0, PT, R29.reuse, -0x1, PT ;  /* 0xffffffff1d00780c */ /* 0x040fe40003f04270 */
[----:B------:R-:W-:Y:S01]  /*1740*/  LOP3.LUT R26, R29, 0x3fffffff, RZ, 0xc0, !PT ;  /* 0x3fffffff1d1a7812 */ /* 0x000fe200078ec0ff */
[----:B------:R-:W-:Y:S05]  /*1750*/  WARPSYNC.EXCLUSIVE R0 ;  /* 0x0000000000007348 */ /* 0x000fea0003a00000 */
[----:B------:R-:W-:-:S05]  /*1760*/  IMAD.IADD R21, R26, 0x1, R21 ;  /* 0x000000011a157824 */ /* 0x000fca00078e0215 */
[----:B------:R-:W-:-:S07]  /*1770*/  VOTE.ANY R0, PT, P0 ;  /* 0x0000000000007806 */ /* 0x000fce00000e0100 */
[----:B------:R-:W-:Y:S05]  /*1780*/  BSYNC.RECONVERGENT B2 ;  /* 0x0000000000027941 */ /* 0x000fea0003800200 */
.L_x_21:
[----:B------:R-:W-:Y:S01]  /*1790*/  ISETP.GT.U32.AND P1, PT, R28, 0x1, PT ;  /* 0x000000011c00780c */ /* 0x000fe20003f24070 */
[----:B------:R-:W-:-:S12]  /*17a0*/  IMAD.MOV.U32 R28, RZ, RZ, R33 ;  /* 0x000000ffff1c7224 */ /* 0x000fd800078e0021 */
[----:B------:R-:W-:Y:S05]  /*17b0*/  @P0 BRA P1, `(.L_x_22) ;  /* 0xfffffffc00ac0947 */ /* 0x000fea000083ffff */
[----:B------:R-:W-:Y:S05]  /*17c0*/  BSYNC B0 ;  /* 0x0000000000007941 */ /* 0x000fea0003800000 */
.L_x_18:
[----:B------:R2:W3:Y:S02]  /*17d0*/  LDS.64 R28, [R31+0x6600] ;  /* 0x006600001f1c7984 */ /* 0x0004e40000000a00 */
.L_x_17:
[C---:B------:R-:W-:Y:S01]  /*17e0*/  IMAD.IADD R27, R21.reuse, 0x1, -R22 ;  /* 0x00000001151b7824 */ /* 0x040fe200078e0a16 */
[----:B------:R-:W-:-:S04]  /*17f0*/  LOP3.LUT R21, R21, 0x80000000, RZ, 0xfc, !PT ;  /* 0x8000000015157812 */ /* 0x000fc800078efcff */
[C---:B---3--:R-:W-:Y:S01]  /*1800*/  IADD3 R26, P0, PT, R27.reuse, R28, RZ ;  /* 0x0000001c1b1a7210 */ /* 0x048fe20007f1e0ff */
[----:B------:R3:W-:Y:S03]  /*1810*/  STG.E.STRONG.SYS desc[UR8][R38.64], R21 ;  /* 0x0000001526007986 */ /* 0x0007e6000c115908 */
[----:B------:R-:W-:-:S05]  /*1820*/  LEA.HI.X.SX32 R27, R27, R29, 0x1, P0 ;  /* 0x0000001d1b1b7211 */ /* 0x000fca00000f0eff */
[----:B------:R3:W-:Y:S04]  /*1830*/  STS.64 [R31+0x6600], R26 ;  /* 0x0066001a1f007388 */ /* 0x0007e80000000a00 */
.L_x_16:
[----:B------:R-:W-:Y:S05]  /*1840*/  BSYNC B1 ;  /* 0x0000000000017941 */ /* 0x000fea0003800000 */
.L_x_15:
[----:B--23--:R-:W2:Y:S01]  /*1850*/  LDC.64 R26, c[0x0][0x390] ;  /* 0x0000e400ff1a7b82 */ /* 0x00cea20000000a00 */
[----:B------:R-:W-:Y:S05]  /*1860*/  WARPSYNC.ALL ;  /* 0x0000000000007948 */ /* 0x000fea0003800000 */
[----:B------:R-:W-:Y:S02]  /*1870*/  UMOV UR5, 0x400 ;  /* 0x0000040000057882 */ /* 0x000fe40000000000 */
[----:B------:R-:W3:Y:S08]  /*1880*/  LDC R21, c[0x0][0x3c0] ;  /* 0x0000f000ff157b82 */ /* 0x000ef00000000800 */
[----:B------:R-:W4:Y:S01]  /*1890*/  S2UR UR6, SR_CgaCtaId ;  /* 0x00000000000679c3 */ /* 0x000f220000008800 */
[----:B--2---:R-:W-:-:S02]  /*18a0*/  ISETP.EQ.U32.AND P1, PT, R26, RZ, PT ;  /* 0x000000ff1a00720c */ /* 0x004fc40003f22070 */
[----:B---3--:R-:W-:-:S04]  /*18b0*/  ISETP.GE.AND P0, PT, R63, R21, PT ;  /* 0x000000153f00720c */ /* 0x008fc80003f06270 */
[----:B------:R-:W-:-:S04]  /*18c0*/  ISETP.EQ.OR.EX P0, PT, R27, RZ, !P0, P1 ;  /* 0x000000ff1b00720c */ /* 0x000fc80004702710 */
[----:B------:R-:W-:Y:S01]  /*18d0*/  ISETP.GT.U32.OR P0, PT, R37, 0xff, P0 ;  /* 0x000000ff2500780c */ /* 0x000fe20000704470 */
[----:B----4-:R-:W-:-:S12]  /*18e0*/  ULEA UR5, UR6, UR5, 0x18 ;  /* 0x0000000506057291 */ /* 0x010fd8000f8ec0ff */
[----:B------:R-:W2:Y:S01]  /*18f0*/  @!P0 LDS.64 R26, [R31+0x6600] ;  /* 0x006600001f1a8984 */ /* 0x000ea20000000a00 */
[----:B------:R-:W-:Y:S02]  /*1900*/  @!P0 ISETP.GT.U32.AND P1, PT, R37, R23, PT ;  /* 0x000000172500820c */ /* 0x000fe40003f24070 */
[----:B------:R-:W-:Y:S02]  /*1910*/  LEA R23, R23, UR5, 0x3 ;  /* 0x0000000517177c11 */ /* 0x000fe4000f8e18ff */
[----:B-1----:R-:W-:-:S04]  /*1920*/  @!P0 SEL R29, RZ, 0x1980, !P1 ;  /* 0x00001980ff1d8807 */ /* 0x002fc80004800000 */
[--C-:B--2---:R-:W-:Y:S02]  /*1930*/  @!P0 IADD3 R26, P1, P2, R26, R29, R22.reuse ;  /* 0x0000001d1a1a8210 */ /* 0x104fe40007a3e016 */
[----:B------:R-:W-:-:S04]  /*1940*/  @!P0 SHF.R.S32.HI R29, RZ, 0x1f, R22 ;  /* 0x0000001fff1d8819 */ /* 0x000fc80000011416 */
[----:B------:R-:W-:-:S05]  /*1950*/  @!P0 IADD3.X R27, PT, PT, R27, RZ, R29, P1, P2 ;  /* 0x000000ff1b1b8210 */ /* 0x000fca0000fe441d */
[----:B------:R1:W-:Y:S01]  /*1960*/  @!P0 STG.E.64 desc[UR8][R24.64], R26 ;  /* 0x0000001a18008986 */ /* 0x0003e2000c101b08 */
[----:B------:R-:W-:Y:S01]  /*1970*/  BAR.SYNC.DEFER_BLOCKING 0x0 ;  /* 0x0000000000007b1d */ /* 0x000fe20000010000 */
[----:B------:R-:W-:-:S05]  /*1980*/  ISETP.GT.AND P0, PT, R63, R21, PT ;  /* 0x000000153f00720c */ /* 0x000fca0003f04270 */
[----:B------:R-:W2:Y:S08]  /*1990*/  LDS.64 R22, [R23+0x6600] ;  /* 0x0066000017167984 */ /* 0x000eb00000000a00 */
[----:B-1----:R-:W-:Y:S05]  /*19a0*/  @P0 BRA `(.L_x_23) ;  /* 0x00000000005c0947 */ /* 0x002fea0003800000 */
[----:B------:R-:W1:Y:S01]  /*19b0*/  LDCU.64 UR4, c[0x0][0x3a0] ;  /* 0x00007400ff0477ac */ /* 0x000e620008000a00 */
[----:B--2---:R-:W-:-:S05]  /*19c0*/  IADD3 R0, P1, PT, R3, R22, RZ ;  /* 0x0000001603007210 */ /* 0x004fca0007f3e0ff */
[----:B------:R-:W-:Y:S01]  /*19d0*/  IMAD.X R25, RZ, RZ, R23, P1 ;  /* 0x000000ffff197224 */ /* 0x000fe200008e0617 */
[----:B-1----:R-:W-:-:S04]  /*19e0*/  LEA R22, P1, R0, UR4, 0x2 ;  /* 0x0000000400167c11 */ /* 0x002fc8000f8210ff */
[----:B------:R-:W-:-:S05]  /*19f0*/  LEA.HI.X R23, R0, UR5, R25, 0x2, P1 ;  /* 0x0000000500177c11 */ /* 0x000fca00088f1419 */
[----:B------:R2:W-:Y:S04]  /*1a00*/  STG.E desc[UR8][R22.64], R4 ;  /* 0x0000000416007986 */ /* 0x0005e8000c101908 */
        /* <DEDUP_REMOVED lines=15> */
[----:B------:R2:W-:Y:S01]  /*1b00*/  STG.E desc[UR8][R22.64+0x800], R20 ;  /* 0x0008001416007986 */ /* 0x0005e2000c101908 */
[----:B------:R-:W-:Y:S05]  /*1b10*/  BRA `(.L_x_24) ;  /* 0x0000000000e07947 */ /* 0x000fea0003800000 */
.L_x_23:
[----:B------:R-:W1:Y:S01]  /*1b20*/  LDCU.64 UR4, c[0x0][0x3a0] ;  /* 0x00007400ff0477ac */ /* 0x000e620008000a00 */
[----:B------:R-:W-:Y:S01]  /*1b30*/  IMAD R24, R2, -0x1980, R21 ;  /* 0xffffe68002187824 */ /* 0x000fe200078e0215 */
[C---:B--2---:R-:W-:Y:S01]  /*1b40*/  IADD3 R0, P1, PT, R3.reuse, R22, RZ ;  /* 0x0000001603007210 */ /* 0x044fe20007f3e0ff */
[C---:B------:R-:W-:Y:S02]  /*1b50*/  VIADD R27, R3.reuse, 0x20 ;  /* 0x00000020031b7836 */ /* 0x040fe40000000000 */
[C---:B------:R-:W-:Y:S01]  /*1b60*/  VIADD R29, R3.reuse, 0x40 ;  /* 0x00000040031d7836 */ /* 0x040fe20000000000 */
[-C--:B------:R-:W-:Y:S01]  /*1b70*/  ISETP.GE.AND P5, PT, R3, R24.reuse, PT ;  /* 0x000000180300720c */ /* 0x080fe20003fa6270 */
[----:B------:R-:W-:Y:S01]  /*1b80*/  IMAD.X R25, RZ, RZ, R23, P1 ;  /* 0x000000ffff197224 */ /* 0x000fe200008e0617 */
[-C--:B------:R-:W-:Y:S01]  /*1b90*/  ISETP.GE.AND P4, PT, R27, R24.reuse, PT ;  /* 0x000000181b00720c */ /* 0x080fe20003f86270 */
[----:B------:R-:W-:Y:S01]  /*1ba0*/  VIADD R27, R3, 0x60 ;  /* 0x00000060031b7836 */ /* 0x000fe20000000000 */
[----:B------:R-:W-:Y:S01]  /*1bb0*/  ISETP.GE.AND P3, PT, R29, R24, PT ;  /* 0x000000181d00720c */ /* 0x000fe20003f66270 */
[----:B------:R-:W-:-:S02]  /*1bc0*/  VIADD R29, R3, 0x80 ;  /* 0x00000080031d7836 */ /* 0x000fc40000000000 */
[----:B------:R-:W-:Y:S01]  /*1bd0*/  VIADD R31, R3, 0xa0 ;  /* 0x000000a0031f7836 */ /* 0x000fe20000000000 */
[-C--:B------:R-:W-:Y:S01]  /*1be0*/  ISETP.GE.AND P2, PT, R27, R24.reuse, PT ;  /* 0x000000181b00720c */ /* 0x080fe20003f46270 */
[----:B------:R-:W-:Y:S01]  /*1bf0*/  VIADD R27, R3, 0xc0 ;  /* 0x000000c0031b7836 */ /* 0x000fe20000000000 */
[C---:B-1----:R-:W-:Y:S02]  /*1c00*/  LEA R22, P1, R0.reuse, UR4, 0x2 ;  /* 0x0000000400167c11 */ /* 0x042fe4000f8210ff */
[-C--:B------:R-:W-:Y:S02]  /*1c10*/  ISETP.GE.AND P6, PT, R31, R24.reuse, PT ;  /* 0x000000181f00720c */ /* 0x080fe40003fc6270 */
[----:B------:R-:W-:Y:S02]  /*1c20*/  LEA.HI.X R23, R0, UR5, R25, 0x2, P1 ;  /* 0x0000000500177c11 */ /* 0x000fe400088f1419 */
[----:B------:R-:W-:Y:S01]  /*1c30*/  ISETP.GE.AND P1, PT, R29, R24, PT ;  /* 0x000000181d00720c */ /* 0x000fe20003f26270 */
[----:B------:R-:W-:-:S02]  /*1c40*/  VIADD R29, R3, 0xe0 ;  /* 0x000000e0031d7836 */ /* 0x000fc40000000000 */
[----:B------:R-:W-:Y:S01]  /*1c50*/  @!P5 STG.E desc[UR8][R22.64], R4 ;  /* 0x000000041600d986 */ /* 0x000fe2000c101908 */
[-C--:B------:R-:W-:Y:S01]  /*1c60*/  ISETP.GE.AND P5, PT, R27, R24.reuse, PT ;  /* 0x000000181b00720c */ /* 0x080fe20003fa6270 */
[----:B------:R-:W-:Y:S02]  /*1c70*/  VIADD R27, R3, 0x100 ;  /* 0x00000100031b7836 */ /* 0x000fe40000000000 */
[----:B------:R1:W-:Y:S01]  /*1c80*/  @!P4 STG.E desc[UR8][R22.64+0x80], R5 ;  /* 0x000080051600c986 */ /* 0x0003e2000c101908 */
[-C--:B------:R-:W-:Y:S01]  /*1c90*/  ISETP.GE.AND P4, PT, R29, R24.reuse, PT ;  /* 0x000000181d00720c */ /* 0x080fe20003f86270 */
[----:B------:R-:W-:Y:S02]  /*1ca0*/  VIADD R29, R3, 0x120 ;  /* 0x00000120031d7836 */ /* 0x000fe40000000000 */
[----:B------:R-:W-:Y:S01]  /*1cb0*/  @!P3 STG.E desc[UR8][R22.64+0x100], R6 ;  /* 0x000100061600b986 */ /* 0x000fe2000c101908 */
[----:B------:R-:W-:Y:S01]  /*1cc0*/  ISETP.GE.AND P3, PT, R27, R24, PT ;  /* 0x000000181b00720c */ /* 0x000fe20003f66270 */
[----:B------:R-:W-:-:S02]  /*1cd0*/  VIADD R27, R3, 0x140 ;  /* 0x00000140031b7836 */ /* 0x000fc40000000000 */
[----:B------:R2:W-:Y:S01]  /*1ce0*/  @!P2 STG.E desc[UR8][R22.64+0x180], R7 ;  /* 0x000180071600a986 */ /* 0x0005e2000c101908 */
[-C--:B------:R-:W-:Y:S01]  /*1cf0*/  ISETP.GE.AND P2, PT, R29, R24.reuse, PT ;  /* 0x000000181d00720c */ /* 0x080fe20003f46270 */
[C---:B------:R-:W-:Y:S02]  /*1d00*/  VIADD R29, R3.reuse, 0x160 ;  /* 0x00000160031d7836 */ /* 0x040fe40000000000 */
[----:B-1----:R-:W-:Y:S01]  /*1d10*/  VIADD R5, R3, 0x180 ;  /* 0x0000018003057836 */ /* 0x002fe20000000000 */
[----:B------:R1:W-:Y:S01]  /*1d20*/  @!P1 STG.E desc[UR8][R22.64+0x200], R8 ;  /* 0x0002000816009986 */ /* 0x0003e2000c101908 */
[-C--:B------:R-:W-:Y:S01]  /*1d30*/  ISETP.GE.AND P1, PT, R27, R24.reuse, PT ;  /* 0x000000181b00720c */ /* 0x080fe20003f26270 */
[----:B------:R-:W-:Y:S02]  /*1d40*/  VIADD R27, R3, 0x1a0 ;  /* 0x000001a0031b7836 */ /* 0x000fe40000000000 */
[----:B------:R1:W-:Y:S01]  /*1d50*/  @!P5 STG.E desc[UR8][R22.64+0x300], R10 ;  /* 0x0003000a1600d986 */ /* 0x0003e2000c101908 */
[----:B------:R-:W-:Y:S01]  /*1d60*/  ISETP.GE.AND P5, PT, R5, R24, PT ;  /* 0x000000180500720c */ /* 0x000fe20003fa6270 */
[----:B------:R-:W-:-:S02]  /*1d70*/  VIADD R5, R3, 0x1c0 ;  /* 0x000001c003057836 */ /* 0x000fc40000000000 */
[----:B------:R1:W-:Y:S01]  /*1d80*/  @!P3 STG.E desc[UR8][R22.64+0x400], R12 ;  /* 0x0004000c1600b986 */ /* 0x0003e2000c101908 */
[----:B--2---:R-:W-:Y:S02]  /*1d90*/  VIADD R7, R3, 0x1e0 ;  /* 0x000001e003077836 */ /* 0x004fe40000000000 */
[-C--:B------:R-:W-:Y:S01]  /*1da0*/  ISETP.GE.AND P3, PT, R5, R24.reuse, PT ;  /* 0x000000180500720c */ /* 0x080fe20003f66270 */
[----:B------:R-:W-:Y:S01]  /*1db0*/  VIADD R5, R3, 0x200 ;  /* 0x0000020003057836 */ /* 0x000fe20000000000 */
[----:B------:R1:W-:Y:S01]  /*1dc0*/  @!P6 STG.E desc[UR8][R22.64+0x280], R9 ;  /* 0x000280091600e986 */ /* 0x0003e2000c101908 */
[----:B------:R-:W-:-:S03]  /*1dd0*/  ISETP.GE.AND P6, PT, R29, R24, PT ;  /* 0x000000181d00720c */ /* 0x000fc60003fc6270 */
[----:B------:R1:W-:Y:S01]  /*1de0*/  @!P4 STG.E desc[UR8][R22.64+0x380], R11 ;  /* 0x0003800b1600c986 */ /* 0x0003e2000c101908 */
[----:B------:R-:W-:-:S03]  /*1df0*/  ISETP.GE.AND P4, PT, R27, R24, PT ;  /* 0x000000181b00720c */ /* 0x000fc60003f86270 */
[----:B------:R1:W-:Y:S01]  /*1e00*/  @!P2 STG.E desc[UR8][R22.64+0x480], R13 ;  /* 0x0004800d1600a986 */ /* 0x0003e2000c101908 */
[----:B------:R-:W-:-:S03]  /*1e10*/  ISETP.GE.AND P2, PT, R7, R24, PT ;  /* 0x000000180700720c */ /* 0x000fc60003f46270 */
[----:B------:R1:W-:Y:S01]  /*1e20*/  @!P1 STG.E desc[UR8][R22.64+0x500], R14 ;  /* 0x0005000e16009986 */ /* 0x0003e2000c101908 */
[----:B------:R-:W-:-:S03]  /*1e30*/  ISETP.GE.AND P1, PT, R5, R24, PT ;  /* 0x000000180500720c */ /* 0x000fc60003f26270 */
[----:B------:R1:W-:Y:S04]  /*1e40*/  @!P6 STG.E desc[UR8][R22.64+0x580], R15 ;  /* 0x0005800f1600e986 */ /* 0x0003e8000c101908 */
[----:B------:R1:W-:Y:S04]  /*1e50*/  @!P5 STG.E desc[UR8][R22.64+0x600], R16 ;  /* 0x000600101600d986 */ /* 0x0003e8000c101908 */
[----:B------:R1:W-:Y:S04]  /*1e60*/  @!P4 STG.E desc[UR8][R22.64+0x680], R17 ;  /* 0x000680111600c986 */ /* 0x0003e8000c101908 */
[----:B------:R1:W-:Y:S04]  /*1e70*/  @!P3 STG.E desc[UR8][R22.64+0x700], R18 ;  /* 0x000700121600b986 */ /* 0x0003e8000c101908 */
[----:B------:R1:W-:Y:S04]  /*1e80*/  @!P2 STG.E desc[UR8][R22.64+0x780], R19 ;  /* 0x000780131600a986 */ /* 0x0003e8000c101908 */
[----:B------:R1:W-:Y:S02]  /*1e90*/  @!P1 STG.E desc[UR8][R22.64+0x800], R20 ;  /* 0x0008001416009986 */ /* 0x0003e4000c101908 */
.L_x_24:
[----:B------:R-:W-:Y:S05]  /*1ea0*/  @P0 BRA `(.L_x_25) ;  /* 0x0000000000480947 */ /* 0x000fea0003800000 */
[----:B------:R3:W5:Y:S04]  /*1eb0*/  LDG.E R45, desc[UR8][R40.64+0x800] ;  /* 0x00080008282d7981 */ /* 0x000768000c1e1900 */
[----:B--2---:R3:W5:Y:S04]  /*1ec0*/  LDG.E R7, desc[UR8][R40.64] ;  /* 0x0000000828077981 */ /* 0x004768000c1e1900 */
[----:B-1----:R3:W5:Y:S04]  /*1ed0*/  LDG.E R9, desc[UR8][R40.64+0x80] ;  /* 0x0000800828097981 */ /* 0x002768000c1e1900 */
        /* <DEDUP_REMOVED lines=15> */
.L_x_25:
[----:B--2---:R-:W-:Y:S02]  /*1fd0*/  IMAD R4, R2, -0x1980, R21 ;  /* 0xffffe68002047824 */ /* 0x004fe400078e0215 */
[C---:B------:R-:W-:Y:S02]  /*1fe0*/  VIADD R5, R3.reuse, 0x20 ;  /* 0x0000002003057836 */ /* 0x040fe40000000000 */
[C---:B0-----:R-:W-:Y:S01]  /*1ff0*/  VIADD R47, R3.reuse, 0x40 ;  /* 0x00000040032f7836 */ /* 0x041fe20000000000 */
[CC--:B------:R-:W-:Y:S01]  /*2000*/  ISETP.GE.AND P5, PT, R3.reuse, R4.reuse, PT ;  /* 0x000000040300720c */ /* 0x0c0fe20003fa6270 */
[----:B------:R-:W-:Y:S01]  /*2010*/  VIADD R49, R3, 0x80 ;  /* 0x0000008003317836 */ /* 0x000fe20000000000 */
[-C--:B------:R-:W-:Y:S01]  /*2020*/  ISETP.GE.AND P4, PT, R5, R4.reuse, PT ;  /* 0x000000040500720c */ /* 0x080fe20003f86270 */
[----:B------:R-:W-:Y:S01]  /*2030*/  VIADD R5, R3, 0x60 ;  /* 0x0000006003057836 */ /* 0x000fe20000000000 */
[-C--:B------:R-:W-:Y:S01]  /*2040*/  ISETP.GE.AND P3, PT, R47, R4.reuse, PT ;  /* 0x000000042f00720c */ /* 0x080fe20003f66270 */
[----:B------:R-:W-:Y:S01]  /*2050*/  VIADD R47, R3, 0xa0 ;  /* 0x000000a0032f7836 */ /* 0x000fe20000000000 */
[----:B------:R-:W-:-:S02]  /*2060*/  ISETP.GE.AND P1, PT, R49, R4, PT ;  /* 0x000000043100720c */ /* 0x000fc40003f26270 */
[-C--:B------:R-:W-:Y:S01]  /*2070*/  ISETP.GE.AND P2, PT, R5, R4.reuse, PT ;  /* 0x000000040500720c */ /* 0x080fe20003f46270 */
[----:B------:R-:W-:Y:S01]  /*2080*/  VIADD R5, R3, 0xc0 ;  /* 0x000000c003057836 */ /* 0x000fe20000000000 */
[-C--:B------:R-:W-:Y:S01]  /*2090*/  ISETP.GE.AND P6, PT, R47, R4.reuse, PT ;  /* 0x000000042f00720c */ /* 0x080fe20003fc6270 */
[----:B------:R-:W-:Y:S02]  /*20a0*/  VIADD R47, R3, 0xe0 ;  /* 0x000000e0032f7836 */ /* 0x000fe40000000000 */
[----:B------:R2:W5:Y:S01]  /*20b0*/  @!P5 LDG.E R7, desc[UR8][R40.64] ;  /* 0x000000082807d981 */ /* 0x000562000c1e1900 */
[-C--:B------:R-:W-:Y:S01]  /*20c0*/  ISETP.GE.AND P5, PT, R5, R4.reuse, PT ;  /* 0x000000040500720c */ /* 0x080fe20003fa6270 */
[----:B------:R-:W-:Y:S02]  /*20d0*/  VIADD R5, R3, 0x100 ;  /* 0x0000010003057836 */ /* 0x000fe40000000000 */
[----:B-1----:R2:W5:Y:S01]  /*20e0*/  @!P4 LDG.E R9, desc[UR8][R40.64+0x80] ;  /* 0x000080082809c981 */ /* 0x002562000c1e1900 */
[----:B------:R-:W-:Y:S01]  /*20f0*/  ISETP.GE.AND P4, PT, R47, R4, PT ;  /* 0x000000042f00720c */ /* 0x000fe20003f86270 */
[----:B------:R-:W-:-:S02]  /*2100*/  VIADD R47, R3, 0x120 ;  /* 0x00000120032f7836 */ /* 0x000fc40000000000 */
[----:B------:R2:W5:Y:S01]  /*2110*/  @!P3 LDG.E R11, desc[UR8][R40.64+0x100] ;  /* 0x00010008280bb981 */ /* 0x000562000c1e1900 */
[-C--:B------:R-:W-:Y:S01]  /*2120*/  ISETP.GE.AND P3, PT, R5, R4.reuse, PT ;  /* 0x000000040500720c */ /* 0x080fe20003f66270 */
[----:B------:R-:W-:Y:S02]  /*2130*/  VIADD R5, R3, 0x140 ;  /* 0x0000014003057836 */ /* 0x000fe40000000000 */
[----:B------:R2:W5:Y:S01]  /*2140*/  @!P2 LDG.E R13, desc[UR8][R40.64+0x180] ;  /* 0x00018008280da981 */ /* 0x000562000c1e1900 */
[-C--:B------:R-:W-:Y:S01]  /*2150*/  ISETP.GE.AND P2, PT, R47, R4.reuse, PT ;  /* 0x000000042f00720c */ /* 0x080fe20003f46270 */
[----:B------:R-:W-:Y:S02]  /*2160*/  VIADD R47, R3, 0x160 ;  /* 0x00000160032f7836 */ /* 0x000fe40000000000 */
[----:B------:R2:W5:Y:S01]  /*2170*/  @!P1 LDG.E R15, desc[UR8][R40.64+0x200] ;  /* 0x00020008280f9981 */ /* 0x000562000c1e1900 */
        /* <DEDUP_REMOVED lines=15> */
[----:B------:R-:W-:-:S03]  /*2270*/  ISETP.GE.AND P2, PT, R47, R4, PT ;  /* 0x000000042f00720c */ /* 0x000fc60003f46270 */
[----:B------:R2:W5:Y:S01]  /*2280*/  @!P1 LDG.E R31, desc[UR8][R40.64+0x500] ;  /* 0x00050008281f9981 */ /* 0x000562000c1e1900 */
[----:B------:R-:W-:-:S03]  /*2290*/  ISETP.GE.AND P1, PT, R5, R4, PT ;  /* 0x000000040500720c */ /* 0x000fc60003f26270 */
[----:B------:R2:W5:Y:S04]  /*22a0*/  @!P6 LDG.E R33, desc[UR8][R40.64+0x580] ;  /* 0x000580082821e981 */ /* 0x000568000c1e1900 */
[----:B------:R2:W5:Y:S04]  /*22b0*/  @!P5 LDG.E R35, desc[UR8][R40.64+0x600] ;  /* 0x000600082823d981 */ /* 0x000568000c1e1900 */
[----:B------:R2:W5:Y:S04]  /*22c0*/  @!P4 LDG.E R37, desc[UR8][R40.64+0x680] ;  /* 0x000680082825c981 */ /* 0x000568000c1e1900 */
[----:B------:R2:W5:Y:S04]  /*22d0*/  @!P3 LDG.E R39, desc[UR8][R40.64+0x700] ;  /* 0x000700082827b981 */ /* 0x000568000c1e1900 */
[----:B------:R2:W5:Y:S04]  /*22e0*/  @!P2 LDG.E R43, desc[UR8][R40.64+0x780] ;  /* 0x00078008282ba981 */ /* 0x000568000c1e1900 */
[----:B------:R2:W5:Y:S02]  /*22f0*/  @!P1 LDG.E R45, desc[UR8][R40.64+0x800] ;  /* 0x00080008282d9981 */ /* 0x000564000c1e1900 */
.L_x_26:
[----:B------:R-:W-:Y:S05]  /*2300*/  @P0 BRA `(.L_x_27) ;  /* 0x0000000000540947 */ /* 0x000fea0003800000 */
[----:B------:R-:W1:Y:S02]  /*2310*/  LDCU.64 UR4, c[0x0][0x3b0] ;  /* 0x00007600ff0477ac */ /* 0x000e640008000a00 */
[----:B-1----:R-:W-:-:S04]  /*2320*/  LEA R2, P0, R0, UR4, 0x2 ;  /* 0x0000000400027c11 */ /* 0x002fc8000f8010ff */
[----:B------:R-:W-:-:S05]  /*2330*/  LEA.HI.X R3, R0, UR5, R25, 0x2, P0 ;  /* 0x0000000500037c11 */ /* 0x000fca00080f1419 */
[----:B-----5:R-:W-:Y:S04]  /*2340*/  STG.E desc[UR8][R2.64], R7 ;  /* 0x0000000702007986 */ /* 0x020fe8000c101908 */
[----:B------:R-:W-:Y:S04]  /*2350*/  STG.E desc[UR8][R2.64+0x80], R9 ;  /* 0x0000800902007986 */ /* 0x000fe8000c101908 */
        /* <DEDUP_REMOVED lines=14> */
[----:B------:R-:W-:Y:S01]  /*2440*/  STG.E desc[UR8][R2.64+0x800], R45 ;  /* 0x0008002d02007986 */ /* 0x000fe2000c101908 */
[----:B------:R-:W-:Y:S05]  /*2450*/  EXIT ;  /* 0x000000000000794d */ /* 0x000fea0003800000 */
.L_x_27:
[----:B------:R-:W1:Y:S01]  /*2460*/  LDCU.64 UR4, c[0x0][0x3b0] ;  /* 0x00007600ff0477ac */ /* 0x000e620008000a00 */
[----:B------:R-:W-:Y:S02]  /*2470*/  IMAD R2, R2, -0x1980, R21 ;  /* 0xffffe68002027824 */ /* 0x000fe400078e0215 */
[C---:B------:R-:W-:Y:S02]  /*2480*/  VIADD R21, R3.reuse, 0x40 ;  /* 0x0000004003157836 */ /* 0x040fe40000000000 */
[C---:B------:R-:W-:Y:S01]  /*2490*/  VIADD R5, R3.reuse, 0x20 ;  /* 0x0000002003057836 */ /* 0x040fe20000000000 */
[CC--:B------:R-:W-:Y:S01]  /*24a0*/  ISETP.GE.AND P3, PT, R3.reuse, R2.reuse, PT ;  /* 0x000000020300720c */ /* 0x0c0fe20003f66270 */
[----:B--23--:R-:W-:Y:S01]  /*24b0*/  VIADD R41, R3, 0x60 ;  /* 0x0000006003297836 */ /* 0x00cfe20000000000 */
[-C--:B------:R-:W-:Y:S01]  /*24c0*/  ISETP.GE.AND P1, PT, R21, R2.reuse, PT ;  /* 0x000000021500720c */ /* 0x080fe20003f26270 */
[----:B------:R-:W-:Y:S01]  /*24d0*/  VIADD R21, R3, 0x80 ;  /* 0x0000008003157836 */ /* 0x000fe20000000000 */
[-C--:B------:R-:W-:Y:S01]  /*24e0*/  ISETP.GE.AND P2, PT, R5, R2.reuse, PT ;  /* 0x000000020500720c */ /* 0x080fe20003f46270 */
[----:B0-----:R-:W-:Y:S01]  /*24f0*/  VIADD R47, R3, 0xc0 ;  /* 0x000000c0032f7836 */ /* 0x001fe20000000000 */
[-C--:B------:R-:W-:Y:S01]  /*2500*/  ISETP.GE.AND P0, PT, R41, R2.reuse, PT ;  /* 0x000000022900720c */ /* 0x080fe20003f06270 */
[----:B------:R-:W-:Y:S01]  /*2510*/  VIADD R41, R3, 0xa0 ;  /* 0x000000a003297836 */ /* 0x000fe20000000000 */
[----:B------:R-:W-:Y:S01]  /*2520*/  ISETP.GE.AND P6, PT, R21, R2, PT ;  /* 0x000000021500720c */ /* 0x000fe20003fc6270 */
[----:B------:R-:W-:Y:S01]  /*2530*/  VIADD R21, R3, 0xe0 ;  /* 0x000000e003157836 */ /* 0x000fe20000000000 */
[----:B-1----:R-:W-:-:S02]  /*2540*/  LEA R4, P4, R0, UR4, 0x2 ;  /* 0x0000000400047c11 */ /* 0x002fc4000f8810ff */
[-C--:B------:R-:W-:Y:S02]  /*2550*/  ISETP.GE.AND P5, PT, R41, R2.reuse, PT ;  /* 0x000000022900720c */ /* 0x080fe40003fa6270 */
[----:B------:R-:W-:Y:S01]  /*2560*/  LEA.HI.X R5, R0, UR5, R25, 0x2, P4 ;  /* 0x0000000500057c11 */ /* 0x000fe2000a0f1419 */
[----:B------:R-:W-:Y:S01]  /*2570*/  VIADD R25, R3, 0x100 ;  /* 0x0000010003197836 */ /* 0x000fe20000000000 */
[----:B------:R-:W-:-:S03]  /*2580*/  ISETP.GE.AND P4, PT, R47, R2, PT ;  /* 0x000000022f00720c */ /* 0x000fc60003f86270 */
[----:B-----5:R0:W-:Y:S01]  /*2590*/  @!P3 STG.E desc[UR8][R4.64], R7 ;  /* 0x000000070400b986 */ /* 0x0201e2000c101908 */
[-C--:B------:R-:W-:Y:S01]  /*25a0*/  ISETP.GE.AND P3, PT, R21, R2.reuse, PT ;  /* 0x000000021500720c */ /* 0x080fe20003f66270 */
[----:B------:R-:W-:Y:S02]  /*25b0*/  VIADD R21, R3, 0x120 ;  /* 0x0000012003157836 */ /* 0x000fe40000000000 */
[----:B------:R1:W-:Y:S01]  /*25c0*/  @!P2 STG.E desc[UR8][R4.64+0x80], R9 ;  /* 0x000080090400a986 */ /* 0x0003e2000c101908 */
[-C--:B------:R-:W-:Y:S01]  /*25d0*/  ISETP.GE.AND P2, PT, R25, R2.reuse, PT ;  /* 0x000000021900720c */ /* 0x080fe20003f46270 */
[----:B------:R-:W-:Y:S02]  /*25e0*/  VIADD R25, R3, 0x140 ;  /* 0x0000014003197836 */ /* 0x000fe40000000000 */
[----:B------:R2:W-:Y:S01]  /*25f0*/  @!P1 STG.E desc[UR8][R4.64+0x100], R11 ;  /* 0x0001000b04009986 */ /* 0x0005e2000c101908 */
[----:B------:R-:W-:Y:S01]  /*2600*/  ISETP.GE.AND P1, PT, R21, R2, PT ;  /* 0x000000021500720c */ /* 0x000fe20003f26270 */
[----:B------:R-:W-:-:S02]  /*2610*/  VIADD R21, R3, 0x160 ;  /* 0x0000016003157836 */ /* 0x000fc40000000000 */
[C---:B0-----:R-:W-:Y:S01]  /*2620*/  VIADD R7, R3.reuse, 0x180 ;  /* 0x0000018003077836 */ /* 0x041fe20000000000 */
[----:B------:R2:W-:Y:S01]  /*2630*/  @!P5 STG.E desc[UR8][R4.64+0x280], R17 ;  /* 0x000280110400d986 */ /* 0x0005e2000c101908 */
[----:B-1----:R-:W-:-:S03]  /*2640*/  VIADD R9, R3, 0x1a0 ;  /* 0x000001a003097836 */ /* 0x002fc60000000000 */
[----:B------:R2:W-:Y:S01]  /*2650*/  @!P4 STG.E desc[UR8][R4.64+0x300], R19 ;  /* 0x000300130400c986 */ /* 0x0005e2000c101908 */
[-C--:B------:R-:W-:Y:S01]  /*2660*/  ISETP.GE.AND P5, PT, R7, R2.reuse, PT ;  /* 0x000000020700720c */ /* 0x080fe20003fa6270 */
[----:B------:R-:W-:Y:S01]  /*2670*/  VIADD R7, R3, 0x1c0 ;  /* 0x000001c003077836 */ /* 0x000fe20000000000 */
[-C--:B------:R-:W-:Y:S01]  /*2680*/  ISETP.GE.AND P4, PT, R9, R2.reuse, PT ;  /* 0x000000020900720c */ /* 0x080fe20003f86270 */
[C---:B------:R-:W-:Y:S01]  /*2690*/  VIADD R9, R3.reuse, 0x1e0 ;  /* 0x000001e003097836 */ /* 0x040fe20000000000 */
[----:B------:R2:W-:Y:S01]  /*26a0*/  @!P0 STG.E desc[UR8][R4.64+0x180], R13 ;  /* 0x0001800d04008986 */ /* 0x0005e2000c101908 */
[----:B------:R-:W-:Y:S01]  /*26b0*/  VIADD R3, R3, 0x200 ;  /* 0x0000020003037836 */ /* 0x000fe20000000000 */
[-C--:B------:R-:W-:Y:S02]  /*26c0*/  ISETP.GE.AND P0, PT, R25, R2.reuse, PT ;  /* 0x000000021900720c */ /* 0x080fe40003f06270 */
        /* <DEDUP_REMOVED lines=13> */
[----:B------:R2:W-:Y:S01]  /*27a0*/  @!P2 STG.E desc[UR8][R4.64+0x780], R43 ;  /* 0x0007802b0400a986 */ /* 0x0005e2000c101908 */
[----:B------:R-:W-:Y:S05]  /*27b0*/  @P1 EXIT ;  /* 0x000000000000194d */ /* 0x000fea0003800000 */
[----:B------:R-:W-:Y:S01]  /*27c0*/  STG.E desc[UR8][R4.64+0x800], R45 ;  /* 0x0008002d04007986 */ /* 0x000fe2000c101908 */
[----:B------:R-:W-:Y:S05]  /*27d0*/  EXIT ;  /* 0x000000000000794d */ /* 0x000fea0003800000 */
.L_x_14:
[----:B------:R-:W-:Y:S01]  /*27e0*/  IMAD.MOV.U32 R36, RZ, RZ, RZ ;  /* 0x000000ffff247224 */ /* 0x000fe200078e00ff */
[C---:B------:R-:W-:Y:S01]  /*27f0*/  ISETP.GT.U32.AND P0, PT, R37.reuse, 0x1f, PT ;  /* 0x0000001f2500780c */ /* 0x040fe20003f04070 */
[----:B------:R-:W-:Y:S05]  /*2800*/  WARPSYNC.ALL ;  /* 0x0000000000007948 */ /* 0x000fea0003800000 */
[----:B------:R-:W-:-:S04]  /*2810*/  IMAD.HI.U32 R39, R37, 0x15555556, R36 ;  /* 0x1555555625277827 */ /* 0x000fc800078e0024 */
[----:B------:R-:W-:-:S05]  /*2820*/  IMAD R39, R39, 0x4, R0 ;  /* 0x0000000427277824 */ /* 0x000fca00078e0200 */
[----:B------:R1:W-:Y:S01]  /*2830*/  STS [R39+0x3410], R22 ;  /* 0x0034101627007388 */ /* 0x0003e20000000800 */
[----:B------:R-:W-:Y:S06]  /*2840*/  BAR.SYNC.DEFER_BLOCKING 0x0 ;  /* 0x0000000000007b1d */ /* 0x000fec0000010000 */
[----:B------:R-:W-:Y:S05]  /*2850*/  @P0 BRA `(.L_x_28) ;  /* 0x0000000000e00947 */ /* 0x000fea0003800000 */
[----:B------:R-:W-:Y:S01]  /*2860*/  IMAD R38, R37, 0x34, R0 ;  /* 0x0000003425267824 */ /* 0x000fe200078e0200 */
[----:B------:R-:W-:-:S04]  /*2870*/  UMOV UR5, 0xffffffff ;  /* 0xffffffff00057882 */ /* 0x000fc80000000000 */
[----:B------:R-:W-:Y:S04]  /*2880*/  LDS R73, [R38+0x3410] ;  /* 0x0034100026497984 */ /* 0x000fe80000000800 */
[----:B------:R-:W-:Y:S04]  /*2890*/  LDS R72, [R38+0x3414] ;  /* 0x0034140026487984 */ /* 0x000fe80000000800 */
[----:B------:R-:W2:Y:S04]  /*28a0*/  LDS R71, [R38+0x3418] ;  /* 0x0034180026477984 */ /* 0x000ea80000000800 */
[----:B------:R-:W-:Y:S04]  /*28b0*/  LDS R70, [R38+0x341c] ;  /* 0x00341c0026467984 */ /* 0x000fe80000000800 */
[----:B------:R-:W3:Y:S04]  /*28c0*/  LDS R69, [R38+0x3420] ;  /* 0x0034200026457984 */ /* 0x000ee80000000800 */
[----:B------:R-:W-:Y:S04]  /*28d0*/  LDS R68, [R38+0x3424] ;  /* 0x0034240026447984 */ /* 0x000fe80000000800 */
[----:B------:R-:W4:Y:S04]  /*28e0*/  LDS R67, [R38+0x3428] ;  /* 0x0034280026437984 */ /* 0x000f280000000800 */
[----:B------:R-:W-:Y:S04]  /*28f0*/  LDS R66, [R38+0x342c] ;  /* 0x00342c0026427984 */ /* 0x000fe80000000800 */
[----:B------:R-:W5:Y:S04]  /*2900*/  LDS R65, [R38+0x3430] ;  /* 0x0034300026417984 */ /* 0x000f680000000800 */
[----:B------:R-:W-:Y:S04]  /*2910*/  LDS R64, [R38+0x3434] ;  /* 0x0034340026407984 */ /* 0x000fe80000000800 */
[----:B------:R-:W0:Y:S04]  /*2920*/  LDS R63, [R38+0x3438] ;  /* 0x00343800263f7984 */ /* 0x000e280000000800 */
[----:B-1----:R-:W1:Y:S01]  /*2930*/  LDS R39, [R38+0x343c] ;  /* 0x00343c0026277984 */ /* 0x002e620000000800 */
[----:B--2---:R-:W-:-:S04]  /*2940*/  IADD3 R74, PT, PT, R71, R72, R73 ;  /* 0x00000048474a7210 */ /* 0x004fc80007ffe049 */
[----:B---3--:R-:W-:-:S04]  /*2950*/  IADD3 R74, PT, PT, R69, R74, R70 ;  /* 0x0000004a454a7210 */ /* 0x008fc80007ffe046 */
[----:B----4-:R-:W-:-:S04]  /*2960*/  IADD3 R74, PT, PT, R67, R74, R68 ;  /* 0x0000004a434a7210 */ /* 0x010fc80007ffe044 */
[----:B-----5:R-:W-:-:S04]  /*2970*/  IADD3 R74, PT, PT, R65, R74, R66 ;  /* 0x0000004a414a7210 */ /* 0x020fc80007ffe042 */
[----:B0-----:R-:W-:-:S05]  /*2980*/  IADD3 R74, PT, PT, R63, R74, R64 ;  /* 0x0000004a3f4a7210 */ /* 0x001fca0007ffe040 */
[----:B-1----:R-:W-:Y:S01]  /*2990*/  IMAD.IADD R39, R39, 0x1, R74 ;  /* 0x0000000127277824 */ /* 0x002fe200078e024a */
[----:B------:R-:W-:Y:S06]  /*29a0*/  BRA.DIV UR5, `(.L_x_29) ;  /* 0x0000007205447947 */ /* 0x000fec000b800000 */
[----:B------:R-:W0:Y:S02]  /*29b0*/  SHFL.UP P0, R77, R39, 0x1, RZ ;  /* 0x04200000274d7989 */ /* 0x000e2400000000ff */
[----:B0-----:R-:W-:-:S05]  /*29c0*/  @P0 IMAD.IADD R77, R39, 0x1, R77 ;  /* 0x00000001274d0824 */ /* 0x001fca00078e024d */
[----:B------:R-:W0:Y:S02]  /*29d0*/  SHFL.UP P0, R74, R77, 0x2, RZ ;  /* 0x044000004d4a7989 */ /* 0x000e2400000000ff */
[----:B0-----:R-:W-:-:S05]  /*29e0*/  @P0 IMAD.IADD R74, R77, 0x1, R74 ;  /* 0x000000014d4a0824 */ /* 0x001fca00078e024a */
[----:B------:R-:W0:Y:S02]  /*29f0*/  SHFL.UP P0, R77, R74, 0x4, RZ ;  /* 0x048000004a4d7989 */ /* 0x000e2400000000ff */
[----:B0-----:R-:W-:-:S05]  /*2a00*/  @P0 IMAD.IADD R77, R74, 0x1, R77 ;  /* 0x000000014a4d0824 */ /* 0x001fca00078e024d */
[----:B------:R-:W0:Y:S02]  /*2a10*/  SHFL.UP P0, R74, R77, 0x8, RZ ;  /* 0x050000004d4a7989 */ /* 0x000e2400000000ff */
[----:B0-----:R-:W-:-:S05]  /*2a20*/  @P0 IMAD.IADD R74, R77, 0x1, R74 ;  /* 0x000000014d4a0824 */ /* 0x001fca00078e024a */
[----:B------:R0:W1:Y:S02]  /*2a30*/  SHFL.UP P0, R38, R74, 0x10, RZ ;  /* 0x060000004a267989 */ /* 0x00006400000000ff */
.L_x_118:
[----:B-1----:R-:W-:-:S04]  /*2a40*/  @P0 IMAD.IADD R38, R74, 0x1, R38 ;  /* 0x000000014a260824 */ /* 0x002fc800078e0226 */
[----:B------:R-:W-:Y:S02]  /*2a50*/  IMAD.IADD R38, R38, 0x1, -R39 ;  /* 0x0000000126267824 */ /* 0x000fe400078e0a27 */
[----:B------:R-:W-:Y:S02]  /*2a60*/  IMAD R39, R37, 0x34, R0 ;  /* 0x0000003425277824 */ /* 0x000fe400078e0200 */
[----:B------:R-:W-:-:S03]  /*2a70*/  IMAD.IADD R73, R73, 0x1, R38 ;  /* 0x0000000149497824 */ /* 0x000fc600078e0226 */
[----:B------:R1:W-:Y:S01]  /*2a80*/  STS [R39+0x3410], R38 ;  /* 0x0034102627007388 */ /* 0x0003e20000000800 */
        /* <DEDUP_REMOVED lines=18> */
[----:B-1----:R-:W-:-:S03]  /*2bb0*/  IMAD.IADD R38, R63, 0x1, R64 ;  /* 0x000000013f267824 */ /* 0x002fc600078e0240 */
[----:B------:R2:W-:Y:S04]  /*2bc0*/  STS [R39+0x3438], R64 ;  /* 0x0034384027007388 */ /* 0x0005e80000000800 */
[----:B------:R2:W-:Y:S02]  /*2bd0*/  STS [R39+0x343c], R38 ;  /* 0x00343c2627007388 */ /* 0x0005e40000000800 */
.L_x_28:
[----:B--2---:R-:W2:Y:S01]  /*2be0*/  LDL R71, [R1] ;  /* 0x0000000001477983 */ /* 0x004ea20000100800 */
[----:B------:R-:W-:Y:S05]  /*2bf0*/  WARPSYNC.ALL ;  /* 0x0000000000007948 */ /* 0x000fea0003800000 */
[----:B------:R-:W-:Y:S01]  /*2c00*/  IMAD.MOV.U32 R38, RZ, RZ, RZ ;  /* 0x000000ffff267224 */ /* 0x000fe200078e00ff */
[----:B------:R-:W-:Y:S01]  /*2c10*/  BSSY.RECONVERGENT B0, `(.L_x_30) ;  /* 0x000002c000007945 */ /* 0x000fe20003800200 */
[----:B-1----:R-:W-:Y:S02]  /*2c20*/  IMAD.MOV.U32 R39, RZ, RZ, R37 ;  /* 0x000000ffff277224 */ /* 0x002fe400078e0025 */
[----:B------:R-:W-:-:S04]  /*2c30*/  IMAD.HI.U32 R39, R37, 0x15555556, R38 ;  /* 0x1555555625277827 */ /* 0x000fc800078e0026 */
[----:B------:R-:W-:Y:S01]  /*2c40*/  IMAD R39, R39, 0x4, R0 ;  /* 0x0000000427277824 */ /* 0x000fe200078e0200 */
[----:B------:R-:W-:Y:S06]  /*2c50*/  BAR.SYNC.DEFER_BLOCKING 0x0 ;  /* 0x0000000000007b1d */ /* 0x000fec0000010000 */
[----:B------:R-:W1:Y:S01]  /*2c60*/  LDS R39, [R39+0x3410] ;  /* 0x0034100027277984 */ /* 0x000e620000000800 */
[----:B--2---:R-:W-:-:S13]  /*2c70*/  ISETP.NE.AND P0, PT, R71, RZ, PT ;  /* 0x000000ff4700720c */ /* 0x004fda0003f05270 */
[----:B-1----:R-:W-:Y:S05]  /*2c80*/  @P0 BRA `(.L_x_31) ;  /* 0x0000000000900947 */ /* 0x002fea0003800000 */
[----:B------:R-:W1:Y:S04]  /*2c90*/  LDS R65, [R21] ;  /* 0x0000000015417984 */ /* 0x000e680000000800 */
[----:B------:R-:W2:Y:S04]  /*2ca0*/  LDS R67, [R21+0x400] ;  /* 0x0004000015437984 */ /* 0x000ea80000000800 */
[----:B------:R-:W3:Y:S04]  /*2cb0*/  LDS R69, [R21+0x800] ;  /* 0x0008000015457984 */ /* 0x000ee80000000800 */
[----:B------:R-:W4:Y:S04]  /*2cc0*/  LDS R63, [R21+0xc00] ;  /* 0x000c0000153f7984 */ /* 0x000f280000000800 */
[----:B------:R-:W5:Y:S04]  /*2cd0*/  LDS R76, [R21+0x1000] ;  /* 0x00100000154c7984 */ /* 0x000f680000000800 */
[----:B------:R-:W5:Y:S04]  /*2ce0*/  LDS R72, [R21+0x1400] ;  /* 0x0014000015487984 */ /* 0x000f680000000800 */
[----:B0-----:R-:W0:Y:S04]  /*2cf0*/  LDS R74, [R21+0x1800] ;  /* 0x00180000154a7984 */ /* 0x001e280000000800 */
[----:B------:R-:W0:Y:S04]  /*2d00*/  LDS R70, [R21+0x1c00] ;  /* 0x001c000015467984 */ /* 0x000e280000000800 */
[----:B------:R-:W0:Y:S04]  /*2d10*/  LDS R38, [R21+0x2000] ;  /* 0x0020000015267984 */ /* 0x000e280000000800 */
[----:B------:R-:W0:Y:S04]  /*2d20*/  LDS R68, [R21+0x2400] ;  /* 0x0024000015447984 */ /* 0x000e280000000800 */
[----:B------:R-:W0:Y:S01]  /*2d30*/  LDS R66, [R21+0x2800] ;  /* 0x0028000015427984 */ /* 0x000e220000000800 */
[----:B-1----:R-:W-:-:S03]  /*2d40*/  IMAD.IADD R65, R39, 0x1, R65 ;  /* 0x0000000127417824 */ /* 0x002fc600078e0241 */
[----:B------:R-:W1:Y:S01]  /*2d50*/  LDS R64, [R21+0x2c00] ;  /* 0x002c000015407984 */ /* 0x000e620000000800 */
[C---:B--2---:R-:W-:Y:S02]  /*2d60*/  IMAD.IADD R67, R39.reuse, 0x1, R67 ;  /* 0x0000000127437824 */ /* 0x044fe400078e0243 */
[C---:B---3--:R-:W-:Y:S01]  /*2d70*/  IMAD.IADD R69, R39.reuse, 0x1, R69 ;  /* 0x0000000127457824 */ /* 0x048fe200078e0245 */
[----:B------:R2:W-:Y:S01]  /*2d80*/  STS [R21], R65 ;  /* 0x0000004115007388 */ /* 0x0005e20000000800 */
[----:B----4-:R-:W-:-:S03]  /*2d90*/  IMAD.IADD R63, R39, 0x1, R63 ;  /* 0x00000001273f7824 */ /* 0x010fc600078e023f */
[----:B------:R2:W-:Y:S01]  /*2da0*/  STS [R21+0x400], R67 ;  /* 0x0004004315007388 */ /* 0x0005e20000000800 */
[----:B-----5:R-:W-:-:S03]  /*2db0*/  IMAD.IADD R76, R39, 0x1, R76 ;  /* 0x00000001274c7824 */ /* 0x020fc600078e024c */
[----:B------:R2:W-:Y:S01]  /*2dc0*/  STS [R21+0x800], R69 ;  /* 0x0008004515007388 */ /* 0x0005e20000000800 */
[----:B------:R-:W-:-:S03]  /*2dd0*/  IMAD.IADD R72, R39, 0x1, R72 ;  /* 0x0000000127487824 */ /* 0x000fc600078e0248 */
[----:B------:R2:W-:Y:S01]  /*2de0*/  STS [R21+0xc00], R63 ;  /* 0x000c003f15007388 */ /* 0x0005e20000000800 */
[----:B0-----:R-:W-:-:S03]  /*2df0*/  IMAD.IADD R74, R39, 0x1, R74 ;  /* 0x00000001274a7824 */ /* 0x001fc600078e024a */
        /* <DEDUP_REMOVED lines=11> */
[----:B------:R2:W-:Y:S04]  /*2eb0*/  STS [R21+0x2800], R66 ;  /* 0x0028004215007388 */ /* 0x0005e80000000800 */
[----:B------:R2:W-:Y:S02]  /*2ec0*/  STS [R21+0x2c00], R64 ;  /* 0x002c004015007388 */ /* 0x0005e40000000800 */
.L_x_31:
[----:B------:R-:W-:Y:S05]  /*2ed0*/  BSYNC.RECONVERGENT B0 ;  /* 0x0000000000007941 */ /* 0x000fea0003800200 */
.L_x_30:
[----:B------:R-:W-:Y:S01]  /*2ee0*/  BAR.SYNC.DEFER_BLOCKING 0x0 ;  /* 0x0000000000007b1d */ /* 0x000fe20000010000 */
[----:B------:R-:W-:-:S05]  /*2ef0*/  R2P PR, R23, 0x7f ;  /* 0x0000007f17007804 */ /* 0x000fca0000000000 */
[----:B------:R-:W-:Y:S01]  /*2f00*/  BSSY.RECONVERGENT B0, `(.L_x_32) ;  /* 0x0000022000007945 */ /* 0x000fe20003800200 */
[----:B--2---:R-:W1:Y:S07]  /*2f10*/  S2R R72, SR_LANEID ;  /* 0x0000000000487919 */ /* 0x004e6e0000000000 */
[----:B------:R-:W-:Y:S02]  /*2f20*/  VOTE.ANY R38, PT, P0 ;  /* 0x0000000000267806 */ /* 0x000fe400000e0100 */
[----:B------:R-:W-:-:S02]  /*2f30*/  VOTE.ANY R63, PT, P1 ;  /* 0x00000000003f7806 */ /* 0x000fc400008e0100 */
[----:B------:R-:W-:Y:S02]  /*2f40*/  @!P0 LOP3.LUT R38, RZ, R38, RZ, 0x33, !PT ;  /* 0x00000026ff268212 */ /* 0x000fe400078e33ff */
[----:B------:R-:W-:Y:S02]  /*2f50*/  VOTE.ANY R65, PT, P2 ;  /* 0x0000000000417806 */ /* 0x000fe400010e0100 */
[----:B------:R-:W-:Y:S02]  /*2f60*/  @!P1 LOP3.LUT R63, RZ, R63, RZ, 0x33, !PT ;  /* 0x0000003fff3f9212 */ /* 0x000fe400078e33ff */
[----:B------:R-:W-:Y:S02]  /*2f70*/  VOTE.ANY R67, PT, P3 ;  /* 0x0000000000437806 */ /* 0x000fe400018e0100 */
[----:B------:R-:W-:Y:S02]  /*2f80*/  @!P2 LOP3.LUT R65, RZ, R65, RZ, 0x33, !PT ;  /* 0x00000041ff41a212 */ /* 0x000fe400078e33ff */
[----:B------:R-:W-:-:S02]  /*2f90*/  LOP3.LUT R38, R63, R38, RZ, 0xc0, !PT ;  /* 0x000000263f267212 */ /* 0x000fc400078ec0ff */
[----:B------:R-:W-:Y:S02]  /*2fa0*/  @!P3 LOP3.LUT R67, RZ, R67, RZ, 0x33, !PT ;  /* 0x00000043ff43b212 */ /* 0x000fe400078e33ff */
[----:B------:R-:W-:Y:S02]  /*2fb0*/  LOP3.LUT R38, R65, R38, RZ, 0xc0, !PT ;  /* 0x0000002641267212 */ /* 0x000fe400078ec0ff */
[----:B------:R-:W-:Y:S02]  /*2fc0*/  VOTE.ANY R63, PT, P4 ;  /* 0x00000000003f7806 */ /* 0x000fe400020e0100 */
[----:B------:R-:W-:Y:S02]  /*2fd0*/  LOP3.LUT P0, RZ, R23, 0x80, RZ, 0xc0, !PT ;  /* 0x0000008017ff7812 */ /* 0x000fe4000780c0ff */
[----:B------:R-:W-:Y:S02]  /*2fe0*/  LOP3.LUT R38, R67, R38, RZ, 0xc0, !PT ;  /* 0x0000002643267212 */ /* 0x000fe400078ec0ff */
[----:B------:R-:W-:-:S02]  /*2ff0*/  @!P4 LOP3.LUT R63, RZ, R63, RZ, 0x33, !PT ;  /* 0x0000003fff3fc212 */ /* 0x000fc400078e33ff */
[----:B------:R-:W-:Y:S02]  /*3000*/  VOTE.ANY R23, PT, P5 ;  /* 0x0000000000177806 */ /* 0x000fe400028e0100 */
[----:B------:R-:W-:Y:S02]  /*3010*/  LOP3.LUT R38, R63, R38, RZ, 0xc0, !PT ;  /* 0x000000263f267212 */ /* 0x000fe400078ec0ff */
[----:B------:R-:W-:Y:S02]  /*3020*/  @!P5 LOP3.LUT R23, RZ, R23, RZ, 0x33, !PT ;  /* 0x00000017ff17d212 */ /* 0x000fe400078e33ff */
[----:B------:R-:W-:Y:S02]  /*3030*/  VOTE.ANY R64, PT, P6 ;  /* 0x0000000000407806 */ /* 0x000fe400030e0100 */
[----:B------:R-:W-:Y:S02]  /*3040*/  LOP3.LUT R23, R23, R38, RZ, 0xc0, !PT ;  /* 0x0000002617177212 */ /* 0x000fe400078ec0ff */
[----:B------:R-:W2:Y:S01]  /*3050*/  S2R R38, SR_LEMASK ;  /* 0x0000000000267919 */ /* 0x000ea20000003a00 */
[----:B------:R-:W-:-:S02]  /*3060*/  VOTE.ANY R66, PT, P0 ;  /* 0x0000000000427806 */ /* 0x000fc400000e0100 */
[----:B------:R-:W-:Y:S02]  /*3070*/  @!P6 LOP3.LUT R64, RZ, R64, RZ, 0x33, !PT ;  /* 0x00000040ff40e212 */ /* 0x000fe400078e33ff */
[----:B------:R-:W-:Y:S02]  /*3080*/  @!P0 LOP3.LUT R66, RZ, R66, RZ, 0x33, !PT ;  /* 0x00000042ff428212 */ /* 0x000fe400078e33ff */
[----:B------:R-:W-:Y:S01]  /*3090*/  LOP3.LUT R23, R64, R23, RZ, 0xc0, !PT ;  /* 0x0000001740177212 */ /* 0x000fe200078ec0ff */
[----:B------:R-:W-:-:S03]  /*30a0*/  IMAD.MOV.U32 R64, RZ, RZ, RZ ;  /* 0x000000ffff407224 */ /* 0x000fc600078e00ff */
[----:B------:R-:W-:-:S04]  /*30b0*/  LOP3.LUT R65, R66, R23, RZ, 0xc0, !PT ;  /* 0x0000001742417212 */ /* 0x000fc800078ec0ff */
[----:B------:R-:W1:Y:S02]  /*30c0*/  FLO.U32 R63, R65 ;  /* 0x00000041003f7300 */ /* 0x000e6400000e0000 */
[----:B-1----:R-:W-:Y:S02]  /*30d0*/  ISETP.NE.AND P0, PT, R72, R63, PT ;  /* 0x0000003f4800720c */ /* 0x002fe40003f05270 */
[----:B--2---:R-:W-:-:S06]  /*30e0*/  LOP3.LUT R23, R38, R65, RZ, 0xc0, !PT ;  /* 0x0000004126177212 */ /* 0x004fcc00078ec0ff */
[----:B------:R-:W1:Y:S05]  /*30f0*/  POPC R23, R23 ;  /* 0x0000001700177309 */ /* 0x000e6a0000000000 */
[----:B------:R-:W-:Y:S05]  /*3100*/  @P0 BRA `(.L_x_33) ;  /* 0x0000000000040947 */ /* 0x000fea0003800000 */
[----:B-1----:R2:W3:Y:S02]  /*3110*/  ATOMS.ADD R64, [R46], R23 ;  /* 0x000000172e40738c */ /* 0x0024e40000000000 */
.L_x_33:
[----:B------:R-:W-:Y:S05]  /*3120*/  BSYNC.RECONVERGENT B0 ;  /* 0x0000000000007941 */ /* 0x000fea0003800200 */
.L_x_32:
[----:B------:R-:W-:Y:S01]  /*3130*/  R2P PR, R24, 0x7f ;  /* 0x0000007f18007804 */ /* 0x000fe20000000000 */
[----:B------:R-:W-:Y:S01]  /*3140*/  BSSY.RECONVERGENT B0, `(.L_x_34) ;  /* 0x0000021000007945 */ /* 0x000fe20003800200 */
[----:B------:R-:W-:-:S11]  /*3150*/  IMAD.MOV.U32 R66, RZ, RZ, RZ ;  /* 0x000000ffff427224 */ /* 0x000fd600078e00ff */
[----:B0-2---:R-:W-:Y:S02]  /*3160*/  VOTE.ANY R46, PT, P0 ;  /* 0x00000000002e7806 */ /* 0x005fe400000e0100 */
[----:B------:R-:W-:Y:S02]  /*3170*/  VOTE.ANY R65, PT, P1 ;  /* 0x0000000000417806 */ /* 0x000fe400008e0100 */
[----:B------:R-:W-:Y:S02]  /*3180*/  @!P0 LOP3.LUT R46, RZ, R46, RZ, 0x33, !PT ;  /* 0x0000002eff2e8212 */ /* 0x000fe400078e33ff */
[----:B------:R-:W-:Y:S02]  /*3190*/  VOTE.ANY R67, PT, P2 ;  /* 0x0000000000437806 */ /* 0x000fe400010e0100 */
[----:B------:R-:W-:Y:S02]  /*31a0*/  @!P1 LOP3.LUT R65, RZ, R65, RZ, 0x33, !PT ;  /* 0x00000041ff419212 */ /* 0x000fe400078e33ff */
[----:B------:R-:W-:-:S02]  /*31b0*/  @!P2 LOP3.LUT R67, RZ, R67, RZ, 0x33, !PT ;  /* 0x00000043ff43a212 */ /* 0x000fc400078e33ff */
[----:B------:R-:W-:Y:S02]  /*31c0*/  LOP3.LUT R46, R65, R46, RZ, 0xc0, !PT ;  /* 0x0000002e412e7212 */ /* 0x000fe400078ec0ff */
[----:B------:R-:W-:Y:S02]  /*31d0*/  VOTE.ANY R65, PT, P3 ;  /* 0x0000000000417806 */ /* 0x000fe400018e0100 */
[----:B------:R-:W-:Y:S02]  /*31e0*/  LOP3.LUT R46, R67, R46, RZ, 0xc0, !PT ;  /* 0x0000002e432e7212 */ /* 0x000fe400078ec0ff */
[----:B------:R-:W-:Y:S02]  /*31f0*/  LOP3.LUT P0, RZ, R24, 0x80, RZ, 0xc0, !PT ;  /* 0x0000008018ff7812 */ /* 0x000fe4000780c0ff */
[----:B------:R-:W-:Y:S02]  /*3200*/  VOTE.ANY R67, PT, P4 ;  /* 0x0000000000437806 */ /* 0x000fe400020e0100 */
[----:B------:R-:W-:-:S02]  /*3210*/  @!P3 LOP3.LUT R65, RZ, R65, RZ, 0x33, !PT ;  /* 0x00000041ff41b212 */ /* 0x000fc400078e33ff */
[----:B------:R-:W-:Y:S02]  /*3220*/  @!P4 LOP3.LUT R67, RZ, R67, RZ, 0x33, !PT ;  /* 0x00000043ff43c212 */ /* 0x000fe400078e33ff */
[----:B------:R-:W-:Y:S02]  /*3230*/  LOP3.LUT R46, R65, R46, RZ, 0xc0, !PT ;  /* 0x0000002e412e7212 */ /* 0x000fe400078ec0ff */
[----:B------:R-:W-:Y:S02]  /*3240*/  VOTE.ANY R65, PT, P5 ;  /* 0x0000000000417806 */ /* 0x000fe400028e0100 */
[----:B------:R-:W-:Y:S02]  /*3250*/  LOP3.LUT R46, R67, R46, RZ, 0xc0, !PT ;  /* 0x0000002e432e7212 */ /* 0x000fe400078ec0ff */
[----:B------:R-:W-:Y:S02]  /*3260*/  VOTE.ANY R67, PT, P6 ;  /* 0x0000000000437806 */ /* 0x000fe400030e0100 */
[----:B------:R-:W-:-:S02]  /*3270*/  @!P5 LOP3.LUT R65, RZ, R65, RZ, 0x33, !PT ;  /* 0x00000041ff41d212 */ /* 0x000fc400078e33ff */
[----:B------:R-:W-:Y:S02]  /*3280*/  VOTE.ANY R69, PT, P0 ;  /* 0x0000000000457806 */ /* 0x000fe400000e0100 */
[----:B------:R-:W-:Y:S02]  /*3290*/  @!P6 LOP3.LUT R67, RZ, R67, RZ, 0x33, !PT ;  /* 0x00000043ff43e212 */ /* 0x000fe400078e33ff */
[----:B------:R-:W-:Y:S02]  /*32a0*/  LOP3.LUT R46, R65, R46, RZ, 0xc0, !PT ;  /* 0x0000002e412e7212 */ /* 0x000fe400078ec0ff */
[----:B------:R-:W-:Y:S02]  /*32b0*/  @!P0 LOP3.LUT R69, RZ, R69, RZ, 0x33, !PT ;  /* 0x00000045ff458212 */ /* 0x000fe400078e33ff */
[----:B------:R-:W-:-:S04]  /*32c0*/  LOP3.LUT R46, R67, R46, RZ, 0xc0, !PT ;  /* 0x0000002e432e7212 */ /* 0x000fc800078ec0ff */
[----:B------:R-:W-:Y:S02]  /*32d0*/  LOP3.LUT R69, R69, R46, RZ, 0xc0, !PT ;  /* 0x0000002e45457212 */ /* 0x000fe400078ec0ff */
[----:B---3--:R0:W2:Y:S02]  /*32e0*/  SHFL.IDX PT, R46, R64, R63, 0x1f ;  /* 0x00001f3f402e7589 */ /* 0x0080a400000e0000 */
[----:B------:R-:W3:Y:S01]  /*32f0*/  FLO.U32 R65, R69 ;  /* 0x0000004500417300 */ /* 0x000ee200000e0000 */
[----:B------:R-:W-:-:S07]  /*3300*/  LOP3.LUT R24, R38, R69, RZ, 0xc0, !PT ;  /* 0x0000004526187212 */ /* 0x000fce00078ec0ff */
[----:B------:R-:W4:Y:S01]  /*3310*/  POPC R24, R24 ;  /* 0x0000001800187309 */ /* 0x000f220000000000 */
[----:B---3--:R-:W-:-:S13]  /*3320*/  ISETP.NE.AND P0, PT, R72, R65, PT ;  /* 0x000000414800720c */ /* 0x008fda0003f05270 */
[----:B0-2-4-:R-:W-:Y:S05]  /*3330*/  @P0 BRA `(.L_x_35) ;  /* 0x0000000000040947 */ /* 0x015fea0003800000 */
[----:B------:R0:W2:Y:S02]  /*3340*/  ATOMS.ADD R66, [R47], R24 ;  /* 0x000000182f42738c */ /* 0x0000a40000000000 */
.L_x_35:
[----:B------:R-:W-:Y:S05]  /*3350*/  BSYNC.RECONVERGENT B0 ;  /* 0x0000000000007941 */ /* 0x000fea0003800200 */
.L_x_34:
[----:B------:R-:W-:Y:S01]  /*3360*/  R2P PR, R25, 0x7f ;  /* 0x0000007f19007804 */ /* 0x000fe20000000000 */
[----:B------:R-:W-:-:S12]  /*3370*/  BSSY.RECONVERGENT B0, `(.L_x_36) ;  /* 0x0000021000007945 */ /* 0x000fd80003800200 */
[----:B0-----:R-:W-:Y:S02]  /*3380*/  VOTE.ANY R47, PT, P0 ;  /* 0x00000000002f7806 */ /* 0x001fe400000e0100 */
        /* <DEDUP_REMOVED lines=19> */
[----:B------:R-:W-:Y:S01]  /*34c0*/  LOP3.LUT R47, R64, R47, RZ, 0xc0, !PT ;  /* 0x0000002f402f7212 */ /* 0x000fe200078ec0ff */
[----:B------:R-:W-:Y:S01]  /*34d0*/  IMAD.MOV.U32 R64, RZ, RZ, RZ ;  /* 0x000000ffff407224 */ /* 0x000fe200078e00ff */
[----:B------:R-:W-:Y:S02]  /*34e0*/  @!P0 LOP3.LUT R70, RZ, R70, RZ, 0x33, !PT ;  /* 0x00000046ff468212 */ /* 0x000fe400078e33ff */
[----:B------:R-:W-:-:S04]  /*34f0*/  LOP3.LUT R47, R68, R47, RZ, 0xc0, !PT ;  /* 0x0000002f442f7212 */ /* 0x000fc800078ec0ff */
[----:B------:R-:W-:Y:S02]  /*3500*/  LOP3.LUT R67, R70, R47, RZ, 0xc0, !PT ;  /* 0x0000002f46437212 */ /* 0x000fe400078ec0ff */
[----:B--2---:R0:W2:Y:S02]  /*3510*/  SHFL.IDX PT, R47, R66, R65, 0x1f ;  /* 0x00001f41422f7589 */ /* 0x0040a400000e0000 */
[----:B------:R-:W3:Y:S01]  /*3520*/  FLO.U32 R63, R67 ;  /* 0x00000043003f7300 */ /* 0x000ee200000e0000 */
[----:B------:R-:W-:-:S07]  /*3530*/  LOP3.LUT R25, R38, R67, RZ, 0xc0, !PT ;  /* 0x0000004326197212 */ /* 0x000fce00078ec0ff */
[----:B------:R-:W4:Y:S01]  /*3540*/  POPC R25, R25 ;  /* 0x0000001900197309 */ /* 0x000f220000000000 */
[----:B---3--:R-:W-:-:S13]  /*3550*/  ISETP.NE.AND P0, PT, R72, R63, PT ;  /* 0x0000003f4800720c */ /* 0x008fda0003f05270 */
[----:B0-2-4-:R-:W-:Y:S05]  /*3560*/  @P0 BRA `(.L_x_37) ;  /* 0x0000000000040947 */ /* 0x015fea0003800000 */
[----:B------:R0:W2:Y:S02]  /*3570*/  ATOMS.ADD R64, [R48], R25 ;  /* 0x000000193040738c */ /* 0x0000a40000000000 */
.L_x_37:
[----:B------:R-:W-:Y:S05]  /*3580*/  BSYNC.RECONVERGENT B0 ;  /* 0x0000000000007941 */ /* 0x000fea0003800200 */
.L_x_36:
[----:B------:R-:W-:Y:S01]  /*3590*/  R2P PR, R26, 0x7f ;  /* 0x0000007f1a007804 */ /* 0x000fe20000000000 */
[----:B------:R-:W-:Y:S01]  /*35a0*/  BSSY.RECONVERGENT B0, `(.L_x_38) ;  /* 0x0000021000007945 */ /* 0x000fe20003800200 */
[----:B------:R-:W-:-:S11]  /*35b0*/  IMAD.MOV.U32 R66, RZ, RZ, RZ ;  /* 0x000000ffff427224 */ /* 0x000fd600078e00ff */
        /* <DEDUP_REMOVED lines=31> */
.L_x_39:
[----:B------:R-:W-:Y:S05]  /*37b0*/  BSYNC.RECONVERGENT B0 ;  /* 0x0000000000007941 */ /* 0x000fea0003800200 */
.L_x_38:
        /* <DEDUP_REMOVED lines=34> */
.L_x_41:
[----:B------:R-:W-:Y:S05]  /*39e0*/  BSYNC.RECONVERGENT B0 ;  /* 0x0000000000007941 */ /* 0x000fea0003800200 */
.L_x_40:
        /* <DEDUP_REMOVED lines=34> */
.L_x_43:
[----:B------:R-:W-:Y:S05]  /*3c10*/  BSYNC.RECONVERGENT B0 ;  /* 0x0000000000007941 */ /* 0x000fea0003800200 */
.L_x_42:
        /* <DEDUP_REMOVED lines=12> */
[----:B------:R-:W-:Y:S01]  /*3ce0*/  VOTE.ANY R68, PT, P4 ;  /* 0x0000000000447806 */ /* 0x000fe200020e0100 */
[----:B--2---:R0:W2:Y:S01]  /*3cf0*/  SHFL.IDX PT, R29, R66, R65, 0x1f ;  /* 0x00001f41421d7589 */ /* 0x0040a200000e0000 */
        /* <DEDUP_REMOVED lines=13> */
[----:B------:R-:W-:-:S04]  /*3dd0*/  LOP3.LUT R67, R70, R51, RZ, 0xc0, !PT ;  /* 0x0000003346437212 */ /* 0x000fc800078ec0ff */
[----:B------:R-:W3:Y:S01]  /*3de0*/  FLO.U32 R63, R67 ;  /* 0x00000043003f7300 */ /* 0x000ee200000e0000 */
[----:B------:R-:W-:-:S07]  /*3df0*/  LOP3.LUT R51, R38, R67, RZ, 0xc0, !PT ;  /* 0x0000004326337212 */ /* 0x000fce00078ec0ff */
[----:B------:R-:W4:Y:S01]  /*3e00*/  POPC R51, R51 ;  /* 0x0000003300337309 */ /* 0x000f220000000000 */
[----:B---3--:R-:W-:-:S13]  /*3e10*/  ISETP.NE.AND P0, PT, R72, R63, PT ;  /* 0x0000003f4800720c */ /* 0x008fda0003f05270 */
[----:B0-2-4-:R-:W-:Y:S05]  /*3e20*/  @P0 BRA `(.L_x_45) ;  /* 0x0000000000040947 */ /* 0x015fea0003800000 */
[----:B------:R0:W2:Y:S02]  /*3e30*/  ATOMS.ADD R64, [R52], R51 ;  /* 0x000000333440738c */ /* 0x0000a40000000000 */
.L_x_45:
[----:B------:R-:W-:Y:S05]  /*3e40*/  BSYNC.RECONVERGENT B0 ;  /* 0x0000000000007941 */ /* 0x000fea0003800200 */
.L_x_44:
        /* <DEDUP_REMOVED lines=34> */
.L_x_47:
[----:B------:R-:W-:Y:S05]  /*4070*/  BSYNC.RECONVERGENT B0 ;  /* 0x0000000000007941 */ /* 0x000fea0003800200 */
.L_x_46:
        /* <DEDUP_REMOVED lines=34> */
.L_x_49:
[----:B------:R-:W-:Y:S05]  /*42a0*/  BSYNC.RECONVERGENT B0 ;  /* 0x0000000000007941 */ /* 0x000fea0003800200 */
.L_x_48:
        /* <DEDUP_REMOVED lines=34> */
.L_x_51:
[----:B------:R-:W-:Y:S05]  /*44d0*/  BSYNC.RECONVERGENT B0 ;  /* 0x0000000000007941 */ /* 0x000fea0003800200 */
.L_x_50:
        /* <DEDUP_REMOVED lines=34> */
.L_x_53:
[----:B------:R-:W-:Y:S05]  /*4700*/  BSYNC.RECONVERGENT B0 ;  /* 0x0000000000007941 */ /* 0x000fea0003800200 */
.L_x_52:
        /* <DEDUP_REMOVED lines=34> */
.L_x_55:
[----:B------:R-:W-:Y:S05]  /*4930*/  BSYNC.RECONVERGENT B0 ;  /* 0x0000000000007941 */ /* 0x000fea0003800200 */
.L_x_54:
        /* <DEDUP_REMOVED lines=34> */
.L_x_57:
[----:B------:R-:W-:Y:S05]  /*4b60*/  BSYNC.RECONVERGENT B0 ;  /* 0x0000000000007941 */ /* 0x000fea0003800200 */
.L_x_56:
[----:B------:R-:W-:Y:S01]  /*4b70*/  R2P PR, R42, 0x7f ;  /* 0x0000007f2a007804 */ /* 0x000fe20000000000 */
[----:B--2---:R2:W3:Y:S01]  /*4b80*/  SHFL.IDX PT, R64, R64, R63, 0x1f ;  /* 0x00001f3f40407589 */ /* 0x0044e200000e0000 */
[----:B------:R-:W-:Y:S11]  /*4b90*/  BSSY.RECONVERGENT B0, `(.L_x_58) ;  /* 0x0000020000007945 */ /* 0x000ff60003800200 */
[----:B0-----:R-:W-:-:S02]  /*4ba0*/  VOTE.ANY R58, PT, P0 ;  /* 0x00000000003a7806 */ /* 0x001fc400000e0100 */
[----:B------:R-:W-:Y:S02]  /*4bb0*/  VOTE.ANY R65, PT, P1 ;  /* 0x0000000000417806 */ /* 0x000fe400008e0100 */
[----:B------:R-:W-:Y:S02]  /*4bc0*/  @!P0 LOP3.LUT R58, RZ, R58, RZ, 0x33, !PT ;  /* 0x0000003aff3a8212 */ /* 0x000fe400078e33ff */
[----:B------:R-:W-:Y:S02]  /*4bd0*/  VOTE.ANY R67, PT, P2 ;  /* 0x0000000000437806 */ /* 0x000fe400010e0100 */
[----:B------:R-:W-:Y:S02]  /*4be0*/  @!P1 LOP3.LUT R65, RZ, R65, RZ, 0x33, !PT ;  /* 0x00000041ff419212 */ /* 0x000fe400078e33ff */
[----:B------:R-:W-:Y:S02]  /*4bf0*/  @!P2 LOP3.LUT R67, RZ, R67, RZ, 0x33, !PT ;  /* 0x00000043ff43a212 */ /* 0x000fe400078e33ff */
[----:B------:R-:W-:-:S02]  /*4c00*/  LOP3.LUT R58, R65, R58, RZ, 0xc0, !PT ;  /* 0x0000003a413a7212 */ /* 0x000fc400078ec0ff */
[----:B------:R-:W-:Y:S02]  /*4c10*/  VOTE.ANY R65, PT, P3 ;  /* 0x0000000000417806 */ /* 0x000fe400018e0100 */
[----:B------:R-:W-:Y:S02]  /*4c20*/  LOP3.LUT R58, R67, R58, RZ, 0xc0, !PT ;  /* 0x0000003a433a7212 */ /* 0x000fe400078ec0ff */
[----:B------:R-:W-:Y:S02]  /*4c30*/  LOP3.LUT P0, RZ, R42, 0x80, RZ, 0xc0, !PT ;  /* 0x000000802aff7812 */ /* 0x000fe4000780c0ff */
[----:B------:R-:W-:Y:S02]  /*4c40*/  VOTE.ANY R67, PT, P4 ;  /* 0x0000000000437806 */ /* 0x000fe400020e0100 */
[----:B------:R-:W-:Y:S02]  /*4c50*/  @!P3 LOP3.LUT R65, RZ, R65, RZ, 0x33, !PT ;  /* 0x00000041ff41b212 */ /* 0x000fe400078e33ff */
[----:B------:R-:W-:-:S02]  /*4c60*/  @!P4 LOP3.LUT R67, RZ, R67, RZ, 0x33, !PT ;  /* 0x00000043ff43c212 */ /* 0x000fc400078e33ff */
[----:B------:R-:W-:Y:S02]  /*4c70*/  LOP3.LUT R58, R65, R58, RZ, 0xc0, !PT ;  /* 0x0000003a413a7212 */ /* 0x000fe400078ec0ff */
[----:B------:R-:W-:Y:S02]  /*4c80*/  VOTE.ANY R65, PT, P5 ;  /* 0x0000000000417806 */ /* 0x000fe400028e0100 */
[----:B------:R-:W-:Y:S02]  /*4c90*/  LOP3.LUT R58, R67, R58, RZ, 0xc0, !PT ;  /* 0x0000003a433a7212 */ /* 0x000fe400078ec0ff */
[----:B------:R-:W-:Y:S02]  /*4ca0*/  VOTE.ANY R67, PT, P6 ;  /* 0x0000000000437806 */ /* 0x000fe400030e0100 */
[----:B------:R-:W-:Y:S02]  /*4cb0*/  @!P5 LOP3.LUT R65, RZ, R65, RZ, 0x33, !PT ;  /* 0x00000041ff41d212 */ /* 0x000fe400078e33ff */
[----:B------:R-:W-:-:S02]  /*4cc0*/  VOTE.ANY R69, PT, P0 ;  /* 0x0000000000457806 */ /* 0x000fc400000e0100 */
[----:B------:R-:W-:Y:S02]  /*4cd0*/  @!P6 LOP3.LUT R67, RZ, R67, RZ, 0x33, !PT ;  /* 0x00000043ff43e212 */ /* 0x000fe400078e33ff */
[----:B------:R-:W-:Y:S01]  /*4ce0*/  LOP3.LUT R58, R65, R58, RZ, 0xc0, !PT ;  /* 0x0000003a413a7212 */ /* 0x000fe200078ec0ff */
[----:B------:R-:W-:Y:S01]  /*4cf0*/  IMAD.MOV.U32 R65, RZ, RZ, RZ ;  /* 0x000000ffff417224 */ /* 0x000fe200078e00ff */
[----:B------:R-:W-:Y:S02]  /*4d00*/  @!P0 LOP3.LUT R69, RZ, R69, RZ, 0x33, !PT ;  /* 0x00000045ff458212 */ /* 0x000fe400078e33ff */
[----:B------:R-:W-:-:S04]  /*4d10*/  LOP3.LUT R58, R67, R58, RZ, 0xc0, !PT ;  /* 0x0000003a433a7212 */ /* 0x000fc800078ec0ff */
[----:B------:R-:W-:-:S04]  /*4d20*/  LOP3.LUT R69, R69, R58, RZ, 0xc0, !PT ;  /* 0x0000003a45457212 */ /* 0x000fc800078ec0ff */
[----:B------:R-:W0:Y:S01]  /*4d30*/  FLO.U32 R58, R69 ;  /* 0x00000045003a7300 */ /* 0x000e2200000e0000 */
[----:B------:R-:W-:-:S07]  /*4d40*/  LOP3.LUT R42, R38, R69, RZ, 0xc0, !PT ;  /* 0x00000045262a7212 */ /* 0x000fce00078ec0ff */
[----:B------:R-:W4:Y:S01]  /*4d50*/  POPC R42, R42 ;  /* 0x0000002a002a7309 */ /* 0x000f220000000000 */
[----:B0-----:R-:W-:-:S13]  /*4d60*/  ISETP.NE.AND P0, PT, R72, R58, PT ;  /* 0x0000003a4800720c */ /* 0x001fda0003f05270 */
[----:B--234-:R-:W-:Y:S05]  /*4d70*/  @P0 BRA `(.L_x_59) ;  /* 0x0000000000040947 */ /* 0x01cfea0003800000 */
[----:B------:R0:W2:Y:S02]  /*4d80*/  ATOMS.ADD R65, [R59], R42 ;  /* 0x0000002a3b41738c */ /* 0x0000a40000000000 */
.L_x_59:
[----:B------:R-:W-:Y:S05]  /*4d90*/  BSYNC.RECONVERGENT B0 ;  /* 0x0000000000007941 */ /* 0x000fea0003800200 */
.L_x_58:
        /* <DEDUP_REMOVED lines=34> */
.L_x_61:
[----:B------:R-:W-:Y:S05]  /*4fc0*/  BSYNC.RECONVERGENT B0 ;  /* 0x0000000000007941 */ /* 0x000fea0003800200 */
.L_x_60:
[----:B------:R-:W-:Y:S01]  /*4fd0*/  R2P PR, R44, 0x7f ;  /* 0x0000007f2c007804 */ /* 0x000fe20000000000 */
[----:B--2---:R2:W3:Y:S01]  /*4fe0*/  SHFL.IDX PT, R66, R66, R59, 0x1f ;  /* 0x00001f3b42427589 */ /* 0x0044e200000e0000 */
[----:B------:R-:W-:Y:S11]  /*4ff0*/  BSSY.RECONVERGENT B0, `(.L_x_62) ;  /* 0x0000020000007945 */ /* 0x000ff60003800200 */
[----:B------:R-:W-:-:S02]  /*5000*/  VOTE.ANY R58, PT, P0 ;  /* 0x00000000003a7806 */ /* 0x000fc400000e0100 */
        /* <DEDUP_REMOVED lines=24> */
[----:B------:R-:W4:Y:S01]  /*5190*/  FLO.U32 R58, R69 ;  /* 0x00000045003a7300 */ /* 0x000f2200000e0000 */
[----:B------:R-:W-:-:S07]  /*51a0*/  LOP3.LUT R44, R38, R69, RZ, 0xc0, !PT ;  /* 0x00000045262c7212 */ /* 0x000fce00078ec0ff */
[----:B------:R-:W0:Y:S01]  /*51b0*/  POPC R44, R44 ;  /* 0x0000002c002c7309 */ /* 0x000e220000000000 */
[----:B----4-:R-:W-:-:S13]  /*51c0*/  ISETP.NE.AND P0, PT, R72, R58, PT ;  /* 0x0000003a4800720c */ /* 0x010fda0003f05270 */
[----:B0-23--:R-:W-:Y:S05]  /*51d0*/  @P0 BRA `(.L_x_63) ;  /* 0x0000000000040947 */ /* 0x00dfea0003800000 */
[----:B------:R0:W2:Y:S02]  /*51e0*/  ATOMS.ADD R63, [R61], R44 ;  /* 0x0000002c3d3f738c */ /* 0x0000a40000000000 */
.L_x_63:
[----:B------:R-:W-:Y:S05]  /*51f0*/  BSYNC.RECONVERGENT B0 ;  /* 0x0000000000007941 */ /* 0x000fea0003800200 */
.L_x_62:
        /* <DEDUP_REMOVED lines=28> */
[----:B0-----:R-:W0:Y:S01]  /*53c0*/  FLO.U32 R61, R59 ;  /* 0x0000003b003d7300 */ /* 0x001e2200000e0000 */
[----:B------:R-:W-:-:S07]  /*53d0*/  LOP3.LUT R38, R38, R59, RZ, 0xc0, !PT ;  /* 0x0000003b26267212 */ /* 0x000fce00078ec0ff */
[----:B------:R2:W4:Y:S01]  /*53e0*/  POPC R45, R38 ;  /* 0x00000026002d7309 */ /* 0x0005220000000000 */
[----:B0-----:R-:W-:-:S13]  /*53f0*/  ISETP.NE.AND P0, PT, R72, R61, PT ;  /* 0x0000003d4800720c */ /* 0x001fda0003f05270 */
[----:B--234-:R-:W-:Y:S05]  /*5400*/  @P0 BRA `(.L_x_65) ;  /* 0x0000000000040947 */ /* 0x01cfea0003800000 */
[----:B------:R0:W2:Y:S02]  /*5410*/  ATOMS.ADD R60, [R62], R45 ;  /* 0x0000002d3e3c738c */ /* 0x0000a40000000000 */
.L_x_65:
[----:B------:R-:W-:Y:S05]  /*5420*/  BSYNC.RECONVERGENT B0 ;  /* 0x0000000000007941 */ /* 0x000fea0003800200 */
.L_x_64:
[----:B------:R-:W-:Y:S01]  /*5430*/  BAR.SYNC.DEFER_BLOCKING 0x0 ;  /* 0x0000000000007b1d */ /* 0x000fe20000010000 */
[----:B-1----:R-:W-:Y:S01]  /*5440*/  IMAD.IADD R23, R23, 0x1, R46 ;  /* 0x0000000117177824 */ /* 0x002fe200078e022e */
[----:B------:R-:W-:Y:S01]  /*5450*/  ISETP.NE.AND P0, PT, R71, RZ, PT ;  /* 0x000000ff4700720c */ /* 0x000fe20003f05270 */
[----:B------:R-:W-:Y:S02]  /*5460*/  IMAD.IADD R47, R24, 0x1, R47 ;  /* 0x00000001182f7824 */ /* 0x000fe400078e022f */
[----:B------:R-:W-:Y:S01]  /*5470*/  IMAD.IADD R25, R25, 0x1, R48 ;  /* 0x0000000119197824 */ /* 0x000fe200078e0230 */
[----:B------:R-:W-:Y:S01]  /*5480*/  BSSY B1, `(.L_x_66) ;  /* 0x0000063000017945 */ /* 0x000fe20003800000 */
[----:B------:R-:W-:Y:S01]  /*5490*/  IMAD.IADD R49, R26, 0x1, R49 ;  /* 0x000000011a317824 */ /* 0x000fe200078e0231 */
[----:B--2---:R1:W2:Y:S01]  /*54a0*/  SHFL.IDX PT, R38, R60, R61, 0x1f ;  /* 0x00001f3d3c267589 */ /* 0x0042a200000e0000 */
[----:B------:R-:W-:Y:S02]  /*54b0*/  IMAD.IADD R27, R27, 0x1, R50 ;  /* 0x000000011b1b7824 */ /* 0x000fe400078e0232 */
[----:B------:R-:W-:-:S02]  /*54c0*/  IMAD R23, R23, 0x4, R0 ;  /* 0x0000000417177824 */ /* 0x000fc400078e0200 */
[----:B------:R-:W-:Y:S02]  /*54d0*/  IMAD.IADD R59, R28, 0x1, R29 ;  /* 0x000000011c3b7824 */ /* 0x000fe400078e021d */
[----:B------:R-:W-:Y:S02]  /*54e0*/  IMAD R24, R47, 0x4, R0 ;  /* 0x000000042f187824 */ /* 0x000fe400078e0200 */
[----:B------:R-:W-:Y:S02]  /*54f0*/  IMAD.IADD R51, R51, 0x1, R52 ;  /* 0x0000000133337824 */ /* 0x000fe400078e0234 */
[--C-:B------:R-:W-:Y:S02]  /*5500*/  IMAD R29, R25, 0x4, R0.reuse ;  /* 0x00000004191d7824 */ /* 0x100fe400078e0200 */
[----:B------:R-:W-:Y:S02]  /*5510*/  IMAD.IADD R53, R30, 0x1, R53 ;  /* 0x000000011e357824 */ /* 0x000fe400078e0235 */
[----:B------:R-:W-:Y:S01]  /*5520*/  IMAD R28, R49, 0x4, R0 ;  /* 0x00000004311c7824 */ /* 0x000fe200078e0200 */
[----:B------:R3:W-:Y:S01]  /*5530*/  STS [R23+-0x4], R4 ;  /* 0xfffffc0417007388 */ /* 0x0007e20000000800 */
[----:B------:R-:W-:-:S02]  /*5540*/  IMAD.IADD R31, R31, 0x1, R54 ;  /* 0x000000011f1f7824 */ /* 0x000fc400078e0236 */
[--C-:B------:R-:W-:Y:S01]  /*5550*/  IMAD R27, R27, 0x4, R0.reuse ;  /* 0x000000041b1b7824 */ /* 0x100fe200078e0200 */
[----:B------:R4:W-:Y:S01]  /*5560*/  STS [R24+-0x4], R5 ;  /* 0xfffffc0518007388 */ /* 0x0009e20000000800 */
[----:B------:R-:W-:Y:S02]  /*5570*/  IMAD.IADD R55, R32, 0x1, R55 ;  /* 0x0000000120377824 */ /* 0x000fe400078e0237 */
[----:B------:R-:W-:Y:S01]  /*5580*/  IMAD R26, R59, 0x4, R0 ;  /* 0x000000043b1a7824 */ /* 0x000fe200078e0200 */
[----:B------:R-:W-:Y:S01]  /*5590*/  STS [R29+-0x4], R6 ;  /* 0xfffffc061d007388 */ /* 0x000fe20000000800 */
[----:B-1----:R-:W-:Y:S02]  /*55a0*/  IMAD.IADD R61, R33, 0x1, R56 ;  /* 0x00000001213d7824 */ /* 0x002fe400078e0238 */
[----:B------:R-:W-:Y:S01]  /*55b0*/  IMAD R25, R51, 0x4, R0 ;  /* 0x0000000433197824 */ /* 0x000fe200078e0200 */
[----:B------:R1:W-:Y:S01]  /*55c0*/  STS [R28+-0x4], R7 ;  /* 0xfffffc071c007388 */ /* 0x0003e20000000800 */
[----:B------:R-:W-:-:S02]  /*55d0*/  IMAD.IADD R57, R34, 0x1, R57 ;  /* 0x0000000122397824 */ /* 0x000fc400078e0239 */
[----:B---3--:R-:W-:Y:S01]  /*55e0*/  IMAD R4, R53, 0x4, R0 ;  /* 0x0000000435047824 */ /* 0x008fe200078e0200 */
[----:B------:R-:W-:Y:S01]  /*55f0*/  STS [R27+-0x4], R8 ;  /* 0xfffffc081b007388 */ /* 0x000fe20000000800 */
[----:B------:R-:W-:Y:S02]  /*5600*/  IMAD.IADD R35, R35, 0x1, R64 ;  /* 0x0000000123237824 */ /* 0x000fe400078e0240 */
[--C-:B----4-:R-:W-:Y:S01]  /*5610*/  IMAD R5, R31, 0x4, R0.reuse ;  /* 0x000000041f057824 */ /* 0x110fe200078e0200 */
[----:B------:R3:W-:Y:S01]  /*5620*/  STS [R26+-0x4], R9 ;  /* 0xfffffc091a007388 */ /* 0x0007e20000000800 */
        /* <DEDUP_REMOVED lines=8> */
[----:B------:R4:W-:Y:S01]  /*56b0*/  STS [R5+-0x4], R12 ;  /* 0xfffffc0c05007388 */ /* 0x0009e20000000800 */
[----:B--2---:R-:W-:Y:S02]  /*56c0*/  IMAD.IADD R33, R45, 0x1, R38 ;  /* 0x000000012d217824 */ /* 0x004fe400078e0226 */
[--C-:B-1----:R-:W-:Y:S01]  /*56d0*/  IMAD R7, R35, 0x4, R0.reuse ;  /* 0x0000000423077824 */ /* 0x102fe200078e0200 */
[----:B------:R4:W-:Y:S01]  /*56e0*/  STS [R30+-0x4], R13 ;  /* 0xfffffc0d1e007388 */ /* 0x0009e20000000800 */
[----:B------:R-:W-:-:S02]  /*56f0*/  IMAD R6, R65, 0x4, R0 ;  /* 0x0000000441067824 */ /* 0x000fc400078e0200 */
[--C-:B---3--:R-:W-:Y:S01]  /*5700*/  IMAD R9, R43, 0x4, R0.reuse ;  /* 0x000000042b097824 */ /* 0x108fe200078e0200 */
[----:B------:R4:W-:Y:S01]  /*5710*/  STS [R31+-0x4], R14 ;  /* 0xfffffc0e1f007388 */ /* 0x0009e20000000800 */
[--C-:B------:R-:W-:Y:S02]  /*5720*/  IMAD R8, R63, 0x4, R0.reuse ;  /* 0x000000043f087824 */ /* 0x100fe400078e0200 */
[--C-:B------:R-:W-:Y:S01]  /*5730*/  IMAD R33, R33, 0x4, R0.reuse ;  /* 0x0000000421217824 */ /* 0x100fe200078e0200 */
[----:B------:R4:W-:Y:S01]  /*5740*/  STS [R32+-0x4], R15 ;  /* 0xfffffc0f20007388 */ /* 0x0009e20000000800 */
[----:B------:R-:W-:-:S03]  /*5750*/  IMAD R35, R37, 0x8, R0 ;  /* 0x0000000825237824 */ /* 0x000fc600078e0200 */
[----:B------:R4:W-:Y:S04]  /*5760*/  STS [R7+-0x4], R16 ;  /* 0xfffffc1007007388 */ /* 0x0009e80000000800 */
[----:B------:R4:W-:Y:S04]  /*5770*/  STS [R6+-0x4], R17 ;  /* 0xfffffc1106007388 */ /* 0x0009e80000000800 */
[----:B------:R4:W-:Y:S04]  /*5780*/  STS [R9+-0x4], R18 ;  /* 0xfffffc1209007388 */ /* 0x0009e80000000800 */
[----:B------:R4:W-:Y:S04]  /*5790*/  STS [R8+-0x4], R19 ;  /* 0xfffffc1308007388 */ /* 0x0009e80000000800 */
[----:B------:R4:W-:Y:S01]  /*57a0*/  STS [R33+-0x4], R20 ;  /* 0xfffffc1421007388 */ /* 0x0009e20000000800 */
[----:B------:R-:W-:Y:S05]  /*57b0*/  @P0 BRA `(.L_x_67) ;  /* 0x0000000000bc0947 */ /* 0x000fea0003800000 */
[----:B------:R-:W4:Y:S02]  /*57c0*/  LDCU.64 UR6, c[0x0][0x398] ;  /* 0x00007300ff0677ac */ /* 0x000f240008000a00 */
[----:B----4-:R-:W-:-:S04]  /*57d0*/  LEA R12, P0, R37, UR6, 0x3 ;  /* 0x00000006250c7c11 */ /* 0x010fc8000f8018ff */
[----:B------:R-:W-:-:S05]  /*57e0*/  LEA.HI.X R13, R37, UR7, RZ, 0x3, P0 ;  /* 0x00000007250d7c11 */ /* 0x000fca00080f1cff */
[----:B------:R-:W2:Y:S01]  /*57f0*/  LDG.E.64 R10, desc[UR8][R12.64] ;  /* 0x000000080c0a7981 */ /* 0x000ea2000c1e1b00 */
[----:B------:R-:W-:Y:S02]  /*5800*/  SHF.R.S32.HI R15, RZ, 0x1f, R39 ;  /* 0x0000001fff0f7819 */ /* 0x000fe40000011427 */
[----:B--2---:R-:W-:-:S05]  /*5810*/  IADD3 R10, P0, PT, -R39, R10, RZ ;  /* 0x0000000a270a7210 */ /* 0x004fca0007f1e1ff */
[----:B------:R-:W-:Y:S01]  /*5820*/  IMAD.X R11, R11, 0x1, ~R15, P0 ;  /* 0x000000010b0b7824 */ /* 0x000fe200000e0e0f */
[----:B------:R-:W-:Y:S01]  /*5830*/  ISETP.GE.AND P0, PT, R2, 0x1, PT ;  /* 0x000000010200780c */ /* 0x000fe20003f06270 */
[----:B------:R-:W-:-:S03]  /*5840*/  IMAD.MOV.U32 R15, RZ, RZ, R22 ;  /* 0x000000ffff0f7224 */ /* 0x000fc600078e0016 */
[----:B------:R1:W-:Y:S09]  /*5850*/  STS.64 [R35+0x6600], R10 ;  /* 0x0066000a23007388 */ /* 0x0003f20000000a00 */
[----:B------:R-:W-:Y:S05]  /*5860*/  @!P0 BRA `(.L_x_68) ;  /* 0x00000000006c8947 */ /* 0x000fea0003800000 */
[----:B------:R-:W-:Y:S01]  /*5870*/  BSSY B0, `(.L_x_69) ;  /* 0x0000019000007945 */ /* 0x000fe20003800000 */
[----:B------:R-:W-:Y:S02]  /*5880*/  IMAD.MOV.U32 R12, RZ, RZ, -0x1 ;  /* 0xffffffffff0c7424 */ /* 0x000fe400078e00ff */
[----:B------:R-:W-:Y:S02]  /*5890*/  IMAD.MOV.U32 R13, RZ, RZ, R2 ;  /* 0x000000ffff0d7224 */ /* 0x000fe400078e0002 */
[----:B------:R-:W-:-:S07]  /*58a0*/  IMAD.MOV.U32 R15, RZ, RZ, R22 ;  /* 0x000000ffff0f7224 */ /* 0x000fce00078e0016 */
.L_x_73:
[----:B-1----:R-:W1:Y:S01]  /*58b0*/  LDC.64 R10, c[0x0][0x380] ;  /* 0x0000e000ff0a7b82 */ /* 0x002e620000000a00 */
[----:B------:R-:W-:Y:S01]  /*58c0*/  VIADD R19, R13, 0xffffffff ;  /* 0xffffffff0d137836 */ /* 0x000fe20000000000 */
[----:B------:R-:W-:Y:S03]  /*58d0*/  BSSY B2, `(.L_x_70) ;  /* 0x0000008000027945 */ /* 0x000fe60003800000 */
[----:B------:R-:W-:-:S04]  /*58e0*/  IMAD R17, R19, 0x100, R37 ;  /* 0x0000010013117824 */ /* 0x000fc800078e0225 */
[----:B-1----:R-:W-:-:S07]  /*58f0*/  IMAD.WIDE R10, R17, 0x4, R10 ;  /* 0x00000004110a7825 */ /* 0x002fce00078e020a */
.L_x_71:
[----:B------:R-:W-:Y:S05]  /*5900*/  YIELD ;  /* 0x0000000000007946 */ /* 0x000fea0003800000 */
[----:B------:R1:W-:Y:S06]  /*5910*/  MEMBAR.SC.CTA ;  /* 0x0000000000007992 */ /* 0x0003ec0000000000 */
[----:B-1----:R-:W2:Y:S02]  /*5920*/  LDG.E.STRONG.SYS R14, desc[UR8][R10.64] ;  /* 0x000000080a0e7981 */ /* 0x002ea4000c1f5900 */
[----:B--2---:R-:W-:-:S13]  /*5930*/  ISETP.NE.AND P0, PT, R14, RZ, PT ;  /* 0x000000ff0e00720c */ /* 0x004fda0003f05270 */
[----:B------:R-:W-:Y:S05]  /*5940*/  @!P0 BRA `(.L_x_71) ;  /* 0xfffffffc00ec8947 */ /* 0x000fea000383ffff */
[----:B------:R-:W-:Y:S05]  /*5950*/  BSYNC B2 ;  /* 0x0000000000027941 */ /* 0x000fea0003800000 */
.L_x_70:
[----:B------:R-:W-:Y:S01]  /*5960*/  BSSY.RECONVERGENT B2, `(.L_x_72) ;  /* 0x0000006000027945 */ /* 0x000fe20003800200 */
[C---:B------:R-:W-:Y:S02]  /*5970*/  ISETP.GT.AND P0, PT, R14.reuse, -0x1, PT ;  /* 0xffffffff0e00780c */ /* 0x040fe40003f04270 */
[----:B------:R-:W-:Y:S01]  /*5980*/  LOP3.LUT R14, R14, 0x3fffffff, RZ, 0xc0, !PT ;  /* 0x3fffffff0e0e7812 */ /* 0x000fe200078ec0ff */
[----:B------:R-:W-:Y:S05]  /*5990*/  WARPSYNC.EXCLUSIVE R12 ;  /* 0x000000000c007348 */ /* 0x000fea0003a00000 */
[----:B------:R-:W-:-:S05]  /*59a0*/  IMAD.IADD R15, R14, 0x1, R15 ;  /* 0x000000010e0f7824 */ /* 0x000fca00078e020f */
[----:B------:R-:W-:-:S07]  /*59b0*/  VOTE.ANY R12, PT, P0 ;  /* 0x00000000000c7806 */ /* 0x000fce00000e0100 */
[----:B------:R-:W-:Y:S05]  /*59c0*/  BSYNC.RECONVERGENT B2 ;  /* 0x0000000000027941 */ /* 0x000fea0003800200 */
.L_x_72:
[----:B------:R-:W-:Y:S01]  /*59d0*/  ISETP.GT.U32.AND P1, PT, R13, 0x1, PT ;  /* 0x000000010d00780c */ /* 0x000fe20003f24070 */
[----:B------:R-:W-:-:S12]  /*59e0*/  IMAD.MOV.U32 R13, RZ, RZ, R19 ;  /* 0x000000ffff0d7224 */ /* 0x000fd800078e0013 */
[----:B------:R-:W-:Y:S05]  /*59f0*/  @P0 BRA P1, `(.L_x_73) ;  /* 0xfffffffc00ac0947 */ /* 0x000fea000083ffff */
[----:B------:R-:W-:Y:S05]  /*5a00*/  BSYNC B0 ;  /* 0x0000000000007941 */ /* 0x000fea0003800000 */
.L_x_69:
[----:B------:R2:W3:Y:S02]  /*5a10*/  LDS.64 R10, [R35+0x6600] ;  /* 0x00660000230a7984 */ /* 0x0004e40000000a00 */
.L_x_68:
[----:B------:R-:W4:Y:S01]  /*5a20*/  LDC.64 R12, c[0x0][0x380] ;  /* 0x0000e000ff0c7b82 */ /* 0x000f220000000a00 */
[C---:B------:R-:W-:Y:S01]  /*5a30*/  IMAD.IADD R17, R15.reuse, 0x1, -R22 ;  /* 0x000000010f117824 */ /* 0x040fe200078e0a16 */
[----:B------:R-:W-:Y:S01]  /*5a40*/  LOP3.LUT R15, R15, 0x80000000, RZ, 0xfc, !PT ;  /* 0x800000000f0f7812 */ /* 0x000fe200078efcff */
[----:B------:R-:W-:-:S03]  /*5a50*/  IMAD R19, R2, 0x100, R37 ;  /* 0x0000010002137824 */ /* 0x000fc600078e0225 */
[----:B-1-3--:R-:W-:-:S04]  /*5a60*/  IADD3 R10, P0, PT, R17, R10, RZ ;  /* 0x0000000a110a7210 */ /* 0x00afc80007f1e0ff */
[----:B------:R-:W-:-:S05]  /*5a70*/  LEA.HI.X.SX32 R11, R17, R11, 0x1, P0 ;  /* 0x0000000b110b7211 */ /* 0x000fca00000f0eff */
[----:B------:R1:W-:Y:S01]  /*5a80*/  STS.64 [R35+0x6600], R10 ;  /* 0x0066000a23007388 */ /* 0x0003e20000000a00 */
[----:B----4-:R-:W-:-:S05]  /*5a90*/  IMAD.WIDE R12, R19, 0x4, R12 ;  /* 0x00000004130c7825 */ /* 0x010fca00078e020c */
[----:B------:R1:W-:Y:S02]  /*5aa0*/  STG.E.STRONG.SYS desc[UR8][R12.64], R15 ;  /* 0x0000000f0c007986 */ /* 0x0003e4000c115908 */
.L_x_67:
[----:B------:R-:W-:Y:S05]  /*5ab0*/  BSYNC B1 ;  /* 0x0000000000017941 */ /* 0x000fea0003800000 */
.L_x_66:
[----:B-1--4-:R-:W1:Y:S01]  /*5ac0*/  LDC.64 R14, c[0x0][0x390] ;  /* 0x0000e400ff0e7b82 */ /* 0x012e620000000a00 */
[----:B------:R-:W-:-:S04]  /*5ad0*/  IMAD R10, R2, 0x1980, RZ ;  /* 0x00001980020a7824 */ /* 0x000fc800078e02ff */
[----:B------:R-:W-:-:S03]  /*5ae0*/  VIADD R10, R10, 0x1980 ;  /* 0x000019800a0a7836 */ /* 0x000fc60000000000 */
[----:B------:R-:W3:Y:S01]  /*5af0*/  LDC R11, c[0x0][0x3c0] ;  /* 0x0000f000ff0b7b82 */ /* 0x000ee20000000800 */
[----:B-1----:R-:W-:Y:S02]  /*5b00*/  ISETP.EQ.U32.AND P1, PT, R14, RZ, PT ;  /* 0x000000ff0e00720c */ /* 0x002fe40003f22070 */
[----:B---3--:R-:W-:-:S04]  /*5b10*/  ISETP.GE.AND P0, PT, R10, R11, PT ;  /* 0x0000000b0a00720c */ /* 0x008fc80003f06270 */
[----:B------:R-:W-:-:S04]  /*5b20*/  ISETP.EQ.OR.EX P0, PT, R15, RZ, !P0, P1 ;  /* 0x000000ff0f00720c */ /* 0x000fc80004702710 */
[----:B------:R-:W-:-:S13]  /*5b30*/  ISETP.GT.U32.OR P0, PT, R37, 0xff, P0 ;  /* 0x000000ff2500780c */ /* 0x000fda0000704470 */
[----:B------:R-:W-:Y:S05]  /*5b40*/  @P0 BRA `(.L_x_74) ;  /* 0x0000000000200947 */ /* 0x000fea0003800000 */
[----:B------:R-:W1:Y:S01]  /*5b50*/  LDS.64 R12, [R35+0x6600] ;  /* 0x00660000230c7984 */ /* 0x000e620000000a00 */
[C---:B------:R-:W-:Y:S02]  /*5b60*/  LEA R14, P2, R37.reuse, R14, 0x3 ;  /* 0x0000000e250e7211 */ /* 0x040fe400078418ff */
[--C-:B------:R-:W-:Y:S02]  /*5b70*/  SHF.R.S32.HI R17, RZ, 0x1f, R22.reuse ;  /* 0x0000001fff117819 */ /* 0x100fe40000011416 */
[----:B------:R-:W-:Y:S02]  /*5b80*/  LEA.HI.X R15, R37, R15, RZ, 0x3, P2 ;  /* 0x0000000f250f7211 */ /* 0x000fe400010f1cff */
[----:B-1----:R-:W-:Y:S02]  /*5b90*/  IADD3 R12, P0, P1, R12, R39, R22 ;  /* 0x000000270c0c7210 */ /* 0x002fe4000791e016 */
[----:B------:R-:W-:-:S04]  /*5ba0*/  SHF.R.S32.HI R39, RZ, 0x1f, R39 ;  /* 0x0000001fff277819 */ /* 0x000fc80000011427 */
[----:B------:R-:W-:-:S05]  /*5bb0*/  IADD3.X R13, PT, PT, R13, R39, R17, P0, P1 ;  /* 0x000000270d0d7210 */ /* 0x000fca00007e2411 */
[----:B------:R1:W-:Y:S02]  /*5bc0*/  STG.E.64 desc[UR8][R14.64], R12 ;  /* 0x0000000c0e007986 */ /* 0x0003e4000c101b08 */
.L_x_74:
[----:B------:R-:W-:Y:S01]  /*5bd0*/  ISETP.GT.AND P0, PT, R10, R11, PT ;  /* 0x0000000b0a00720c */ /* 0x000fe20003f04270 */
[----:B------:R-:W-:Y:S05]  /*5be0*/  WARPSYNC.ALL ;  /* 0x0000000000007948 */ /* 0x000fea0003800000 */
[----:B------:R-:W-:Y:S07]  /*5bf0*/  BAR.SYNC.DEFER_BLOCKING 0x0 ;  /* 0x0000000000007b1d */ /* 0x000fee0000010000 */
[----:B------:R-:W-:Y:S05]  /*5c00*/  @P0 BRA `(.L_x_75) ;  /* 0x0000000800f80947 */ /* 0x000fea0003800000 */
[----:B------:R-:W3:Y:S01]  /*5c10*/  LDS R19, [R21] ;  /* 0x0000000015137984 */ /* 0x000ee20000000800 */
[----:B------:R-:W3:Y:S01]  /*5c20*/  LDCU UR5, c[0x0][0x3c4] ;  /* 0x00007880ff0577ac */ /* 0x000ee20008000800 */
[----:B------:R-:W4:Y:S01]  /*5c30*/  LDCU.64 UR6, c[0x0][0x3a0] ;  /* 0x00007400ff0677ac */ /* 0x000f220008000a00 */
[----:B---3--:R-:W-:-:S04]  /*5c40*/  SHF.R.U32.HI R10, RZ, UR5, R19 ;  /* 0x00000005ff0a7c19 */ /* 0x008fc80008011613 */
[----:B-1----:R-:W-:-:S05]  /*5c50*/  LOP3.LUT R13, R10, UR4, RZ, 0x30, !PT ;  /* 0x000000040a0d7c12 */ /* 0x002fca000f8e30ff */
[----:B------:R-:W-:-:S06]  /*5c60*/  IMAD R12, R13, 0x8, R0 ;  /* 0x000000080d0c7824 */ /* 0x000fcc00078e0200 */
[----:B------:R-:W1:Y:S02]  /*5c70*/  LDS.64 R12, [R12+0x6600] ;  /* 0x006600000c0c7984 */ /* 0x000e640000000a00 */
[----:B-1----:R-:W-:-:S05]  /*5c80*/  IADD3 R10, P1, PT, R12, R37, RZ ;  /* 0x000000250c0a7210 */ /* 0x002fca0007f3e0ff */
[----:B------:R-:W-:Y:S01]  /*5c90*/  IMAD.X R13, RZ, RZ, R13, P1 ;  /* 0x000000ffff0d7224 */ /* 0x000fe200008e060d */
[----:B----4-:R-:W-:-:S04]  /*5ca0*/  LEA R14, P1, R10, UR6, 0x2 ;  /* 0x000000060a0e7c11 */ /* 0x010fc8000f8210ff */
[----:B------:R-:W-:-:S05]  /*5cb0*/  LEA.HI.X R15, R10, UR7, R13, 0x2, P1 ;  /* 0x000000070a0f7c11 */ /* 0x000fca00088f140d */
[----:B------:R-:W-:Y:S01]  /*5cc0*/  STG.E desc[UR8][R14.64], R19 ;  /* 0x000000130e007986 */ /* 0x000fe2000c101908 */
[----:B------:R-:W-:-:S03]  /*5cd0*/  NOP ;  /* 0x0000000000007918 */ /* 0x000fc60000000000 */
[----:B--2---:R-:W1:Y:S02]  /*5ce0*/  LDS R35, [R21+0x600] ;  /* 0x0006000015237984 */ /* 0x004e640000000800 */
[----:B-1----:R-:W-:-:S04]  /*5cf0*/  SHF.R.U32.HI R10, RZ, UR5, R35 ;  /* 0x00000005ff0a7c19 */ /* 0x002fc80008011623 */
[----:B------:R-:W-:-:S05]  /*5d00*/  LOP3.LUT R13, R10, UR4, RZ, 0x30, !PT ;  /* 0x000000040a0d7c12 */ /* 0x000fca000f8e30ff */
[----:B------:R-:W-:-:S06]  /*5d10*/  IMAD R12, R13, 0x8, R0 ;  /* 0x000000080d0c7824 */ /* 0x000fcc00078e0200 */
[----:B------:R-:W1:Y:S02]  /*5d20*/  LDS.64 R12, [R12+0x6600] ;  /* 0x006600000c0c7984 */ /* 0x000e640000000a00 */
[----:B-1----:R-:W-:-:S05]  /*5d30*/  IADD3 R10, P1, PT, R12, R37, RZ ;  /* 0x000000250c0a7210 */ /* 0x002fca0007f3e0ff */
[----:B------:R-:W-:Y:S01]  /*5d40*/  IMAD.X R13, RZ, RZ, R13, P1 ;  /* 0x000000ffff0d7224 */ /* 0x000fe200008e060d */
[----:B------:R-:W-:-:S04]  /*5d50*/  LEA R16, P1, R10, UR6, 0x2 ;  /* 0x000000060a107c11 */ /* 0x000fc8000f8210ff */
[----:B------:R-:W-:-:S05]  /*5d60*/  LEA.HI.X R17, R10, UR7, R13, 0x2, P1 ;  /* 0x000000070a117c11 */ /* 0x000fca00088f140d */
[----:B------:R-:W-:Y:S01]  /*5d70*/  STG.E desc[UR8][R16.64+0x600], R35 ;  /* 0x0006002310007986 */ /* 0x000fe2000c101908 */
[----:B------:R-:W-:-:S03]  /*5d80*/  NOP ;  /* 0x0000000000007918 */ /* 0x000fc60000000000 */
[----:B------:R-:W1:Y:S02]  /*5d90*/  LDS R19, [R21+0xc00] ;  /* 0x000c000015137984 */ /* 0x000e640000000800 */
[----:B-1----:R-:W-:-:S04]  /*5da0*/  SHF.R.U32.HI R10, RZ, UR5, R19 ;  /* 0x00000005ff0a7c19 */ /* 0x002fc80008011613 */
[----:B------:R-:W-:-:S05]  /*5db0*/  LOP3.LUT R13, R10, UR4, RZ, 0x30, !PT ;  /* 0x000000040a0d7c12 */ /* 0x000fca000f8e30ff */
[----:B------:R-:W-:-:S05]  /*5dc0*/  IMAD R18, R13, 0x8, R0 ;  /* 0x000000080d127824 */ /* 0x000fca00078e0200 */
        /* <DEDUP_REMOVED lines=159> */
[----:B------:R1:W-:Y:S01]  /*67c0*/  STG.E desc[UR8][R12.64+0x6000], R15 ;  /* 0x0060000f0c007986 */ /* 0x0003e2000c101908 */
[----:B------:R-:W-:Y:S01]  /*67d0*/  NOP ;  /* 0x0000000000007918 */ /* 0x000fe20000000000 */
[----:B------:R-:W-:Y:S05]  /*67e0*/  BRA `(.L_x_76) ;  /* 0x0000001000c87947 */ /* 0x000fea0003800000 */
.L_x_75:
[----:B-1----:R-:W-:Y:S01]  /*67f0*/  IMAD R13, R2, -0x1980, R11 ;  /* 0xffffe680020d7824 */ /* 0x002fe200078e020b */
[----:B------:R-:W-:Y:S01]  /*6800*/  BSSY.RECONVERGENT B0, `(.L_x_77) ;  /* 0x000001a000007945 */ /* 0x000fe20003800200 */
[C---:B------:R-:W-:Y:S02]  /*6810*/  VIADD R12, R37.reuse, 0x300 ;  /* 0x00000300250c7836 */ /* 0x040fe40000000000 */
[C---:B------:R-:W-:Y:S01]  /*6820*/  VIADD R10, R37.reuse, 0x180 ;  /* 0x00000180250a7836 */ /* 0x040fe20000000000 */
[CC--:B------:R-:W-:Y:S01]  /*6830*/  ISETP.GE.AND P1, PT, R37.reuse, R13.reuse, PT ;  /* 0x0000000d2500720c */ /* 0x0c0fe20003f26270 */
[C---:B------:R-:W-:Y:S01]  /*6840*/  VIADD R14, R37.reuse, 0x480 ;  /* 0x00000480250e7836 */ /* 0x040fe20000000000 */
[-C--:B------:R-:W-:Y:S01]  /*6850*/  ISETP.GE.AND P3, PT, R12, R13.reuse, PT ;  /* 0x0000000d0c00720c */ /* 0x080fe20003f66270 */
[C---:B------:R-:W-:Y:S01]  /*6860*/  VIADD R12, R37.reuse, 0x780 ;  /* 0x00000780250c7836 */ /* 0x040fe20000000000 */
[-C--:B------:R-:W-:Y:S01]  /*6870*/  ISETP.GE.AND P2, PT, R10, R13.reuse, PT ;  /* 0x0000000d0a00720c */ /* 0x080fe20003f46270 */
[----:B------:R-:W-:Y:S01]  /*6880*/  VIADD R10, R37, 0x600 ;  /* 0x00000600250a7836 */ /* 0x000fe20000000000 */
[----:B------:R-:W-:-:S02]  /*6890*/  ISETP.GE.AND P4, PT, R14, R13, PT ;  /* 0x0000000d0e00720c */ /* 0x000fc40003f86270 */
[-C--:B------:R-:W-:Y:S01]  /*68a0*/  ISETP.GE.AND P6, PT, R12, R13.reuse, PT ;  /* 0x0000000d0c00720c */ /* 0x080fe20003fc6270 */
[----:B------:R-:W-:Y:S01]  /*68b0*/  VIADD R12, R37, 0x900 ;  /* 0x00000900250c7836 */ /* 0x000fe20000000000 */
[----:B------:R-:W-:-:S03]  /*68c0*/  ISETP.GE.AND P5, PT, R10, R13, PT ;  /* 0x0000000d0a00720c */ /* 0x000fc60003fa6270 */
[----:B------:R-:W-:Y:S10]  /*68d0*/  @P1 BRA `(.L_x_78) ;  /* 0x0000000000301947 */ /* 0x000ff40003800000 */
[----:B------:R-:W1:Y:S01]  /*68e0*/  LDS R17, [R21] ;  /* 0x0000000015117984 */ /* 0x000e620000000800 */
[----:B------:R-:W1:Y:S01]  /*68f0*/  LDCU UR5, c[0x0][0x3c4] ;  /* 0x00007880ff0577ac */ /* 0x000e620008000800 */
[----:B------:R-:W3:Y:S01]  /*6900*/  LDCU.64 UR6, c[0x0][0x3a0] ;  /* 0x00007400ff0677ac */ /* 0x000ee20008000a00 */
[----:B-1----:R-:W-:-:S04]  /*6910*/  SHF.R.U32.HI R10, RZ, UR5, R17 ;  /* 0x00000005ff0a7c19 */ /* 0x002fc80008011611 */
[----:B------:R-:W-:-:S05]  /*6920*/  LOP3.LUT R15, R10, UR4, RZ, 0x30, !PT ;  /* 0x000000040a0f7c12 */ /* 0x000fca000f8e30ff */
[----:B------:R-:W-:-:S05]  /*6930*/  IMAD R10, R15, 0x8, R0 ;  /* 0x000000080f0a7824 */ /* 0x000fca00078e0200 */
[----:B------:R-:W1:Y:S02]  /*6940*/  LDS.64 R14, [R10+0x6600] ;  /* 0x006600000a0e7984 */ /* 0x000e640000000a00 */
[----:B-1----:R-:W-:-:S05]  /*6950*/  IADD3 R16, P1, PT, R14, R37, RZ ;  /* 0x000000250e107210 */ /* 0x002fca0007f3e0ff */
[----:B------:R-:W-:Y:S01]  /*6960*/  IMAD.X R15, RZ, RZ, R15, P1 ;  /* 0x000000ffff0f7224 */ /* 0x000fe200008e060f */
[----:B---3--:R-:W-:-:S04]  /*6970*/  LEA R14, P1, R16, UR6, 0x2 ;  /* 0x00000006100e7c11 */ /* 0x008fc8000f8210ff */
[----:B------:R-:W-:-:S05]  /*6980*/  LEA.HI.X R15, R16, UR7, R15, 0x2, P1 ;  /* 0x00000007100f7c11 */ /* 0x000fca00088f140f */
[----:B------:R1:W-:Y:S04]  /*6990*/  STG.E desc[UR8][R14.64], R17 ;  /* 0x000000110e007986 */ /* 0x0003e8000c101908 */
.L_x_78:
[----:B------:R-:W-:Y:S05]  /*69a0*/  BSYNC.RECONVERGENT B0 ;  /* 0x0000000000007941 */ /* 0x000fea0003800200 */
.L_x_77:
[----:B------:R-:W-:Y:S01]  /*69b0*/  NOP ;  /* 0x0000000000007918 */ /* 0x000fe20000000000 */
[----:B------:R-:W-:Y:S01]  /*69c0*/  BSSY.RECONVERGENT B0, `(.L_x_79) ;  /* 0x0000010000007945 */ /* 0x000fe20003800200 */
[----:B------:R-:W-:Y:S01]  /*69d0*/  ISETP.GE.AND P1, PT, R12, R13, PT ;  /* 0x0000000d0c00720c */ /* 0x000fe20003f26270 */
[----:B------:R-:W-:Y:S02]  /*69e0*/  VIADD R12, R37, 0xa80 ;  /* 0x00000a80250c7836 */ /* 0x000fe40000000000 */
[----:B------:R-:W-:Y:S10]  /*69f0*/  @P2 BRA `(.L_x_80) ;  /* 0x0000000000302947 */ /* 0x000ff40003800000 */
[----:B-1----:R-:W1:Y:S01]  /*6a00*/  LDS R17, [R21+0x600] ;  /* 0x0006000015117984 */ /* 0x002e620000000800 */
        /* <DEDUP_REMOVED lines=11> */
.L_x_80:
[----:B------:R-:W-:Y:S05]  /*6ac0*/  BSYNC.RECONVERGENT B0 ;  /* 0x0000000000007941 */ /* 0x000fea0003800200 */
.L_x_79:
[----:B------:R-:W-:Y:S01]  /*6ad0*/  NOP ;  /* 0x0000000000007918 */ /* 0x000fe20000000000 */
[----:B------:R-:W-:Y:S01]  /*6ae0*/  BSSY.RECONVERGENT B0, `(.L_x_81) ;  /* 0x0000010000007945 */ /* 0x000fe20003800200 */
[----:B------:R-:W-:Y:S02]  /*6af0*/  ISETP.GE.AND P2, PT, R12, R13, PT ;  /* 0x0000000d0c00720c */ /* 0x000fe40003f46270 */
[----:B------:R-:W-:Y:S01]  /*6b00*/  LOP3.LUT R12, R37, 0xc00, RZ, 0xfc, !PT ;  /* 0x00000c00250c7812 */ /* 0x000fe200078efcff */
[----:B------:R-:W-:Y:S10]  /*6b10*/  @P3 BRA `(.L_x_82) ;  /* 0x0000000000303947 */ /* 0x000ff40003800000 */
[----:B-1-3--:R-:W1:Y:S01]  /*6b20*/  LDS R17, [R21+0xc00] ;  /* 0x000c000015117984 */ /* 0x00ae620000000800 */
        /* <DEDUP_REMOVED lines=11> */
.L_x_82:
[----:B------:R-:W-:Y:S05]  /*6be0*/  BSYNC.RECONVERGENT B0 ;  /* 0x0000000000007941 */ /* 0x000fea0003800200 */
.L_x_81:
[----:B------:R-:W-:Y:S01]  /*6bf0*/  NOP ;  /* 0x0000000000007918 */ /* 0x000fe20000000000 */
[----:B------:R-:W-:Y:S01]  /*6c00*/  BSSY.RECONVERGENT B0, `(.L_x_83) ;  /* 0x0000010000007945 */ /* 0x000fe20003800200 */
[----:B------:R-:W-:Y:S01]  /*6c10*/  ISETP.GE.AND P3, PT, R12, R13, PT ;  /* 0x0000000d0c00720c */ /* 0x000fe20003f66270 */
[----:B------:R-:W-:Y:S02]  /*6c20*/  VIADD R12, R37, 0xd80 ;  /* 0x00000d80250c7836 */ /* 0x000fe40000000000 */
[----:B------:R-:W-:Y:S10]  /*6c30*/  @P4 BRA `(.L_x_84) ;  /* 0x0000000000304947 */ /* 0x000ff40003800000 */
[----:B-1-34-:R-:W1:Y:S01]  /*6c40*/  LDS R17, [R21+0x1200] ;  /* 0x0012000015117984 */ /* 0x01ae620000000800 */
        /* <DEDUP_REMOVED lines=11> */
.L_x_84:
[----:B------:R-:W-:Y:S05]  /*6d00*/  BSYNC.RECONVERGENT B0 ;  /* 0x0000000000007941 */ /* 0x000fea0003800200 */
.L_x_83:
        /* <DEDUP_REMOVED lines=17> */
.L_x_86:
[----:B------:R-:W-:Y:S05]  /*6e20*/  BSYNC.RECONVERGENT B0 ;  /* 0x0000000000007941 */ /* 0x000fea0003800200 */
.L_x_85:
        /* <DEDUP_REMOVED lines=17> */
.L_x_88:
[----:B------:R-:W-:Y:S05]  /*6f40*/  BSYNC.RECONVERGENT B0 ;  /* 0x0000000000007941 */ /* 0x000fea0003800200 */
.L_x_87:
        /* <DEDUP_REMOVED lines=17> */
.L_x_90:
[----:B------:R-:W-:Y:S05]  /*7060*/  BSYNC.RECONVERGENT B0 ;  /* 0x0000000000007941 */ /* 0x000fea0003800200 */
.L_x_89:
        /* <DEDUP_REMOVED lines=17> */
.L_x_92:
[----:B------:R-:W-:Y:S05]  /*7180*/  BSYNC.RECONVERGENT B0 ;  /* 0x0000000000007941 */ /* 0x000fea0003800200 */
.L_x_91:
        /* <DEDUP_REMOVED lines=17> */
.L_x_94:
[----:B------:R-:W-:Y:S05]  /*72a0*/  BSYNC.RECONVERGENT B0 ;  /* 0x0000000000007941 */ /* 0x000fea0003800200 */
.L_x_93:
        /* <DEDUP_REMOVED lines=17> */
.L_x_96:
[----:B------:R-:W-:Y:S05]  /*73c0*/  BSYNC.RECONVERGENT B0 ;  /* 0x0000000000007941 */ /* 0x000fea0003800200 */
.L_x_95:
[----:B------:R-:W-:Y:S01]  /*73d0*/  NOP ;  /* 0x0000000000007918 */ /* 0x000fe20000000000 */
[----:B------:R-:W-:Y:S01]  /*73e0*/  BSSY.RECONVERGENT B0, `(.L_x_97) ;  /* 0x0000010000007945 */ /* 0x000fe20003800200 */
[----:B------:R-:W-:Y:S02]  /*73f0*/  ISETP.GE.AND P4, PT, R12, R13, PT ;  /* 0x0000000d0c00720c */ /* 0x000fe40003f86270 */
[----:B------:R-:W-:Y:S01]  /*7400*/  LOP3.LUT R12, R37, 0x1800, RZ, 0xfc, !PT ;  /* 0x00001800250c7812 */ /* 0x000fe200078efcff */
        /* <DEDUP_REMOVED lines=13> */
.L_x_98:
[----:B------:R-:W-:Y:S05]  /*74e0*/  BSYNC.RECONVERGENT B0 ;  /* 0x0000000000007941 */ /* 0x000fea0003800200 */
.L_x_97:
[----:B------:R-:W-:Y:S01]  /*74f0*/  NOP ;  /* 0x0000000000007918 */ /* 0x000fe20000000000 */
[----:B------:R-:W-:Y:S01]  /*7500*/  BSSY.RECONVERGENT B0, `(.L_x_99) ;  /* 0x000000f000007945 */ /* 0x000fe20003800200 */
[----:B------:R-:W-:-:S03]  /*7510*/  ISETP.GE.AND P5, PT, R12, R13, PT ;  /* 0x0000000d0c00720c */ /* 0x000fc60003fa6270 */
        /* <DEDUP_REMOVED lines=13> */
.L_x_100:
[----:B------:R-:W-:Y:S05]  /*75f0*/  BSYNC.RECONVERGENT B0 ;  /* 0x0000000000007941 */ /* 0x000fea0003800200 */
.L_x_99:
[----:B------:R-:W-:Y:S01]  /*7600*/  NOP ;  /* 0x0000000000007918 */ /* 0x000fe20000000000 */
[----:B------:R-:W-:Y:S04]  /*7610*/  BSSY.RECONVERGENT B0, `(.L_x_101) ;  /* 0x000000e000007945 */ /* 0x000fe80003800200 */
[----:B------:R-:W-:Y:S05]  /*7620*/  @P1 BRA `(.L_x_102) ;  /* 0x0000000000301947 */ /* 0x000fea0003800000 */
        /* <DEDUP_REMOVED lines=12> */
.L_x_102:
[----:B------:R-:W-:Y:S05]  /*76f0*/  BSYNC.RECONVERGENT B0 ;  /* 0x0000000000007941 */ /* 0x000fea0003800200 */
.L_x_101:
        /* <DEDUP_REMOVED lines=15> */
.L_x_104:
[----:B------:R-:W-:Y:S05]  /*77f0*/  BSYNC.RECONVERGENT B0 ;  /* 0x0000000000007941 */ /* 0x000fea0003800200 */
.L_x_103:
        /* <DEDUP_REMOVED lines=15> */
.L_x_106:
[----:B------:R-:W-:Y:S05]  /*78f0*/  BSYNC.RECONVERGENT B0 ;  /* 0x0000000000007941 */ /* 0x000fea0003800200 */
.L_x_105:
        /* <DEDUP_REMOVED lines=15> */
.L_x_108:
[----:B------:R-:W-:Y:S05]  /*79f0*/  BSYNC.RECONVERGENT B0 ;  /* 0x0000000000007941 */ /* 0x000fea0003800200 */
.L_x_107:
        /* <DEDUP_REMOVED lines=15> */
.L_x_110:
[----:B------:R-:W-:Y:S05]  /*7af0*/  BSYNC.RECONVERGENT B0 ;  /* 0x0000000000007941 */ /* 0x000fea0003800200 */
.L_x_109:
[----:B------:R-:W-:Y:S01]  /*7b00*/  NOP ;  /* 0x0000000000007918 */ /* 0x000fe20000000000 */
.L_x_76:
[----:B------:R0:W5:Y:S01]  /*7b10*/  @!P0 LDG.E R58, desc[UR8][R40.64] ;  /* 0x00000008283a8981 */ /* 0x000162000c1e1900 */
[----:B------:R-:W2:Y:S03]  /*7b20*/  LDCU UR5, c[0x0][0x3c4] ;  /* 0x00007880ff0577ac */ /* 0x000ea60008000800 */
[----:B------:R0:W5:Y:S04]  /*7b30*/  @!P0 LDG.E R55, desc[UR8][R40.64+0x80] ;  /* 0x0000800828378981 */ /* 0x000168000c1e1900 */
        /* <DEDUP_REMOVED lines=9> */
[----:B0-----:R0:W5:Y:S04]  /*7bd0*/  @!P0 LDG.E R45, desc[UR8][R40.64+0x580] ;  /* 0x00058008282d8981 */ /* 0x001168000c1e1900 */
[----:B------:R0:W5:Y:S04]  /*7be0*/  @!P0 LDG.E R46, desc[UR8][R40.64+0x600] ;  /* 0x00060008282e8981 */ /* 0x000168000c1e1900 */
[----:B------:R0:W5:Y:S04]  /*7bf0*/  @!P0 LDG.E R43, desc[UR8][R40.64+0x680] ;  /* 0x00068008282b8981 */ /* 0x000168000c1e1900 */
[----:B------:R0:W5:Y:S04]  /*7c00*/  @!P0 LDG.E R44, desc[UR8][R40.64+0x700] ;  /* 0x00070008282c8981 */ /* 0x000168000c1e1900 */
[----:B------:R0:W5:Y:S04]  /*7c10*/  @!P0 LDG.E R39, desc[UR8][R40.64+0x780] ;  /* 0x0007800828278981 */ /* 0x000168000c1e1900 */
[----:B------:R0:W5:Y:S04]  /*7c20*/  @!P0 LDG.E R42, desc[UR8][R40.64+0x800] ;  /* 0x00080008282a8981 */ /* 0x000168000c1e1900 */
[----:B------:R-:W0:Y:S04]  /*7c30*/  LDS R0, [R21] ;  /* 0x0000000015007984 */ /* 0x000e280000000800 */
[----:B------:R-:W0:Y:S04]  /*7c40*/  LDS R10, [R21+0x600] ;  /* 0x00060000150a7984 */ /* 0x000e280000000800 */
[----:B-1----:R-:W1:Y:S04]  /*7c50*/  LDS R12, [R21+0xc00] ;  /* 0x000c0000150c7984 */ /* 0x002e680000000800 */
[----:B------:R-:W1:Y:S04]  /*7c60*/  LDS R13, [R21+0x1200] ;  /* 0x00120000150d7984 */ /* 0x000e680000000800 */
[----:B---34-:R-:W3:Y:S04]  /*7c70*/  LDS R14, [R21+0x1800] ;  /* 0x00180000150e7984 */ /* 0x018ee80000000800 */
[----:B------:R-:W4:Y:S04]  /*7c80*/  LDS R15, [R21+0x1e00] ;  /* 0x001e0000150f7984 */ /* 0x000f280000000800 */
[----:B------:R-:W4:Y:S04]  /*7c90*/  LDS R16, [R21+0x2400] ;  /* 0x0024000015107984 */ /* 0x000f280000000800 */
[----:B------:R-:W4:Y:S04]  /*7ca0*/  LDS R17, [R21+0x2a00] ;  /* 0x002a000015117984 */ /* 0x000f280000000800 */
[----:B------:R-:W4:Y:S04]  /*7cb0*/  LDS R18, [R21+0x3000] ;  /* 0x0030000015127984 */ /* 0x000f280000000800 */
[----:B------:R-:W4:Y:S04]  /*7cc0*/  LDS R19, [R21+0x3600] ;  /* 0x0036000015137984 */ /* 0x000f280000000800 */
[----:B------:R-:W4:Y:S04]  /*7cd0*/  LDS R20, [R21+0x3c00] ;  /* 0x003c000015147984 */ /* 0x000f280000000800 */
[----:B------:R-:W4:Y:S04]  /*7ce0*/  LDS R22, [R21+0x4200] ;  /* 0x0042000015167984 */ /* 0x000f280000000800 */
[----:B------:R-:W4:Y:S04]  /*7cf0*/  LDS R34, [R21+0x4800] ;  /* 0x0048000015227984 */ /* 0x000f280000000800 */
[----:B--2---:R-:W2:Y:S04]  /*7d00*/  LDS R35, [R21+0x4e00] ;  /* 0x004e000015237984 */ /* 0x004ea80000000800 */
[----:B------:R-:W2:Y:S04]  /*7d10*/  LDS R38, [R21+0x5400] ;  /* 0x0054000015267984 */ /* 0x000ea80000000800 */
[----:B------:R-:W2:Y:S04]  /*7d20*/  LDS R57, [R21+0x5a00] ;  /* 0x005a000015397984 */ /* 0x000ea80000000800 */
[----:B------:R-:W2:Y:S01]  /*7d30*/  LDS R59, [R21+0x6000] ;  /* 0x00600000153b7984 */ /* 0x000ea20000000800 */
[----:B0-----:R-:W-:-:S02]  /*7d40*/  SHF.R.U32.HI R0, RZ, UR5, R0 ;  /* 0x00000005ff007c19 */ /* 0x001fc40008011600 */
[----:B------:R-:W-:Y:S02]  /*7d50*/  SHF.R.U32.HI R10, RZ, UR5, R10 ;  /* 0x00000005ff0a7c19 */ /* 0x000fe4000801160a */
[----:B-1----:R-:W-:Y:S02]  /*7d60*/  SHF.R.U32.HI R12, RZ, UR5, R12 ;  /* 0x00000005ff0c7c19 */ /* 0x002fe4000801160c */
[----:B------:R-:W-:Y:S02]  /*7d70*/  SHF.R.U32.HI R13, RZ, UR5, R13 ;  /* 0x00000005ff0d7c19 */ /* 0x000fe4000801160d */
[----:B---3--:R-:W-:Y:S02]  /*7d80*/  SHF.R.U32.HI R14, RZ, UR5, R14 ;  /* 0x00000005ff0e7c19 */ /* 0x008fe4000801160e */
[----:B----4-:R-:W-:Y:S02]  /*7d90*/  SHF.R.U32.HI R15, RZ, UR5, R15 ;  /* 0x00000005ff0f7c19 */ /* 0x010fe4000801160f */
[----:B------:R-:W-:-:S02]  /*7da0*/  SHF.R.U32.HI R16, RZ, UR5, R16 ;  /* 0x00000005ff107c19 */ /* 0x000fc40008011610 */
[----:B------:R-:W-:Y:S02]  /*7db0*/  SHF.R.U32.HI R17, RZ, UR5, R17 ;  /* 0x00000005ff117c19 */ /* 0x000fe40008011611 */
[----:B------:R-:W-:Y:S02]  /*7dc0*/  SHF.R.U32.HI R18, RZ, UR5, R18 ;  /* 0x00000005ff127c19 */ /* 0x000fe40008011612 */
[----:B------:R-:W-:Y:S02]  /*7dd0*/  SHF.R.U32.HI R60, RZ, UR5, R19 ;  /* 0x00000005ff3c7c19 */ /* 0x000fe40008011613 */
[----:B------:R-:W-:Y:S02]  /*7de0*/  SHF.R.U32.HI R61, RZ, UR5, R20 ;  /* 0x00000005ff3d7c19 */ /* 0x000fe40008011614 */
[----:B------:R-:W-:Y:S02]  /*7df0*/  SHF.R.U32.HI R62, RZ, UR5, R22 ;  /* 0x00000005ff3e7c19 */ /* 0x000fe40008011616 */
[----:B------:R-:W-:-:S02]  /*7e00*/  SHF.R.U32.HI R63, RZ, UR5, R34 ;  /* 0x00000005ff3f7c19 */ /* 0x000fc40008011622 */
[----:B--2---:R-:W-:Y:S02]  /*7e10*/  SHF.R.U32.HI R64, RZ, UR5, R35 ;  /* 0x00000005ff407c19 */ /* 0x004fe40008011623 */
[----:B------:R-:W-:Y:S02]  /*7e20*/  SHF.R.U32.HI R65, RZ, UR5, R38 ;  /* 0x00000005ff417c19 */ /* 0x000fe40008011626 */
[----:B------:R-:W-:Y:S02]  /*7e30*/  SHF.R.U32.HI R66, RZ, UR5, R57 ;  /* 0x00000005ff427c19 */ /* 0x000fe40008011639 */
[----:B------:R-:W-:Y:S02]  /*7e40*/  SHF.R.U32.HI R67, RZ, UR5, R59 ;  /* 0x00000005ff437c19 */ /* 0x000fe4000801163b */
[----:B------:R-:W-:Y:S02]  /*7e50*/  LOP3.LUT R59, R0, UR4, RZ, 0x30, !PT ;  /* 0x00000004003b7c12 */ /* 0x000fe4000f8e30ff */
[----:B------:R-:W-:-:S02]  /*7e60*/  LOP3.LUT R57, R10, UR4, RZ, 0x30, !PT ;  /* 0x000000040a397c12 */ /* 0x000fc4000f8e30ff */
[----:B------:R-:W-:Y:S02]  /*7e70*/  LOP3.LUT R38, R12, UR4, RZ, 0x30, !PT ;  /* 0x000000040c267c12 */ /* 0x000fe4000f8e30ff */
[----:B------:R-:W-:Y:S02]  /*7e80*/  LOP3.LUT R35, R13, UR4, RZ, 0x30, !PT ;  /* 0x000000040d237c12 */ /* 0x000fe4000f8e30ff */
[----:B------:R-:W-:Y:S02]  /*7e90*/  LOP3.LUT R34, R14, UR4, RZ, 0x30, !PT ;  /* 0x000000040e227c12 */ /* 0x000fe4000f8e30ff */
[----:B------:R-:W-:Y:S02]  /*7ea0*/  LOP3.LUT R22, R15, UR4, RZ, 0x30, !PT ;  /* 0x000000040f167c12 */ /* 0x000fe4000f8e30ff */
        /* <DEDUP_REMOVED lines=10> */
[----:B------:R-:W-:Y:S01]  /*7f50*/  LOP3.LUT R0, R67, UR4, RZ, 0x30, !PT ;  /* 0x0000000443007c12 */ /* 0x000fe2000f8e30ff */
[----:B------:R-:W-:Y:S06]  /*7f60*/  @!P0 BRA `(.L_x_111) ;  /* 0x0000000000cc8947 */ /* 0x000fec0003800000 */
[----:B------:R-:W-:Y:S02]  /*7f70*/  IMAD R60, R2, -0x1980, R11 ;  /* 0xffffe680023c7824 */ /* 0x000fe400078e020b */
[C---:B------:R-:W-:Y:S02]  /*7f80*/  VIADD R61, R3.reuse, 0x20 ;  /* 0x00000020033d7836 */ /* 0x040fe40000000000 */
[C---:B------:R-:W-:Y:S01]  /*7f90*/  VIADD R63, R3.reuse, 0x40 ;  /* 0x00000040033f7836 */ /* 0x040fe20000000000 */
        /* <DEDUP_REMOVED lines=11> */
[----:B-----5:R0:W5:Y:S01]  /*8050*/  @!P5 LDG.E R58, desc[UR8][R40.64] ;  /* 0x00000008283ad981 */ /* 0x020162000c1e1900 */
        /* <DEDUP_REMOVED lines=23> */
[----:B------:R-:W-:Y:S01]  /*81d0*/  VIADD R3, R3, 0x200 ;  /* 0x0000020003037836 */ /* 0x000fe20000000000 */
[----:B------:R0:W5:Y:S01]  /*81e0*/  @!P3 LDG.E R50, desc[UR8][R40.64+0x400] ;  /* 0x000400082832b981 */ /* 0x000162000c1e1900 */
[----:B------:R-:W-:-:S03]  /*81f0*/  ISETP.GE.AND P3, PT, R61, R60, PT ;  /* 0x0000003c3d00720c */ /* 0x000fc60003f66270 */
        /* <DEDUP_REMOVED lines=10> */
.L_x_111:
[----:B------:R-:W-:Y:S06]  /*82a0*/  BAR.SYNC.DEFER_BLOCKING 0x0 ;  /* 0x0000000000007b1d */ /* 0x000fec0000010000 */
[----:B-----5:R1:W-:Y:S04]  /*82b0*/  STS [R23+-0x4], R58 ;  /* 0xfffffc3a17007388 */ /* 0x0203e80000000800 */
[----:B------:R1:W-:Y:S04]  /*82c0*/  STS [R24+-0x4], R55 ;  /* 0xfffffc3718007388 */ /* 0x0003e80000000800 */
        /* <DEDUP_REMOVED lines=14> */
[----:B------:R1:W-:Y:S01]  /*83b0*/  STS [R33+-0x4], R42 ;  /* 0xfffffc2a21007388 */ /* 0x0003e20000000800 */
[----:B------:R-:W-:Y:S06]  /*83c0*/  BAR.SYNC.DEFER_BLOCKING 0x0 ;  /* 0x0000000000007b1d */ /* 0x000fec0000010000 */
[----:B------:R-:W-:Y:S05]  /*83d0*/  @P0 BRA `(.L_x_112) ;  /* 0x0000000800780947 */ /* 0x000fea0003800000 */
[----:B------:R-:W2:Y:S01]  /*83e0*/  S2UR UR5, SR_CgaCtaId ;  /* 0x00000000000579c3 */ /* 0x000ea20000008800 */
[----:B------:R-:W-:Y:S01]  /*83f0*/  UMOV UR4, 0x400 ;  /* 0x0000040000047882 */ /* 0x000fe20000000000 */
[----:B-1----:R-:W-:Y:S01]  /*8400*/  LDS R9, [R21] ;  /* 0x0000000015097984 */ /* 0x002fe20000000800 */
[----:B------:R-:W1:Y:S01]  /*8410*/  LDCU.64 UR6, c[0x0][0x3b0] ;  /* 0x00007600ff0677ac */ /* 0x000e620008000a00 */
[----:B--2---:R-:W-:-:S06]  /*8420*/  ULEA UR4, UR5, UR4, 0x18 ;  /* 0x0000000405047291 */ /* 0x004fcc000f8ec0ff */
[----:B------:R-:W-:Y:S02]  /*8430*/  LEA R59, R59, UR4, 0x3 ;  /* 0x000000043b3b7c11 */ /* 0x000fe4000f8e18ff */
[----:B------:R-:W-:Y:S02]  /*8440*/  LEA R57, R57, UR4, 0x3 ;  /* 0x0000000439397c11 */ /* 0x000fe4000f8e18ff */
[----:B------:R-:W-:Y:S01]  /*8450*/  LEA R38, R38, UR4, 0x3 ;  /* 0x0000000426267c11 */ /* 0x000fe2000f8e18ff */
[----:B------:R-:W2:Y:S01]  /*8460*/  LDS.64 R2, [R59+0x6600] ;  /* 0x006600003b027984 */ /* 0x000ea20000000a00 */
[----:B------:R-:W-:Y:S02]  /*8470*/  LEA R35, R35, UR4, 0x3 ;  /* 0x0000000423237c11 */ /* 0x000fe4000f8e18ff */
[----:B------:R-:W-:Y:S02]  /*8480*/  LEA R34, R34, UR4, 0x3 ;  /* 0x0000000422227c11 */ /* 0x000fe4000f8e18ff */
[----:B------:R-:W-:-:S02]  /*8490*/  LEA R22, R22, UR4, 0x3 ;  /* 0x0000000416167c11 */ /* 0x000fc4000f8e18ff */
[----:B------:R-:W-:Y:S02]  /*84a0*/  LEA R20, R20, UR4, 0x3 ;  /* 0x0000000414147c11 */ /* 0x000fe4000f8e18ff */
[----:B------:R-:W-:Y:S02]  /*84b0*/  LEA R19, R19, UR4, 0x3 ;  /* 0x0000000413137c11 */ /* 0x000fe4000f8e18ff */
[----:B------:R-:W-:Y:S02]  /*84c0*/  LEA R18, R18, UR4, 0x3 ;  /* 0x0000000412127c11 */ /* 0x000fe4000f8e18ff */
        /* <DEDUP_REMOVED lines=8> */
[----:B--2---:R-:W-:-:S05]  /*8550*/  IADD3 R2, P0, PT, R2, R37, RZ ;  /* 0x0000002502027210 */ /* 0x004fca0007f1e0ff */
[----:B------:R-:W-:Y:S01]  /*8560*/  IMAD.X R3, RZ, RZ, R3, P0 ;  /* 0x000000ffff037224 */ /* 0x000fe200000e0603 */
[----:B-1----:R-:W-:-:S04]  /*8570*/  LEA R4, P0, R2, UR6, 0x2 ;  /* 0x0000000602047c11 */ /* 0x002fc8000f8010ff */
[----:B------:R-:W-:-:S05]  /*8580*/  LEA.HI.X R5, R2, UR7, R3, 0x2, P0 ;  /* 0x0000000702057c11 */ /* 0x000fca00080f1403 */
[----:B------:R-:W-:Y:S01]  /*8590*/  STG.E desc[UR8][R4.64], R9 ;  /* 0x0000000904007986 */ /* 0x000fe2000c101908 */
[----:B------:R-:W-:-:S03]  /*85a0*/  NOP ;  /* 0x0000000000007918 */ /* 0x000fc60000000000 */
[----:B------:R-:W1:Y:S04]  /*85b0*/  LDS.64 R2, [R57+0x6600] ;  /* 0x0066000039027984 */ /* 0x000e680000000a00 */
[----:B------:R-:W2:Y:S01]  /*85c0*/  LDS R11, [R21+0x600] ;  /* 0x00060000150b7984 */ /* 0x000ea20000000800 */
[----:B-1----:R-:W-:-:S05]  /*85d0*/  IADD3 R2, P0, PT, R2, R37, RZ ;  /* 0x0000002502027210 */ /* 0x002fca0007f1e0ff */
[----:B------:R-:W-:Y:S01]  /*85e0*/  IMAD.X R3, RZ, RZ, R3, P0 ;  /* 0x000000ffff037224 */ /* 0x000fe200000e0603 */
[----:B------:R-:W-:-:S04]  /*85f0*/  LEA R6, P0, R2, UR6, 0x2 ;  /* 0x0000000602067c11 */ /* 0x000fc8000f8010ff */
[----:B------:R-:W-:-:S05]  /*8600*/  LEA.HI.X R7, R2, UR7, R3, 0x2, P0 ;  /* 0x0000000702077c11 */ /* 0x000fca00080f1403 */
[----:B--2---:R-:W-:Y:S01]  /*8610*/  STG.E desc[UR8][R6.64+0x600], R11 ;  /* 0x0006000b06007986 */ /* 0x004fe2000c101908 */
        /* <DEDUP_REMOVED lines=120> */
[----:B------:R-:W-:Y:S01]  /*8da0*/  NOP ;  /* 0x0000000000007918 */ /* 0x000fe20000000000 */
[----:B------:R-:W-:Y:S05]  /*8db0*/  EXIT ;  /* 0x000000000000794d */ /* 0x000fea0003800000 */
.L_x_112:
[----:B------:R-:W2:Y:S01]  /*8dc0*/  S2UR UR5, SR_CgaCtaId ;  /* 0x00000000000579c3 */ /* 0x000ea20000008800 */
[----:B------:R-:W-:Y:S01]  /*8dd0*/  UMOV UR4, 0x400 ;  /* 0x0000040000047882 */ /* 0x000fe20000000000 */
[----:B------:R-:W-:Y:S02]  /*8de0*/  IMAD R11, R2, -0x1980, R11 ;  /* 0xffffe680020b7824 */ /* 0x000fe400078e020b */
[C---:B-1----:R-:W-:Y:S02]  /*8df0*/  VIADD R6, R37.reuse, 0x180 ;  /* 0x0000018025067836 */ /* 0x042fe40000000000 */
[C---:B------:R-:W-:Y:S01]  /*8e00*/  VIADD R8, R37.reuse, 0x300 ;  /* 0x0000030025087836 */ /* 0x040fe20000000000 */
[----:B------:R-:W-:-:S13]  /*8e10*/  ISETP.GE.AND P1, PT, R37, R11, PT ;  /* 0x0000000b2500720c */ /* 0x000fda0003f26270 */
[----:B------:R-:W-:Y:S01]  /*8e20*/  @!P1 LDS R9, [R21] ;  /* 0x0000000015099984 */ /* 0x000fe20000000800 */
[----:B------:R-:W1:Y:S01]  /*8e30*/  @!P1 LDC.64 R4, c[0x0][0x3b0] ;  /* 0x0000ec00ff049b82 */ /* 0x000e620000000a00 */
        /* <DEDUP_REMOVED lines=15> */
[----:B--2---:R-:W-:-:S05]  /*8f30*/  @!P1 IADD3 R2, P0, PT, R2, R37, RZ ;  /* 0x0000002502029210 */ /* 0x004fca0007f1e0ff */
[----:B------:R-:W-:Y:S01]  /*8f40*/  @!P1 IMAD.X R3, RZ, RZ, R3, P0 ;  /* 0x000000ffff039224 */ /* 0x000fe200000e0603 */
[----:B-1----:R-:W-:-:S04]  /*8f50*/  @!P1 LEA R4, P0, R2, R4, 0x2 ;  /* 0x0000000402049211 */ /* 0x002fc800078010ff */
[----:B------:R-:W-:-:S05]  /*8f60*/  @!P1 LEA.HI.X R5, R2, R5, R3, 0x2, P0 ;  /* 0x0000000502059211 */ /* 0x000fca00000f1403 */
[----:B------:R-:W-:Y:S01]  /*8f70*/  @!P1 STG.E desc[UR8][R4.64], R9 ;  /* 0x0000000904009986 */ /* 0x000fe2000c101908 */
[----:B------:R-:W-:-:S03]  /*8f80*/  NOP ;  /* 0x0000000000007918 */ /* 0x000fc60000000000 */
[----:B------:R-:W1:Y:S01]  /*8f90*/  LDS.64 R2, [R57+0x6600] ;  /* 0x0066000039027984 */ /* 0x000e620000000a00 */
[----:B------:R-:W-:-:S13]  /*8fa0*/  ISETP.GE.AND P1, PT, R6, R11, PT ;  /* 0x0000000b0600720c */ /* 0x000fda0003f26270 */
[----:B------:R-:W2:Y:S01]  /*8fb0*/  @!P1 LDS R23, [R21+0x600] ;  /* 0x0006000015179984 */ /* 0x000ea20000000800 */
[----:B------:R-:W3:Y:S01]  /*8fc0*/  @!P1 LDC.64 R6, c[0x0][0x3b0] ;  /* 0x0000ec00ff069b82 */ /* 0x000ee20000000a00 */
[----:B-1----:R-:W-:-:S05]  /*8fd0*/  @!P1 IADD3 R2, P0, PT, R2, R37, RZ ;  /* 0x0000002502029210 */ /* 0x002fca0007f1e0ff */
[----:B------:R-:W-:Y:S01]  /*8fe0*/  @!P1 IMAD.X R3, RZ, RZ, R3, P0 ;  /* 0x000000ffff039224 */ /* 0x000fe200000e0603 */
[----:B---3--:R-:W-:-:S04]  /*8ff0*/  @!P1 LEA R6, P0, R2, R6, 0x2 ;  /* 0x0000000602069211 */ /* 0x008fc800078010ff */
[----:B------:R-:W-:-:S05]  /*9000*/  @!P1 LEA.HI.X R7, R2, R7, R3, 0x2, P0 ;  /* 0x0000000702079211 */ /* 0x000fca00000f1403 */
[----:B--2---:R-:W-:Y:S01]  /*9010*/  @!P1 STG.E desc[UR8][R6.64+0x600], R23 ;  /* 0x0006001706009986 */ /* 0x004fe2000c101908 */
[----:B------:R-:W-:-:S03]  /*9020*/  NOP ;  /* 0x0000000000007918 */ /* 0x000fc60000000000 */
[----:B------:R-:W1:Y:S01]  /*9030*/  LDS.64 R2, [R38+0x6600] ;  /* 0x0066000026027984 */ /* 0x000e620000000a00 */
[----:B------:R-:W-:Y:S01]  /*9040*/  ISETP.GE.AND P1, PT, R8, R11, PT ;  /* 0x0000000b0800720c */ /* 0x000fe20003f26270 */
[----:B------:R-:W-:-:S12]  /*9050*/  VIADD R8, R37, 0x480 ;  /* 0x0000048025087836 */ /* 0x000fd80000000000 */
        /* <DEDUP_REMOVED lines=30> */
[----:B------:R1:W2:Y:S01]  /*9240*/  LDS.64 R2, [R22+0x6600] ;  /* 0x0066000016027984 */ /* 0x0002a20000000a00 */
[----:B------:R-:W-:Y:S01]  /*9250*/  ISETP.GE.AND P1, PT, R8, R11, PT ;  /* 0x0000000b0800720c */ /* 0x000fe20003f26270 */
[C---:B------:R-:W-:Y:S02]  /*9260*/  VIADD R8, R37.reuse, 0x900 ;  /* 0x0000090025087836 */ /* 0x040fe40000000000 */
[----:B-1----:R-:W-:-:S10]  /*9270*/  VIADD R22, R37, 0xa80 ;  /* 0x00000a8025167836 */ /* 0x002fd40000000000 */
[----:B------:R-:W1:Y:S01]  /*9280*/  @!P1 LDS R23, [R21+0x1e00] ;  /* 0x001e000015179984 */ /* 0x000e620000000800 */
[----:B------:R-:W3:Y:S01]  /*9290*/  @!P1 LDC.64 R6, c[0x0][0x3b0] ;  /* 0x0000ec00ff069b82 */ /* 0x000ee20000000a00 */
[----:B--2---:R-:W-:-:S05]  /*92a0*/  @!P1 IADD3 R2, P0, PT, R2, R37, RZ ;  /* 0x0000002502029210 */ /* 0x004fca0007f1e0ff */
[----:B------:R-:W-:Y:S01]  /*92b0*/  @!P1 IMAD.X R3, RZ, RZ, R3, P0 ;  /* 0x000000ffff039224 */ /* 0x000fe200000e0603 */
[----:B---3--:R-:W-:-:S04]  /*92c0*/  @!P1 LEA R6, P0, R2, R6, 0x2 ;  /* 0x0000000602069211 */ /* 0x008fc800078010ff */
[----:B------:R-:W-:-:S05]  /*92d0*/  @!P1 LEA.HI.X R7, R2, R7, R3, 0x2, P0 ;  /* 0x0000000702079211 */ /* 0x000fca00000f1403 */
[----:B-1----:R-:W-:Y:S01]  /*92e0*/  @!P1 STG.E desc[UR8][R6.64+0x1e00], R23 ;  /* 0x001e001706009986 */ /* 0x002fe2000c101908 */
[----:B------:R-:W-:-:S03]  /*92f0*/  NOP ;  /* 0x0000000000007918 */ /* 0x000fc60000000000 */
[----:B------:R1:W2:Y:S01]  /*9300*/  LDS.64 R2, [R20+0x6600] ;  /* 0x0066000014027984 */ /* 0x0002a20000000a00 */
[----:B------:R-:W-:Y:S02]  /*9310*/  ISETP.GE.AND P1, PT, R8, R11, PT ;  /* 0x0000000b0800720c */ /* 0x000fe40003f26270 */
[----:B------:R-:W-:Y:S02]  /*9320*/  LEA R8, R19, UR4, 0x3 ;  /* 0x0000000413087c11 */ /* 0x000fe4000f8e18ff */
[----:B-1----:R-:W-:-:S09]  /*9330*/  LOP3.LUT R20, R37, 0xc00, RZ, 0xfc, !PT ;  /* 0x00000c0025147812 */ /* 0x002fd200078efcff */
        /* <DEDUP_REMOVED lines=10> */
[----:B-1----:R-:W-:-:S11]  /*93e0*/  LEA R8, R17, UR4, 0x3 ;  /* 0x0000000411087c11 */ /* 0x002fd6000f8e18ff */
        /* <DEDUP_REMOVED lines=68> */
[----:B-1----:R-:W-:-:S12]  /*9830*/  VIADD R8, R37, 0x1680 ;  /* 0x0000168025087836 */ /* 0x002fd80000000000 */
        /* <DEDUP_REMOVED lines=19> */
[----:B------:R-:W-:Y:S02]  /*9970*/  ISETP.GE.AND P1, PT, R8, R11, PT ;  /* 0x0000000b0800720c */ /* 0x000fe40003f26270 */
[----:B------:R-:W-:-:S11]  /*9980*/  LOP3.LUT R8, R37, 0x1800, RZ, 0xfc, !PT ;  /* 0x0000180025087812 */ /* 0x000fd600078efcff */
        /* <DEDUP_REMOVED lines=9> */
[----:B------:R-:W-:-:S13]  /*9a20*/  ISETP.GE.AND P1, PT, R8, R11, PT ;  /* 0x0000000b0800720c */ /* 0x000fda0003f26270 */
[----:B------:R-:W2:Y:S01]  /*9a30*/  @!P1 LDS R21, [R21+0x6000] ;  /* 0x0060000015159984 */ /* 0x000ea20000000800 */
[----:B------:R-:W3:Y:S01]  /*9a40*/  @!P1 LDC.64 R4, c[0x0][0x3b0] ;  /* 0x0000ec00ff049b82 */ /* 0x000ee20000000a00 */
[----:B-1----:R-:W-:-:S05]  /*9a50*/  IADD3 R36, P0, PT, R2, R37, RZ ;  /* 0x0000002502247210 */ /* 0x002fca0007f1e0ff */
[----:B------:R-:W-:Y:S01]  /*9a60*/  IMAD.X R3, RZ, RZ, R3, P0 ;  /* 0x000000ffff037224 */ /* 0x000fe200000e0603 */
[----:B---3--:R-:W-:-:S04]  /*9a70*/  @!P1 LEA R2, P0, R36, R4, 0x2 ;  /* 0x0000000424029211 */ /* 0x008fc800078010ff */
[----:B------:R-:W-:-:S05]  /*9a80*/  @!P1 LEA.HI.X R3, R36, R5, R3, 0x2, P0 ;  /* 0x0000000524039211 */ /* 0x000fca00000f1403 */
[----:B--2---:R-:W-:Y:S01]  /*9a90*/  @!P1 STG.E desc[UR8][R2.64+0x6000], R21 ;  /* 0x0060001502009986 */ /* 0x004fe2000c101908 */
[----:B------:R-:W-:Y:S01]  /*9aa0*/  NOP ;  /* 0x0000000000007918 */ /* 0x000fe20000000000 */
[----:B------:R-:W-:Y:S05]  /*9ab0*/  EXIT ;  /* 0x000000000000794d */ /* 0x000fea0003800000 */
.L_x_29:
[----:B------:R-:W-:Y:S02]  /*9ac0*/  IMAD.MOV.U32 R38, RZ, RZ, 0x1 ;  /* 0x00000001ff267424 */ /* 0x000fe400078e00ff */
[----:B------:R-:W-:Y:S02]  /*9ad0*/  IMAD.MOV.U32 R77, RZ, RZ, R39 ;  /* 0x000000ffff4d7224 */ /* 0x000fe400078e0027 */
[----:B------:R-:W-:Y:S02]  /*9ae0*/  IMAD.MOV.U32 R75, RZ, RZ, RZ ;  /* 0x000000ffff4b7224 */ /* 0x000fe400078e00ff */
[----:B------:R-:W-:-:S07]  /*9af0*/  IMAD.MOV.U32 R76, RZ, RZ, -0x1 ;  /* 0xffffffffff4c7424 */ /* 0x000fce00078e00ff */
[----:B------:R-:W-:Y:S05]  /*9b00*/  WARPSYNC.COLLECTIVE R76, `(.L_x_113) ;  /* 0x000000004c087348 */ /* 0x000fea0003c00000 */
[----:B------:R0:W1:Y:S02]  /*9b10*/  SHFL.UP P0, R38, R77, R38, R75 ;  /* 0x040000264d267389 */ /* 0x000064000000004b */
[----:B01----:R-:W-:Y:S05]  /*9b20*/  ENDCOLLECTIVE ;  /* 0x000000000000791b */ /* 0x003fea0003800000 */
.L_x_113:
[----:B------:R-:W-:Y:S02]  /*9b30*/  IMAD.MOV.U32 R77, RZ, RZ, R38 ;  /* 0x000000ffff4d7224 */ /* 0x000fe400078e0026 */
[----:B------:R-:W-:Y:S02]  /*9b40*/  IMAD.MOV.U32 R38, RZ, RZ, 0x2 ;  /* 0x00000002ff267424 */ /* 0x000fe400078e00ff */
[----:B------:R-:W-:-:S07]  /*9b50*/  @P0 IMAD.IADD R77, R39, 0x1, R77 ;  /* 0x00000001274d0824 */ /* 0x000fce00078e024d */
[----:B------:R-:W-:Y:S05]  /*9b60*/  WARPSYNC.COLLECTIVE R76, `(.L_x_114) ;  /* 0x000000004c087348 */ /* 0x000fea0003c00000 */
[----:B------:R0:W1:Y:S02]  /*9b70*/  SHFL.UP P0, R38, R77, R38, R75 ;  /* 0x040000264d267389 */ /* 0x000064000000004b */
[----:B01----:R-:W-:Y:S05]  /*9b80*/  ENDCOLLECTIVE ;  /* 0x000000000000791b */ /* 0x003fea0003800000 */
.L_x_114:
[----:B------:R-:W-:Y:S02]  /*9b90*/  IMAD.MOV.U32 R74, RZ, RZ, R38 ;  /* 0x000000ffff4a7224 */ /* 0x000fe400078e0026 */
[----:B------:R-:W-:Y:S02]  /*9ba0*/  IMAD.MOV.U32 R38, RZ, RZ, 0x4 ;  /* 0x00000004ff267424 */ /* 0x000fe400078e00ff */
[----:B------:R-:W-:-:S04]  /*9bb0*/  @P0 IMAD.IADD R74, R77, 0x1, R74 ;  /* 0x000000014d4a0824 */ /* 0x000fc800078e024a */
[----:B------:R-:W-:-:S07]  /*9bc0*/  IMAD.MOV.U32 R77, RZ, RZ, R74 ;  /* 0x000000ffff4d7224 */ /* 0x000fce00078e004a */
[----:B------:R-:W-:Y:S05]  /*9bd0*/  WARPSYNC.COLLECTIVE R76, `(.L_x_115) ;  /* 0x000000004c087348 */ /* 0x000fea0003c00000 */
[----:B------:R0:W1:Y:S02]  /*9be0*/  SHFL.UP P0, R38, R77, R38, R75 ;  /* 0x040000264d267389 */ /* 0x000064000000004b */
[----:B01----:R-:W-:Y:S05]  /*9bf0*/  ENDCOLLECTIVE ;  /* 0x000000000000791b */ /* 0x003fea0003800000 */
.L_x_115:
[----:B------:R-:W-:Y:S02]  /*9c00*/  IMAD.MOV.U32 R77, RZ, RZ, R38 ;  /* 0x000000ffff4d7224 */ /* 0x000fe400078e0026 */
[----:B------:R-:W-:Y:S02]  /*9c10*/  IMAD.MOV.U32 R38, RZ, RZ, 0x8 ;  /* 0x00000008ff267424 */ /* 0x000fe400078e00ff */
[----:B------:R-:W-:-:S07]  /*9c20*/  @P0 IMAD.IADD R77, R74, 0x1, R77 ;  /* 0x000000014a4d0824 */ /* 0x000fce00078e024d */
[----:B------:R-:W-:Y:S05]  /*9c30*/  WARPSYNC.COLLECTIVE R76, `(.L_x_116) ;  /* 0x000000004c087348 */ /* 0x000fea0003c00000 */
[----:B------:R0:W1:Y:S02]  /*9c40*/  SHFL.UP P0, R38, R77, R38, R75 ;  /* 0x040000264d267389 */ /* 0x000064000000004b */
[----:B01----:R-:W-:Y:S05]  /*9c50*/  ENDCOLLECTIVE ;  /* 0x000000000000791b */ /* 0x003fea0003800000 */
.L_x_116:
[----:B------:R-:W-:Y:S02]  /*9c60*/  IMAD.MOV.U32 R74, RZ, RZ, R38 ;  /* 0x000000ffff4a7224 */ /* 0x000fe400078e0026 */
[----:B------:R-:W-:Y:S02]  /*9c70*/  IMAD.MOV.U32 R38, RZ, RZ, 0x10 ;  /* 0x00000010ff267424 */ /* 0x000fe400078e00ff */
[----:B------:R-:W-:-:S04]  /*9c80*/  @P0 IMAD.IADD R74, R77, 0x1, R74 ;  /* 0x000000014d4a0824 */ /* 0x000fc800078e024a */
[----:B------:R-:W-:-:S07]  /*9c90*/  IMAD.MOV.U32 R77, RZ, RZ, R74 ;  /* 0x000000ffff4d7224 */ /* 0x000fce00078e004a */
[----:B------:R-:W-:Y:S05]  /*9ca0*/  WARPSYNC.COLLECTIVE R76, `(.L_x_117) ;  /* 0x000000004c087348 */ /* 0x000fea0003c00000 */
[----:B------:R0:W1:Y:S02]  /*9cb0*/  SHFL.UP P0, R38, R77, R38, R75 ;  /* 0x040000264d267389 */ /* 0x000064000000004b */
[----:B01----:R-:W-:Y:S05]  /*9cc0*/  ENDCOLLECTIVE ;  /* 0x000000000000791b */ /* 0x003fea0003800000 */
.L_x_117:
[----:B------:R-:W-:Y:S05]  /*9cd0*/  BRA `(.L_x_118) ;  /* 0xffffff8c00587947 */ /* 0x000fea000383ffff */
.L_x_119:
[----:B------:R-:W-:-:S00]  /*9ce0*/  BRA `(.L_x_119) ;  /* 0xfffffffc00fc7947 */ /* 0x000fc0000383ffff */
[----:B------:R-:W-:-:S00]  /*9cf0*/  NOP ;  /* 0x0000000000007918 */ /* 0x000fc00000000000 */
        /* <DEDUP_REMOVED lines=8> */
.L_x_1360:


//--------------------- .text._ZN3cub18CUB_300001_SM_10006detail10radix_sort33DeviceRadixSortExclusiveSumKernelINS1_5radix10policy_hubIjjyE10Policy1000EyEEvPT0_ --------------------------
	.section	.text._ZN3cub18CUB_300001_SM_10006detail10radix_sort33DeviceRadixSortExclusiveSumKernelINS1_5radix10policy_hubIjjyE10Policy1000EyEEvPT0_,"ax",@progbits
	.align	128
        .global         _ZN3cub18CUB_300001_SM_10006detail10radix_sort33DeviceRadixSortExclusiveSumKernelINS1_5radix10policy_hubIjjyE10Policy1000EyEEvPT0_
        .type           _ZN3cub18CUB_300001_SM_10006detail10radix_sort33DeviceRadixSortExclusiveSumKernelINS1_5radix10policy_hubIjjyE10Policy1000EyEEvPT0_,@function
        .size           _ZN3cub18CUB_300001_SM_10006detail10radix_sort33DeviceRadixSortExclusiveSumKernelINS1_5radix10policy_hubIjjyE10Policy1000EyEEvPT0_,(.L_x_1361 - _ZN3cub18CUB_300001_SM_10006detail10radix_sort33DeviceRadixSortExclusiveSumKernelINS1_5radix10policy_hubIjjyE10Policy1000EyEEvPT0_)
        .other          _ZN3cub18CUB_300001_SM_10006detail10radix_sort33DeviceRadixSortExclusiveSumKernelINS1_5radix10policy_hubIjjyE10Policy1000EyEEvPT0_,@"STO_CUDA_ENTRY STV_DEFAULT"
_ZN3cub18CUB_300001_SM_10006detail10radix_sort33DeviceRadixSortExclusiveSumKernelINS1_5radix10policy_hubIjjyE10Policy1000EyEEvPT0_:
.text._ZN3cub18CUB_300001_SM_10006detail10radix_sort33DeviceRadixSortExclusiveSumKernelINS1_5radix10policy_hubIjjyE10Policy1000EyEEvPT0_:
[----:B------:R-:W-:Y:S01]  /*0000*/  LDC R1, c[0x0][0x37c] ;  /* 0x0000df00ff017b82 */ /* 0x000fe20000000800 */
[----:B------:R-:W0:Y:S07]  /*0010*/  S2R R18, SR_TID.X ;  /* 0x0000000000127919 */ /* 0x000e2e0000002100 */
[----:B------:R-:W1:Y:S01]  /*0020*/  LDC.64 R16, c[0x0][0x380] ;  /* 0x0000e000ff107b82 */ /* 0x000e620000000a00 */
[----:B------:R-:W2:Y:S01]  /*0030*/  LDCU.64 UR4, c[0x0][0x358] ;  /* 0x00006b00ff0477ac */ /* 0x000ea20008000a00 */
[----:B------:R-:W3:Y:S01]  /*0040*/  S2R R5, SR_CTAID.X ;  /* 0x0000000000057919 */ /* 0x000ee20000002500 */
[----:B0-----:R-:W-:Y:S01]  /*0050*/  ISETP.GT.U32.AND P1, PT, R18, 0xff, PT ;  /* 0x000000ff1200780c */ /* 0x001fe20003f24070 */
[----:B---3--:R-:W-:-:S04]  /*0060*/  IMAD R5, R5, 0x100, R18 ;  /* 0x0000010005057824 */ /* 0x008fc800078e0212 */
[----:B-1----:R-:W-:-:S08]  /*0070*/  IMAD.WIDE R16, R5, 0x8, R16 ;  /* 0x0000000805107825 */ /* 0x002fd000078e0210 */
[----:B--2---:R-:W2:Y:S01]  /*0080*/  @!P1 LDG.E.64 R2, desc[UR4][R16.64] ;  /* 0x0000000410029981 */ /* 0x004ea2000c1e1b00 */
[----:B------:R-:W-:Y:S02]  /*0090*/  MOV R0, 0x400 ;  /* 0x0000040000007802 */ /* 0x000fe40000000f00 */
[C---:B------:R-:W-:Y:S01]  /*00a0*/  ISETP.GT.U32.AND P0, PT, R18.reuse, 0x1f, PT ;  /* 0x0000001f1200780c */ /* 0x040fe20003f04070 */
[----:B------:R-:W0:Y:S02]  /*00b0*/  S2R R5, SR_CgaCtaId ;  /* 0x0000000000057919 */ /* 0x000e240000008800 */
[----:B0-----:R-:W-:Y:S02]  /*00c0*/  LEA R5, R5, R0, 0x18 ;  /* 0x0000000005057211 */ /* 0x001fe400078ec0ff */
[----:B------:R-:W-:-:S05]  /*00d0*/  LEA.HI R0, R18, R18, RZ, 0x1d ;  /* 0x0000001212007211 */ /* 0x000fca00078fe8ff */
[----:B------:R-:W-:-:S05]  /*00e0*/  IMAD R0, R0, 0x8, R5 ;  /* 0x0000000800007824 */ /* 0x000fca00078e0205 */
[----:B--2---:R0:W-:Y:S01]  /*00f0*/  STS.64 [R0+0x10], R2 ;  /* 0x0000100200007388 */ /* 0x0041e20000000a00 */
[----:B------:R-:W-:Y:S06]  /*0100*/  BAR.SYNC.DEFER_BLOCKING 0x0 ;  /* 0x0000000000007b1d */ /* 0x000fec0000010000 */
[----:B------:R-:W-:Y:S05]  /*0110*/  @P0 BRA `(.L_x_120) ;  /* 0x0000000400240947 */ /* 0x000fea0003800000 */
[----:B------:R-:W-:Y:S01]  /*0120*/  IMAD R18, R18, 0x48, R5 ;  /* 0x0000004812127824 */ /* 0x000fe200078e0205 */
[----:B------:R-:W-:-:S04]  /*0130*/  UMOV UR6, 0xffffffff ;  /* 0xffffffff00067882 */ /* 0x000fc80000000000 */
[----:B------:R-:W-:Y:S04]  /*0140*/  LDS.64 R14, [R18+0x10] ;  /* 0x00001000120e7984 */ /* 0x000fe80000000a00 */
[----:B------:R-:W-:Y:S04]  /*0150*/  LDS.64 R12, [R18+0x18] ;  /* 0x00001800120c7984 */ /* 0x000fe80000000a00 */
[----:B------:R-:W1:Y:S04]  /*0160*/  LDS.64 R10, [R18+0x20] ;  /* 0x00002000120a7984 */ /* 0x000e680000000a00 */
[----:B------:R-:W-:Y:S04]  /*0170*/  LDS.64 R8, [R18+0x28] ;  /* 0x0000280012087984 */ /* 0x000fe80000000a00 */
[----:B------:R-:W2:Y:S04]  /*0180*/  LDS.64 R6, [R18+0x30] ;  /* 0x0000300012067984 */ /* 0x000ea80000000a00 */
[----:B------:R-:W-:Y:S04]  /*0190*/  LDS.64 R4, [R18+0x38] ;  /* 0x0000380012047984 */ /* 0x000fe80000000a00 */
[----:B0-----:R-:W0:Y:S04]  /*01a0*/  LDS.64 R2, [R18+0x40] ;  /* 0x0000400012027984 */ /* 0x001e280000000a00 */
[----:B------:R-:W3:Y:S01]  /*01b0*/  LDS.64 R20, [R18+0x48] ;  /* 0x0000480012147984 */ /* 0x000ee20000000a00 */
[----:B-1----:R-:W-:-:S04]  /*01c0*/  IADD3 R19, P3, P4, R10, R12, R14 ;  /* 0x0000000c0a137210 */ /* 0x002fc80007c7e00e */
[----:B------:R-:W-:Y:S02]  /*01d0*/  IADD3.X R23, PT, PT, R11, R13, R15, P3, P4 ;  /* 0x0000000d0b177210 */ /* 0x000fe40001fe840f */
[----:B--2---:R-:W-:-:S04]  /*01e0*/  IADD3 R19, P0, P2, R6, R19, R8 ;  /* 0x0000001306137210 */ /* 0x004fc80007a1e008 */
[----:B------:R-:W-:Y:S02]  /*01f0*/  IADD3.X R23, PT, PT, R7, R23, R9, P0, P2 ;  /* 0x0000001707177210 */ /* 0x000fe400007e4409 */
[----:B0-----:R-:W-:-:S04]  /*0200*/  IADD3 R19, P3, P4, R2, R19, R4 ;  /* 0x0000001302137210 */ /* 0x001fc80007c7e004 */
[----:B---3--:R-:W-:Y:S02]  /*0210*/  IADD3 R20, P0, PT, R20, R19, RZ ;  /* 0x0000001314147210 */ /* 0x008fe40007f1e0ff */
[----:B------:R-:W-:-:S05]  /*0220*/  IADD3.X R19, PT, PT, R3, R23, R5, P3, P4 ;  /* 0x0000001703137210 */ /* 0x000fca0001fe8405 */
[----:B------:R-:W-:Y:S01]  /*0230*/  IMAD.X R19, R21, 0x1, R19, P0 ;  /* 0x0000000115137824 */ /* 0x000fe200000e0613 */
[----:B------:R-:W-:Y:S06]  /*0240*/  BRA.DIV UR6, `(.L_x_121) ;  /* 0x0000000206f07947 */ /* 0x000fec000b800000 */
[----:B------:R-:W0:Y:S04]  /*0250*/  SHFL.UP PT, R27, R20, 0x1, RZ ;  /* 0x04200000141b7989 */ /* 0x000e2800000e00ff */
[----:B------:R-:W1:Y:S01]  /*0260*/  SHFL.UP P0, R25, R19, 0x1, RZ ;  /* 0x0420000013197989 */ /* 0x000e6200000000ff */
[----:B0-----:R-:W-:-:S04]  /*0270*/  IADD3 R22, P2, PT, R27, R20, RZ ;  /* 0x000000141b167210 */ /* 0x001fc80007f5e0ff */
[----:B-1----:R-:W-:Y:S01]  /*0280*/  SEL R27, R22, R27, P0 ;  /* 0x0000001b161b7207 */ /* 0x002fe20000000000 */
[----:B------:R-:W-:-:S04]  /*0290*/  IMAD.X R26, R25, 0x1, R19, P2 ;  /* 0x00000001191a7824 */ /* 0x000fc800010e0613 */
[----:B------:R-:W0:Y:S01]  /*02a0*/  SHFL.UP PT, R28, R27, 0x2, RZ ;  /* 0x044000001b1c7989 */ /* 0x000e2200000e00ff */
[----:B------:R-:W-:-:S05]  /*02b0*/  SEL R26, R26, R25, P0 ;  /* 0x000000191a1a7207 */ /* 0x000fca0000000000 */
[----:B------:R-:W1:Y:S01]  /*02c0*/  SHFL.UP P0, R25, R26, 0x2, RZ ;  /* 0x044000001a197989 */ /* 0x000e6200000000ff */
[----:B0-----:R-:W-:-:S05]  /*02d0*/  IADD3 R21, P2, PT, R28, R27, RZ ;  /* 0x0000001b1c157210 */ /* 0x001fca0007f5e0ff */
[----:B-1----:R-:W-:Y:S01]  /*02e0*/  IMAD.X R22, R25, 0x1, R26, P2 ;  /* 0x0000000119167824 */ /* 0x002fe200010e061a */
[----:B------:R-:W-:-:S04]  /*02f0*/  SEL R28, R21, R28, P0 ;  /* 0x0000001c151c7207 */ /* 0x000fc80000000000 */
[----:B------:R-:W-:Y:S01]  /*0300*/  SEL R29, R22, R25, P0 ;  /* 0x00000019161d7207 */ /* 0x000fe20000000000 */
        /* <DEDUP_REMOVED lines=12> */
[----:B------:R0:W1:Y:S04]  /*03d0*/  SHFL.UP PT, R28, R27, 0x10, RZ ;  /* 0x060000001b1c7989 */ /* 0x00006800000e00ff */
[----:B------:R0:W2:Y:S02]  /*03e0*/  SHFL.UP P0, R25, R26, 0x10, RZ ;  /* 0x060000001a197989 */ /* 0x0000a400000000ff */
.L_x_132:
[----:B-1----:R-:W-:-:S04]  /*03f0*/  IADD3 R21, P2, PT, R28, R27, RZ ;  /* 0x0000001b1c157210 */ /* 0x002fc80007f5e0ff */
[----:B--2---:R-:W-:Y:S01]  /*0400*/  SEL R21, R21, R28, P0 ;  /* 0x0000001c15157207 */ /* 0x004fe20000000000 */
[----:B------:R-:W-:-:S05]  /*0410*/  IMAD.X R22, R25, 0x1, R26, P2 ;  /* 0x0000000119167824 */ /* 0x000fca00010e061a */
[----:B------:R-:W-:Y:S02]  /*0420*/  SEL R22, R22, R25, P0 ;  /* 0x0000001916167207 */ /* 0x000fe40000000000 */
[----:B------:R-:W-:-:S05]  /*0430*/  IADD3 R20, P0, PT, R21, -R20, RZ ;  /* 0x8000001415147210 */ /* 0x000fca0007f1e0ff */
[----:B------:R-:W-:Y:S01]  /*0440*/  IMAD.X R21, R22, 0x1, ~R19, P0 ;  /* 0x0000000116157824 */ /* 0x000fe200000e0e13 */
[----:B------:R-:W-:-:S04]  /*0450*/  IADD3 R14, P0, PT, R14, R20, RZ ;  /* 0x000000140e0e7210 */ /* 0x000fc80007f1e0ff */
[----:B------:R1:W-:Y:S01]  /*0460*/  STS.64 [R18+0x10], R20 ;  /* 0x0000101412007388 */ /* 0x0003e20000000a00 */
[----:B------:R-:W-:Y:S01]  /*0470*/  IMAD.X R15, R15, 0x1, R21, P0 ;  /* 0x000000010f0f7824 */ /* 0x000fe200000e0615 */
        /* <DEDUP_REMOVED lines=17> */
[----:B------:R-:W-:-:S05]  /*0590*/  IMAD.X R3, R3, 0x1, R5, P0 ;  /* 0x0000000103037824 */ /* 0x000fca00000e0605 */
[----:B------:R1:W-:Y:S03]  /*05a0*/  STS.64 [R18+0x48], R2 ;  /* 0x0000480212007388 */ /* 0x0003e60000000a00 */
.L_x_120:
[----:B------:R-:W-:Y:S05]  /*05b0*/  WARPSYNC.ALL ;  /* 0x0000000000007948 */ /* 0x000fea0003800000 */
[----:B------:R-:W-:Y:S06]  /*05c0*/  BAR.SYNC.DEFER_BLOCKING 0x0 ;  /* 0x0000000000007b1d */ /* 0x000fec0000010000 */
[----:B------:R-:W-:Y:S05]  /*05d0*/  @P1 EXIT ;  /* 0x000000000000194d */ /* 0x000fea0003800000 */
[----:B01----:R-:W0:Y:S04]  /*05e0*/  LDS.64 R2, [R0+0x10] ;  /* 0x0000100000027984 */ /* 0x003e280000000a00 */
[----:B0-----:R-:W-:Y:S01]  /*05f0*/  STG.E.64 desc[UR4][R16.64], R2 ;  /* 0x0000000210007986 */ /* 0x001fe2000c101b04 */
[----:B------:R-:W-:Y:S05]  /*0600*/  EXIT ;  /* 0x000000000000794d */ /* 0x000fea0003800000 */
.L_x_121:
[----:B------:R-:W-:Y:S02]  /*0610*/  IMAD.MOV.U32 R24, RZ, RZ, R20 ;  /* 0x000000ffff187224 */ /* 0x000fe400078e0014 */
[----:B------:R-:W-:Y:S02]  /*0620*/  IMAD.MOV.U32 R23, RZ, RZ, 0x1 ;  /* 0x00000001ff177424 */ /* 0x000fe400078e00ff */
[----:B------:R-:W-:Y:S02]  /*0630*/  IMAD.MOV.U32 R22, RZ, RZ, RZ ;  /* 0x000000ffff167224 */ /* 0x000fe400078e00ff */
[----:B------:R-:W-:-:S07]  /*0640*/  IMAD.MOV.U32 R21, RZ, RZ, -0x1 ;  /* 0xffffffffff157424 */ /* 0x000fce00078e00ff */
[----:B------:R-:W-:Y:S05]  /*0650*/  WARPSYNC.COLLECTIVE R21, `(.L_x_122) ;  /* 0x0000000015087348 */ /* 0x000fea0003c00000 */
[----:B------:R0:W1:Y:S02]  /*0660*/  SHFL.UP P0, R25, R24, R23, R22 ;  /* 0x0400001718197389 */ /* 0x0000640000000016 */
[----:B01----:R-:W-:Y:S05]  /*0670*/  ENDCOLLECTIVE ;  /* 0x000000000000791b */ /* 0x003fea0003800000 */
.L_x_122:
[----:B------:R-:W-:Y:S02]  /*0680*/  IMAD.MOV.U32 R24, RZ, RZ, R19 ;  /* 0x000000ffff187224 */ /* 0x000fe400078e0013 */
[----:B------:R-:W-:-:S07]  /*0690*/  IMAD.MOV.U32 R27, RZ, RZ, R25 ;  /* 0x000000ffff1b7224 */ /* 0x000fce00078e0019 */
[----:B------:R-:W-:Y:S05]  /*06a0*/  WARPSYNC.COLLECTIVE R21, `(.L_x_123) ;  /* 0x0000000015087348 */ /* 0x000fea0003c00000 */
[----:B------:R0:W1:Y:S02]  /*06b0*/  SHFL.UP P0, R25, R24, R23, R22 ;  /* 0x0400001718197389 */ /* 0x0000640000000016 */
[----:B01----:R-:W-:Y:S05]  /*06c0*/  ENDCOLLECTIVE ;  /* 0x000000000000791b */ /* 0x003fea0003800000 */
.L_x_123:
[----:B------:R-:W-:Y:S01]  /*06d0*/  IADD3 R26, P2, PT, R27, R20, RZ ;  /* 0x000000141b1a7210 */ /* 0x000fe20007f5e0ff */
[----:B------:R-:W-:-:S03]  /*06e0*/  IMAD.MOV.U32 R23, RZ, RZ, 0x2 ;  /* 0x00000002ff177424 */ /* 0x000fc600078e00ff */
[----:B------:R-:W-:Y:S01]  /*06f0*/  SEL R27, R26, R27, P0 ;  /* 0x0000001b1a1b7207 */ /* 0x000fe20000000000 */
[----:B------:R-:W-:-:S04]  /*0700*/  IMAD.X R26, R25, 0x1, R19, P2 ;  /* 0x00000001191a7824 */ /* 0x000fc800010e0613 */
[----:B------:R-:W-:Y:S01]  /*0710*/  IMAD.MOV.U32 R24, RZ, RZ, R27 ;  /* 0x000000ffff187224 */ /* 0x000fe200078e001b */
[----:B------:R-:W-:-:S07]  /*0720*/  SEL R26, R26, R25, P0 ;  /* 0x000000191a1a7207 */ /* 0x000fce0000000000 */
[----:B------:R-:W-:Y:S05]  /*0730*/  WARPSYNC.COLLECTIVE R21, `(.L_x_124) ;  /* 0x0000000015087348 */ /* 0x000fea0003c00000 */
[----:B------:R0:W1:Y:S02]  /*0740*/  SHFL.UP P0, R25, R24, R23, R22 ;  /* 0x0400001718197389 */ /* 0x0000640000000016 */
[----:B01----:R-:W-:Y:S05]  /*0750*/  ENDCOLLECTIVE ;  /* 0x000000000000791b */ /* 0x003fea0003800000 */
.L_x_124:
[----:B------:R-:W-:Y:S02]  /*0760*/  IMAD.MOV.U32 R24, RZ, RZ, R26 ;  /* 0x000000ffff187224 */ /* 0x000fe400078e001a */
[----:B------:R-:W-:-:S07]  /*0770*/  IMAD.MOV.U32 R28, RZ, RZ, R25 ;  /* 0x000000ffff1c7224 */ /* 0x000fce00078e0019 */
[----:B------:R-:W-:Y:S05]  /*0780*/  WARPSYNC.COLLECTIVE R21, `(.L_x_125) ;  /* 0x0000000015087348 */ /* 0x000fea0003c00000 */
[----:B------:R0:W1:Y:S02]  /*0790*/  SHFL.UP P0, R25, R24, R23, R22 ;  /* 0x0400001718197389 */ /* 0x0000640000000016 */
[----:B01----:R-:W-:Y:S05]  /*07a0*/  ENDCOLLECTIVE ;  /* 0x000000000000791b */ /* 0x003fea0003800000 */
.L_x_125:
        /* <DEDUP_REMOVED lines=9> */
.L_x_126:
[----:B------:R-:W-:Y:S02]  /*0840*/  IMAD.MOV.U32 R24, RZ, RZ, R29 ;  /* 0x000000ffff187224 */ /* 0x000fe400078e001d */
[----:B------:R-:W-:-:S07]  /*0850*/  IMAD.MOV.U32 R27, RZ, RZ, R25 ;  /* 0x000000ffff1b7224 */ /* 0x000fce00078e0019 */
[----:B------:R-:W-:Y:S05]  /*0860*/  WARPSYNC.COLLECTIVE R21, `(.L_x_127) ;  /* 0x0000000015087348 */ /* 0x000fea0003c00000 */
[----:B------:R0:W1:Y:S02]  /*0870*/  SHFL.UP P0, R25, R24, R23, R22 ;  /* 0x0400001718197389 */ /* 0x0000640000000016 */
[----:B01----:R-:W-:Y:S05]  /*0880*/  ENDCOLLECTIVE ;  /* 0x000000000000791b */ /* 0x003fea0003800000 */
.L_x_127:
        /* <DEDUP_REMOVED lines=9> */
.L_x_128:
[----:B------:R-:W-:Y:S02]  /*0920*/  IMAD.MOV.U32 R24, RZ, RZ, R29 ;  /* 0x000000ffff187224 */ /* 0x000fe400078e001d */
[----:B------:R-:W-:-:S07]  /*0930*/  IMAD.MOV.U32 R27, RZ, RZ, R25 ;  /* 0x000000ffff1b7224 */ /* 0x000fce00078e0019 */
[----:B------:R-:W-:Y:S05]  /*0940*/  WARPSYNC.COLLECTIVE R21, `(.L_x_129) ;  /* 0x0000000015087348 */ /* 0x000fea0003c00000 */
[----:B------:R0:W1:Y:S02]  /*0950*/  SHFL.UP P0, R25, R24, R23, R22 ;  /* 0x0400001718197389 */ /* 0x0000640000000016 */
[----:B01----:R-:W-:Y:S05]  /*0960*/  ENDCOLLECTIVE ;  /* 0x000000000000791b */ /* 0x003fea0003800000 */
.L_x_129:
        /* <DEDUP_REMOVED lines=9> */
.L_x_130:
[----:B------:R-:W-:Y:S02]  /*0a00*/  IMAD.MOV.U32 R24, RZ, RZ, R26 ;  /* 0x000000ffff187224 */ /* 0x000fe400078e001a */
[----:B------:R-:W-:-:S07]  /*0a10*/  IMAD.MOV.U32 R28, RZ, RZ, R25 ;  /* 0x000000ffff1c7224 */ /* 0x000fce00078e0019 */
[----:B------:R-:W-:Y:S05]  /*0a20*/  WARPSYNC.COLLECTIVE R21, `(.L_x_131) ;  /* 0x0000000015087348 */ /* 0x000fea0003c00000 */
[----:B------:R0:W1:Y:S02]  /*0a30*/  SHFL.UP P0, R25, R24, R23, R22 ;  /* 0x0400001718197389 */ /* 0x0000640000000016 */
[----:B01----:R-:W-:Y:S05]  /*0a40*/  ENDCOLLECTIVE ;  /* 0x000000000000791b */ /* 0x003fea0003800000 */
.L_x_131:
[----:B------:R-:W-:Y:S05]  /*0a50*/  BRA `(.L_x_132) ;  /* 0xfffffff800647947 */ /* 0x000fea000383ffff */
.L_x_133:
        /* <DEDUP_REMOVED lines=10> */
.L_x_1361:


//--------------------- .text._ZN3cub18CUB_300001_SM_10006detail10radix_sort30DeviceRadixSortHistogramKernelINS1_5radix10policy_hubIjjyE10Policy1000ELNS0_9SortOrderE0EjyNS1_21identity_decomposer_tEEEvPT2_PKT1_SA_iiT3_ --------------------------
	.section	.text._ZN3cub18CUB_300001_SM_10006detail10radix_sort30DeviceRadixSortHistogramKernelINS1_5radix10policy_hubIjjyE10Policy1000ELNS0_9SortOrderE0EjyNS1_21identity_decomposer_tEEEvPT2_PKT1_SA_iiT3_,"ax",@progbits
	.align	128
        .global         _ZN3cub18CUB_300001_SM_10006detail10radix_sort30DeviceRadixSortHistogramKernelINS1_5radix10policy_hubIjjyE10Policy1000ELNS0_9SortOrderE0EjyNS1_21identity_decomposer_tEEEvPT2_PKT1_SA_iiT3_
        .type           _ZN3cub18CUB_300001_SM_10006detail10radix_sort30DeviceRadixSortHistogramKernelINS1_5radix10policy_hubIjjyE10Policy1000ELNS0_9SortOrderE0EjyNS1_21identity_decomposer_tEEEvPT2_PKT1_SA_iiT3_,@function
        .size           _ZN3cub18CUB_300001_SM_10006detail10radix_sort30DeviceRadixSortHistogramKernelINS1_5radix10policy_hubIjjyE10Policy1000ELNS0_9SortOrderE0EjyNS1_21identity_decomposer_tEEEvPT2_PKT1_SA_iiT3_,(.L_x_1362 - _ZN3cub18CUB_300001_SM_10006detail10radix_sort30DeviceRadixSortHistogramKernelINS1_5radix10policy_hubIjjyE10Policy1000ELNS0_9SortOrderE0EjyNS1_21identity_decomposer_tEEEvPT2_PKT1_SA_iiT3_)
        .other          _ZN3cub18CUB_300001_SM_10006detail10radix_sort30DeviceRadixSortHistogramKernelINS1_5radix10policy_hubIjjyE10Policy1000ELNS0_9SortOrderE0EjyNS1_21identity_decomposer_tEEEvPT2_PKT1_SA_iiT3_,@"STO_CUDA_ENTRY STV_DEFAULT"
_ZN3cub18CUB_300001_SM_10006detail10radix_sort30DeviceRadixSortHistogramKernelINS1_5radix10policy_hubIjjyE10Policy1000ELNS0_9SortOrderE0EjyNS1_21identity_decomposer_tEEEvPT2_PKT1_SA_iiT3_:
.text._ZN3cub18CUB_300001_SM_10006detail10radix_sort30DeviceRadixSortHistogramKernelINS1_5radix10policy_hubIjjyE10Policy1000ELNS0_9SortOrderE0EjyNS1_21identity_decomposer_tEEEvPT2_PKT1_SA_iiT3_:
[----:B------:R-:W-:Y:S01]  /*0000*/  LDC R1, c[0x0][0x37c] ;  /* 0x0000df00ff017b82 */ /* 0x000fe20000000800 */
[----:B------:R-:W0:Y:S02]  /*0010*/  LDCU.64 UR4, c[0x0][0x390] ;  /* 0x00007200ff0477ac */ /* 0x000e240008000a00 */
[----:B0-----:R-:W-:-:S04]  /*0020*/  ISETP.NE.U32.AND P0, PT, RZ, UR4, PT ;  /* 0x00000004ff007c0c */ /* 0x001fc8000bf05070 */
[----:B------:R-:W-:-:S13]  /*0030*/  ISETP.NE.AND.EX P0, PT, RZ, UR5, PT, P0 ;  /* 0x00000005ff007c0c */ /* 0x000fda000bf05300 */
[----:B------:R-:W-:Y:S05]  /*0040*/  @!P0 EXIT ;  /* 0x000000000000894d */ /* 0x000fea0003800000 */
[----:B------:R-:W0:Y:S01]  /*0050*/  S2R R18, SR_TID.X ;  /* 0x0000000000127919 */ /* 0x000e220000002100 */
[----:B------:R-:W1:Y:S01]  /*0060*/  LDCU.64 UR4, c[0x0][0x398] ;  /* 0x00007300ff0477ac */ /* 0x000e620008000a00 */
[----:B------:R-:W2:Y:S01]  /*0070*/  S2UR UR7, SR_CgaCtaId ;  /* 0x00000000000779c3 */ /* 0x000ea20000008800 */
[----:B------:R-:W-:Y:S01]  /*0080*/  UMOV UR6, 0x400 ;  /* 0x0000040000067882 */ /* 0x000fe20000000000 */
[----:B------:R-:W3:Y:S06]  /*0090*/  LDCU.64 UR18, c[0x0][0x358] ;  /* 0x00006b00ff1277ac */ /* 0x000eec0008000a00 */
[----:B------:R-:W4:Y:S01]  /*00a0*/  S2UR UR8, SR_CTAID.X ;  /* 0x00000000000879c3 */ /* 0x000f220000002500 */
[----:B------:R-:W0:Y:S01]  /*00b0*/  LDCU UR21, c[0x0][0x370] ;  /* 0x00006e00ff1577ac */ /* 0x000e220008000800 */
[----:B-1----:R-:W-:-:S04]  /*00c0*/  UIADD3 UR4, UPT, UPT, UR5, 0x7, -UR4 ;  /* 0x0000000705047890 */ /* 0x002fc8000fffe804 */
[----:B------:R-:W-:Y:S02]  /*00d0*/  UISETP.GE.AND UP0, UPT, UR4, 0x8, UPT ;  /* 0x000000080400788c */ /* 0x000fe4000bf06270 */
[----:B------:R-:W-:Y:S02]  /*00e0*/  USHF.R.S32.HI UR5, URZ, 0x1f, UR4 ;  /* 0x0000001fff057899 */ /* 0x000fe40008011404 */
[----:B--2---:R-:W-:Y:S02]  /*00f0*/  ULEA UR6, UR7, UR6, 0x18 ;  /* 0x0000000607067291 */ /* 0x004fe4000f8ec0ff */
[----:B------:R-:W-:Y:S01]  /*0100*/  PLOP3.LUT P0, PT, PT, PT, UP0, 0x80, 0x8 ;  /* 0x000000000008781c */ /* 0x000fe20003f0f008 */
[----:B------:R-:W-:Y:S01]  /*0110*/  ULEA.HI UR5, UR5, UR4, URZ, 0x3 ;  /* 0x0000000405057291 */ /* 0x000fe2000f8f18ff */
[C---:B0-----:R-:W-:Y:S02]  /*0120*/  VIADD R19, R18.reuse, 0x80 ;  /* 0x0000008012137836 */ /* 0x041fe40000000000 */
[C---:B------:R-:W-:Y:S01]  /*0130*/  ISETP.GT.U32.OR P0, PT, R18.reuse, 0xff, !P0 ;  /* 0x000000ff1200780c */ /* 0x040fe20004704470 */
[----:B------:R-:W-:Y:S01]  /*0140*/  USHF.R.S32.HI UR5, URZ, 0x3, UR5 ;  /* 0x00000003ff057899 */ /* 0x000fe20008011405 */
[C---:B------:R-:W-:Y:S01]  /*0150*/  VIADD R20, R18.reuse, 0x100 ;  /* 0x0000010012147836 */ /* 0x040fe20000000000 */
[C---:B------:R-:W-:Y:S01]  /*0160*/  IADD3 R25, PT, PT, R18.reuse, 0x500, RZ ;  /* 0x0000050012197810 */ /* 0x040fe20007ffe0ff */
[C---:B------:R-:W-:Y:S01]  /*0170*/  VIADD R21, R18.reuse, 0x180 ;  /* 0x0000018012157836 */ /* 0x040fe20000000000 */
[----:B------:R-:W-:Y:S01]  /*0180*/  P2R R28, PR, RZ, 0x1 ;  /* 0x00000001ff1c7803 */ /* 0x000fe20000000000 */
[C---:B------:R-:W-:Y:S01]  /*0190*/  VIADD R22, R18.reuse, 0x200 ;  /* 0x0000020012167836 */ /* 0x040fe20000000000 */
[C---:B------:R-:W-:Y:S01]  /*01a0*/  LEA R27, R18.reuse, UR6, 0x2 ;  /* 0x00000006121b7c11 */ /* 0x040fe2000f8e10ff */
[C---:B------:R-:W-:Y:S01]  /*01b0*/  VIADD R23, R18.reuse, 0x280 ;  /* 0x0000028012177836 */ /* 0x040fe20000000000 */
[----:B----4-:R-:W-:Y:S01]  /*01c0*/  USHF.L.U32 UR8, UR8, 0xb, URZ ;  /* 0x0000000b08087899 */ /* 0x010fe200080006ff */
[C---:B------:R-:W-:Y:S01]  /*01d0*/  VIADD R24, R18.reuse, 0x300 ;  /* 0x0000030012187836 */ /* 0x040fe20000000000 */
[----:B------:R-:W-:Y:S01]  /*01e0*/  ULOP3.LUT UR20, UR5, 0x7, URZ, 0xc0, !UPT ;  /* 0x0000000705147892 */ /* 0x000fe2000f8ec0ff */
[----:B------:R-:W-:Y:S01]  /*01f0*/  VIADD R26, R18, 0x780 ;  /* 0x00000780121a7836 */ /* 0x000fe20000000000 */
[----:B------:R-:W-:Y:S01]  /*0200*/  ULOP3.LUT UR9, UR5, 0x3, URZ, 0xc0, !UPT ;  /* 0x0000000305097892 */ /* 0x000fe2000f8ec0ff */
[----:B------:R-:W-:Y:S01]  /*0210*/  UMOV UR6, URZ ;  /* 0x000000ff00067c82 */ /* 0x000fe20008000000 */
[----:B---3--:R-:W-:-:S10]  /*0220*/  UMOV UR7, URZ ;  /* 0x000000ff00077c82 */ /* 0x008fd40008000000 */
.L_x_217:
[----:B------:R-:W-:Y:S01]  /*0230*/  ISETP.NE.AND P0, PT, R28, RZ, PT ;  /* 0x000000ff1c00720c */ /* 0x000fe20003f05270 */
[----:B------:R-:W-:-:S12]  /*0240*/  BSSY.RECONVERGENT B0, `(.L_x_134) ;  /* 0x0000082000007945 */ /* 0x000fd80003800200 */
[----:B0-2345:R-:W-:Y:S05]  /*0250*/  @P0 BRA `(.L_x_135) ;  /* 0x0000000800000947 */ /* 0x03dfea0003800000 */
[----:B------:R-:W0:Y:S02]  /*0260*/  LDC.64 R2, c[0x0][0x398] ;  /* 0x0000e600ff027b82 */ /* 0x000e240000000a00 */
[----:B0-----:R-:W-:-:S04]  /*0270*/  IADD3 R2, PT, PT, R3, 0x7, -R2 ;  /* 0x0000000703027810 */ /* 0x001fc80007ffe802 */
[----:B------:R-:W-:-:S04]  /*0280*/  SHF.R.S32.HI R3, RZ, 0x1f, R2 ;  /* 0x0000001fff037819 */ /* 0x000fc80000011402 */
[----:B------:R-:W-:-:S04]  /*0290*/  LEA.HI R3, R3, R2, RZ, 0x3 ;  /* 0x0000000203037211 */ /* 0x000fc800078f18ff */
[----:B------:R-:W-:-:S04]  /*02a0*/  SHF.R.S32.HI R3, RZ, 0x3, R3 ;  /* 0x00000003ff037819 */ /* 0x000fc80000011403 */
[C---:B------:R-:W-:Y:S01]  /*02b0*/  LOP3.LUT R5, R3.reuse, 0xffffff0, RZ, 0xc0, !PT ;  /* 0x0ffffff003057812 */ /* 0x040fe200078ec0ff */
[----:B------:R-:W-:-:S05]  /*02c0*/  VIADD R0, R3, 0xffffffff ;  /* 0xffffffff03007836 */ /* 0x000fca0000000000 */
[----:B------:R-:W-:Y:S01]  /*02d0*/  ISETP.GE.U32.AND P0, PT, R0, 0xf, PT ;  /* 0x0000000f0000780c */ /* 0x000fe20003f06070 */
[----:B------:R-:W-:-:S12]  /*02e0*/  IMAD.MOV.U32 R0, RZ, RZ, RZ ;  /* 0x000000ffff007224 */ /* 0x000fd800078e00ff */
[----:B------:R-:W-:Y:S05]  /*02f0*/  @!P0 BRA `(.L_x_136) ;  /* 0x00000000005c8947 */ /* 0x000fea0003800000 */
[----:B------:R-:W-:Y:S02]  /*0300*/  IMAD.MOV R2, RZ, RZ, -R5 ;  /* 0x000000ffff027224 */ /* 0x000fe400078e0a05 */
[----:B------:R-:W-:-:S07]  /*0310*/  VIADD R0, R27, 0x2000 ;  /* 0x000020001b007836 */ /* 0x000fce0000000000 */
.L_x_137:
[----:B------:R-:W-:Y:S01]  /*0320*/  VIADD R2, R2, 0x10 ;  /* 0x0000001002027836 */ /* 0x000fe20000000000 */
[----:B------:R-:W-:Y:S04]  /*0330*/  STS [R0+-0x2000], RZ ;  /* 0xffe000ff00007388 */ /* 0x000fe80000000800 */
        /* <DEDUP_REMOVED lines=16> */
[----:B0-----:R-:W-:Y:S01]  /*0440*/  IADD3 R0, PT, PT, R0, 0x4000, RZ ;  /* 0x0000400000007810 */ /* 0x001fe20007ffe0ff */
[----:B------:R-:W-:Y:S06]  /*0450*/  @P1 BRA `(.L_x_137) ;  /* 0xfffffffc00b01947 */ /* 0x000fec000383ffff */
[----:B------:R-:W-:-:S07]  /*0460*/  IMAD.MOV.U32 R0, RZ, RZ, R5 ;  /* 0x000000ffff007224 */ /* 0x000fce00078e0005 */
.L_x_136:
[----:B------:R-:W-:Y:S01]  /*0470*/  LOP3.LUT R2, R3, 0xf, RZ, 0xc0, !PT ;  /* 0x0000000f03027812 */ /* 0x000fe200078ec0ff */
[----:B------:R-:W-:-:S03]  /*0480*/  IMAD.U32 R4, RZ, RZ, UR20 ;  /* 0x00000014ff047e24 */ /* 0x000fc6000f8e00ff */
[C---:B------:R-:W-:Y:S01]  /*0490*/  ISETP.NE.AND P1, PT, R2.reuse, RZ, PT ;  /* 0x000000ff0200720c */ /* 0x040fe20003f25270 */
[----:B------:R-:W-:Y:S02]  /*04a0*/  VIADD R2, R2, 0xffffffff ;  /* 0xffffffff02027836 */ /* 0x000fe40000000000 */
[----:B------:R-:W-:-:S10]  /*04b0*/  VIADD R4, R4, 0xffffffff ;  /* 0xffffffff04047836 */ /* 0x000fd40000000000 */
[----:B------:R-:W-:Y:S05]  /*04c0*/  @!P1 BRA `(.L_x_138) ;  /* 0x00000000007c9947 */ /* 0x000fea0003800000 */
[----:B------:R-:W-:Y:S01]  /*04d0*/  ISETP.GE.U32.AND P2, PT, R2, 0x7, PT ;  /* 0x000000070200780c */ /* 0x000fe20003f46070 */
[----:B------:R-:W-:-:S12]  /*04e0*/  UISETP.NE.AND UP0, UPT, UR20, URZ, UPT ;  /* 0x000000ff1400728c */ /* 0x000fd8000bf05270 */
[----:B------:R-:W-:Y:S05]  /*04f0*/  @!P2 BRA `(.L_x_139) ;  /* 0x000000000028a947 */ /* 0x000fea0003800000 */
        /* <DEDUP_REMOVED lines=10> */
.L_x_139:
[----:B------:R-:W-:Y:S05]  /*05a0*/  BRA.U !UP0, `(.L_x_138) ;  /* 0x0000000108447547 */ /* 0x000fea000b800000 */
[----:B------:R-:W-:Y:S01]  /*05b0*/  ISETP.GE.U32.AND P2, PT, R4, 0x3, PT ;  /* 0x000000030400780c */ /* 0x000fe20003f46070 */
[----:B------:R-:W-:-:S12]  /*05c0*/  UISETP.NE.AND UP0, UPT, UR9, URZ, UPT ;  /* 0x000000ff0900728c */ /* 0x000fd8000bf05270 */
[C---:B0-----:R-:W-:Y:S01]  /*05d0*/  @P2 LEA R3, R0.reuse, R27, 0xa ;  /* 0x0000001b00032211 */ /* 0x041fe200078e50ff */
[----:B------:R-:W-:-:S04]  /*05e0*/  @P2 VIADD R0, R0, 0x4 ;  /* 0x0000000400002836 */ /* 0x000fc80000000000 */
[----:B------:R1:W-:Y:S04]  /*05f0*/  @P2 STS [R3], RZ ;  /* 0x000000ff03002388 */ /* 0x0003e80000000800 */
[----:B------:R1:W-:Y:S04]  /*0600*/  @P2 STS [R3+0x400], RZ ;  /* 0x000400ff03002388 */ /* 0x0003e80000000800 */
[----:B------:R1:W-:Y:S04]  /*0610*/  @P2 STS [R3+0x800], RZ ;  /* 0x000800ff03002388 */ /* 0x0003e80000000800 */
[----:B------:R1:W-:Y:S01]  /*0620*/  @P2 STS [R3+0xc00], RZ ;  /* 0x000c00ff03002388 */ /* 0x0003e20000000800 */
[----:B------:R-:W-:Y:S05]  /*0630*/  BRA.U !UP0, `(.L_x_138) ;  /* 0x0000000108207547 */ /* 0x000fea000b800000 */
[----:B------:R-:W-:Y:S01]  /*0640*/  IMAD R0, R0, 0x400, R27 ;  /* 0x0000040000007824 */ /* 0x000fe200078e021b */
[----:B------:R-:W-:-:S04]  /*0650*/  UISETP.NE.AND UP0, UPT, UR9, 0x1, UPT ;  /* 0x000000010900788c */ /* 0x000fc8000bf05270 */
[----:B------:R2:W-:Y:S05]  /*0660*/  STS [R0], RZ ;  /* 0x000000ff00007388 */ /* 0x0005ea0000000800 */
[----:B------:R-:W-:Y:S05]  /*0670*/  BRA.U !UP0, `(.L_x_138) ;  /* 0x0000000108107547 */ /* 0x000fea000b800000 */
[----:B------:R-:W-:Y:S01]  /*0680*/  UISETP.NE.AND UP0, UPT, UR9, 0x2, UPT ;  /* 0x000000020900788c */ /* 0x000fe2000bf05270 */
[----:B------:R3:W-:Y:S05]  /*0690*/  STS [R0+0x400], RZ ;  /* 0x000400ff00007388 */ /* 0x0007ea0000000800 */
[----:B------:R-:W-:-:S13]  /*06a0*/  PLOP3.LUT P2, PT, PT, PT, UP0, 0x80, 0x8 ;  /* 0x000000000008781c */ /* 0x000fda0003f4f008 */
[----:B------:R3:W-:Y:S02]  /*06b0*/  @P2 STS [R0+0x800], RZ ;  /* 0x000800ff00002388 */ /* 0x0007e40000000800 */
.L_x_138:
[----:B------:R-:W-:-:S13]  /*06c0*/  ISETP.GT.U32.AND P2, PT, R18, 0x7f, PT ;  /* 0x0000007f1200780c */ /* 0x000fda0003f44070 */
[----:B------:R-:W-:Y:S05]  /*06d0*/  @P2 BRA `(.L_x_135) ;  /* 0x0000000000e02947 */ /* 0x000fea0003800000 */
[----:B--23--:R-:W-:Y:S01]  /*06e0*/  IMAD.MOV.U32 R0, RZ, RZ, RZ ;  /* 0x000000ffff007224 */ /* 0x00cfe200078e00ff */
[----:B------:R-:W-:Y:S06]  /*06f0*/  @!P0 BRA `(.L_x_140) ;  /* 0x0000000000588947 */ /* 0x000fec0003800000 */
[----:B------:R-:W-:-:S07]  /*0700*/  IMAD.MOV.U32 R0, RZ, RZ, RZ ;  /* 0x000000ffff007224 */ /* 0x000fce00078e00ff */
.L_x_141:
[C---:B012---:R-:W-:Y:S02]  /*0710*/  IMAD R3, R0.reuse, 0x400, R27 ;  /* 0x0000040000037824 */ /* 0x047fe400078e021b */
[----:B------:R-:W-:-:S03]  /*0720*/  VIADD R0, R0, 0x10 ;  /* 0x0000001000007836 */ /* 0x000fc60000000000 */
[----:B------:R2:W-:Y:S02]  /*0730*/  STS [R3+0x200], RZ ;  /* 0x000200ff03007388 */ /* 0x0005e40000000800 */
[----:B------:R-:W-:Y:S02]  /*0740*/  ISETP.NE.AND P0, PT, R0, R5, PT ;  /* 0x000000050000720c */ /* 0x000fe40003f05270 */
[----:B------:R2:W-:Y:S04]  /*0750*/  STS [R3+0x600], RZ ;  /* 0x000600ff03007388 */ /* 0x0005e80000000800 */
        /* <DEDUP_REMOVED lines=13> */
[----:B------:R2:W-:Y:S01]  /*0830*/  STS [R3+0x3e00], RZ ;  /* 0x003e00ff03007388 */ /* 0x0005e20000000800 */
[----:B------:R-:W-:Y:S05]  /*0840*/  @P0 BRA `(.L_x_141) ;  /* 0xfffffffc00b00947 */ /* 0x000fea000383ffff */
[----:B------:R-:W-:-:S07]  /*0850*/  MOV R0, R5 ;  /* 0x0000000500007202 */ /* 0x000fce0000000f00 */
.L_x_140:
[----:B------:R-:W-:Y:S05]  /*0860*/  @!P1 BRA `(.L_x_135) ;  /* 0x00000000007c9947 */ /* 0x000fea0003800000 */
[----:B------:R-:W-:Y:S01]  /*0870*/  ISETP.GE.U32.AND P0, PT, R2, 0x7, PT ;  /* 0x000000070200780c */ /* 0x000fe20003f06070 */
[----:B------:R-:W-:-:S12]  /*0880*/  UISETP.NE.AND UP0, UPT, UR20, URZ, UPT ;  /* 0x000000ff1400728c */ /* 0x000fd8000bf05270 */
[----:B------:R-:W-:Y:S05]  /*0890*/  @!P0 BRA `(.L_x_142) ;  /* 0x0000000000288947 */ /* 0x000fea0003800000 */
[C---:B------:R-:W-:Y:S02]  /*08a0*/  IMAD R2, R0.reuse, 0x400, R27 ;  /* 0x0000040000027824 */ /* 0x040fe400078e021b */
[----:B------:R-:W-:-:S03]  /*08b0*/  VIADD R0, R0, 0x8 ;  /* 0x0000000800007836 */ /* 0x000fc60000000000 */
[----:B------:R3:W-:Y:S04]  /*08c0*/  STS [R2+0x200], RZ ;  /* 0x000200ff02007388 */ /* 0x0007e80000000800 */
[----:B------:R3:W-:Y:S04]  /*08d0*/  STS [R2+0x600], RZ ;  /* 0x000600ff02007388 */ /* 0x0007e80000000800 */
[----:B------:R3:W-:Y:S04]  /*08e0*/  STS [R2+0xa00], RZ ;  /* 0x000a00ff02007388 */ /* 0x0007e80000000800 */
[----:B------:R3:W-:Y:S04]  /*08f0*/  STS [R2+0xe00], RZ ;  /* 0x000e00ff02007388 */ /* 0x0007e80000000800 */
[----:B------:R3:W-:Y:S04]  /*0900*/  STS [R2+0x1200], RZ ;  /* 0x001200ff02007388 */ /* 0x0007e80000000800 */
[----:B------:R3:W-:Y:S04]  /*0910*/  STS [R2+0x1600], RZ ;  /* 0x001600ff02007388 */ /* 0x0007e80000000800 */
[----:B------:R3:W-:Y:S04]  /*0920*/  STS [R2+0x1a00], RZ ;  /* 0x001a00ff02007388 */ /* 0x0007e80000000800 */
[----:B------:R3:W-:Y:S02]  /*0930*/  STS [R2+0x1e00], RZ ;  /* 0x001e00ff02007388 */ /* 0x0007e40000000800 */
.L_x_142:
[----:B------:R-:W-:Y:S05]  /*0940*/  BRA.U !UP0, `(.L_x_135) ;  /* 0x0000000108447547 */ /* 0x000fea000b800000 */
[----:B------:R-:W-:Y:S01]  /*0950*/  ISETP.GE.U32.AND P0, PT, R4, 0x3, PT ;  /* 0x000000030400780c */ /* 0x000fe20003f06070 */
[----:B------:R-:W-:-:S12]  /*0960*/  UISETP.NE.AND UP0, UPT, UR9, URZ, UPT ;  /* 0x000000ff0900728c */ /* 0x000fd8000bf05270 */
[C---:B---3--:R-:W-:Y:S02]  /*0970*/  @P0 IMAD R2, R0.reuse, 0x400, R27 ;  /* 0x0000040000020824 */ /* 0x048fe400078e021b */
[----:B------:R-:W-:-:S03]  /*0980*/  @P0 VIADD R0, R0, 0x4 ;  /* 0x0000000400000836 */ /* 0x000fc60000000000 */
[----:B------:R4:W-:Y:S04]  /*0990*/  @P0 STS [R2+0x200], RZ ;  /* 0x000200ff02000388 */ /* 0x0009e80000000800 */
[----:B------:R4:W-:Y:S04]  /*09a0*/  @P0 STS [R2+0x600], RZ ;  /* 0x000600ff02000388 */ /* 0x0009e80000000800 */
[----:B------:R4:W-:Y:S04]  /*09b0*/  @P0 STS [R2+0xa00], RZ ;  /* 0x000a00ff02000388 */ /* 0x0009e80000000800 */
[----:B------:R4:W-:Y:S01]  /*09c0*/  @P0 STS [R2+0xe00], RZ ;  /* 0x000e00ff02000388 */ /* 0x0009e20000000800 */
[----:B------:R-:W-:Y:S05]  /*09d0*/  BRA.U !UP0, `(.L_x_135) ;  /* 0x0000000108207547 */ /* 0x000fea000b800000 */
[----:B------:R-:W-:Y:S01]  /*09e0*/  IMAD R0, R0, 0x400, R27 ;  /* 0x0000040000007824 */ /* 0x000fe200078e021b */
[----:B------:R-:W-:-:S04]  /*09f0*/  UISETP.NE.AND UP0, UPT, UR9, 0x1, UPT ;  /* 0x000000010900788c */ /* 0x000fc8000bf05270 */
[----:B------:R3:W-:Y:S05]  /*0a00*/  STS [R0+0x200], RZ ;  /* 0x000200ff00007388 */ /* 0x0007ea0000000800 */
[----:B------:R-:W-:Y:S05]  /*0a10*/  BRA.U !UP0, `(.L_x_135) ;  /* 0x0000000108107547 */ /* 0x000fea000b800000 */
[----:B------:R-:W-:Y:S01]  /*0a20*/  UISETP.NE.AND UP0, UPT, UR9, 0x2, UPT ;  /* 0x000000020900788c */ /* 0x000fe2000bf05270 */
[----:B------:R0:W-:Y:S05]  /*0a30*/  STS [R0+0x600], RZ ;  /* 0x000600ff00007388 */ /* 0x0001ea0000000800 */
[----:B------:R-:W-:-:S13]  /*0a40*/  PLOP3.LUT P0, PT, PT, PT, UP0, 0x80, 0x8 ;  /* 0x000000000008781c */ /* 0x000fda0003f0f008 */
[----:B------:R0:W-:Y:S02]  /*0a50*/  @P0 STS [R0+0xa00], RZ ;  /* 0x000a00ff00000388 */ /* 0x0001e40000000800 */
.L_x_135:
[----:B------:R-:W-:Y:S05]  /*0a60*/  BSYNC.RECONVERGENT B0 ;  /* 0x0000000000007941 */ /* 0x000fea0003800200 */
.L_x_134:
[----:B------:R-:W5:Y:S01]  /*0a70*/  LDCU.64 UR10, c[0x0][0x390] ;  /* 0x00007200ff0a77ac */ /* 0x000f620008000a00 */
[----:B------:R-:W-:Y:S02]  /*0a80*/  USHF.L.U32 UR4, UR6, 0x1e, URZ ;  /* 0x0000001e06047899 */ /* 0x000fe400080006ff */
[----:B------:R-:W-:Y:S02]  /*0a90*/  USHF.L.U64.HI UR5, UR6, 0x1e, UR7 ;  /* 0x0000001e06057899 */ /* 0x000fe40008010207 */
[----:B-----5:R-:W-:-:S04]  /*0aa0*/  UIADD3 UR4, UP0, UPT, -UR4, UR10, URZ ;  /* 0x0000000a04047290 */ /* 0x020fc8000ff1e1ff */
[----:B------:R-:W-:Y:S02]  /*0ab0*/  UIADD3.X UR5, UPT, UPT, ~UR5, UR11, URZ, UP0, !UPT ;  /* 0x0000000b05057290 */ /* 0x000fe400087fe5ff */
[----:B------:R-:W-:-:S04]  /*0ac0*/  UISETP.LT.U32.AND UP0, UPT, UR4, 0x40000000, UPT ;  /* 0x400000000400788c */ /* 0x000fc8000bf01070 */
[----:B------:R-:W-:-:S04]  /*0ad0*/  UISETP.LT.U32.AND.EX UP0, UPT, UR5, URZ, UPT, UP0 ;  /* 0x000000ff0500728c */ /* 0x000fc8000bf01100 */
[----:B------:R-:W-:Y:S02]  /*0ae0*/  USEL UR11, UR4, 0x40000000, UP0 ;  /* 0x40000000040b7887 */ /* 0x000fe40008000000 */
[----:B------:R-:W-:Y:S02]  /*0af0*/  USEL UR12, UR5, URZ, UP0 ;  /* 0x000000ff050c7287 */ /* 0x000fe40008000000 */
[----:B------:R-:W-:-:S04]  /*0b00*/  UISETP.GT.U32.AND UP0, UPT, UR11, UR8, UPT ;  /* 0x000000080b00728c */ /* 0x000fc8000bf04070 */
[----:B------:R-:W-:Y:S01]  /*0b10*/  UISETP.GT.U32.AND.EX UP0, UPT, UR12, URZ, UPT, UP0 ;  /* 0x000000ff0c00728c */ /* 0x000fe2000bf04100 */
[----:B------:R-:W-:Y:S08]  /*0b20*/  BAR.SYNC.DEFER_BLOCKING 0x0 ;  /* 0x0000000000007b1d */ /* 0x000ff00000010000 */
[----:B------:R-:W-:Y:S06]  /*0b30*/  BAR.SYNC.DEFER_BLOCKING 0x0 ;  /* 0x0000000000007b1d */ /* 0x000fec0000010000 */
[----:B------:R-:W-:Y:S05]  /*0b40*/  BRA.U !UP0, `(.L_x_143) ;  /* 0x0000000908d87547 */ /* 0x000fea000b800000 */
[----:B------:R-:W-:Y:S01]  /*0b50*/  UMOV UR10, UR8 ;  /* 0x00000008000a7c82 */ /* 0x000fe20008000000 */
[----:B------:R-:W-:-:S05]  /*0b60*/  UMOV UR5, URZ ;  /* 0x000000ff00057c82 */ /* 0x000fca0008000000 */
.L_x_148:
[----:B-----5:R-:W5:Y:S01]  /*0b70*/  LDCU.64 UR16, c[0x0][0x390] ;  /* 0x00007200ff1077ac */ /* 0x020f620008000a00 */
[----:B------:R-:W-:Y:S02]  /*0b80*/  USHF.L.U32 UR13, UR6, 0x1e, URZ ;  /* 0x0000001e060d7899 */ /* 0x000fe400080006ff */
[----:B------:R-:W-:Y:S02]  /*0b90*/  USHF.L.U64.HI UR14, UR6, 0x1e, UR7 ;  /* 0x0000001e060e7899 */ /* 0x000fe40008010207 */
[----:B------:R-:W-:-:S04]  /*0ba0*/  UIADD3 UR13, UP0, UPT, UR10, UR13, URZ ;  /* 0x0000000d0a0d7290 */ /* 0x000fc8000ff1e0ff */
[----:B------:R-:W-:Y:S02]  /*0bb0*/  UIADD3.X UR14, UPT, UPT, UR5, UR14, URZ, UP0, !UPT ;  /* 0x0000000e050e7290 */ /* 0x000fe400087fe4ff */
[----:B------:R-:W-:Y:S02]  /*0bc0*/  ULEA UR10, UP0, UR21, UR10, 0xb ;  /* 0x0000000a150a7291 */ /* 0x000fe4000f8058ff */
[----:B-----5:R-:W-:Y:S02]  /*0bd0*/  UIADD3 UR15, UP1, UPT, -UR13, UR16, URZ ;  /* 0x000000100d0f7290 */ /* 0x020fe4000ff3e1ff */
[----:B------:R-:W-:Y:S02]  /*0be0*/  UIADD3.X UR5, UPT, UPT, URZ, UR5, URZ, UP0, !UPT ;  /* 0x00000005ff057290 */ /* 0x000fe400087fe4ff */
[----:B------:R-:W-:Y:S02]  /*0bf0*/  UIADD3.X UR4, UPT, UPT, ~UR14, UR17, URZ, UP1, !UPT ;  /* 0x000000110e047290 */ /* 0x000fe40008ffe5ff */
[----:B------:R-:W-:-:S02]  /*0c00*/  UISETP.GE.U32.AND UP1, UPT, UR15, 0x800, UPT ;  /* 0x000008000f00788c */ /* 0x000fc4000bf26070 */
[----:B------:R-:W-:Y:S02]  /*0c10*/  UISETP.GE.U32.AND UP0, UPT, UR10, UR11, UPT ;  /* 0x0000000b0a00728c */ /* 0x000fe4000bf06070 */
[----:B------:R-:W-:Y:S02]  /*0c20*/  UISETP.GE.U32.AND.EX UP1, UPT, UR4, URZ, UPT, UP1 ;  /* 0x000000ff0400728c */ /* 0x000fe4000bf26110 */
[----:B------:R-:W-:-:S07]  /*0c30*/  UISETP.GE.U32.AND.EX UP0, UPT, UR5, UR12, UPT, UP0 ;  /* 0x0000000c0500728c */ /* 0x000fce000bf06100 */
[----:B012---:R-:W-:Y:S05]  /*0c40*/  BRA.U !UP1, `(.L_x_144) ;  /* 0x0000000109587547 */ /* 0x007fea000b800000 */
[----:B------:R-:W4:Y:S01]  /*0c50*/  LDCU.64 UR16, c[0x0][0x388] ;  /* 0x00007100ff1077ac */ /* 0x000f220008000a00 */
[----:B0-23--:R-:W-:-:S05]  /*0c60*/  IADD3 R0, P0, PT, R18, UR13, RZ ;  /* 0x0000000d12007c10 */ /* 0x00dfca000ff1e0ff */
[----:B-1----:R-:W-:Y:S01]  /*0c70*/  IMAD.X R3, RZ, RZ, UR14, P0 ;  /* 0x0000000eff037e24 */ /* 0x002fe200080e06ff */
[----:B----4-:R-:W-:-:S04]  /*0c80*/  LEA R14, P0, R0, UR16, 0x2 ;  /* 0x00000010000e7c11 */ /* 0x010fc8000f8010ff */
        /* <DEDUP_REMOVED lines=18> */
.L_x_144:
[C---:B------:R-:W-:Y:S01]  /*0db0*/  ISETP.GE.AND P5, PT, R18.reuse, UR15, PT ;  /* 0x0000000f12007c0c */ /* 0x040fe2000bfa6270 */
[----:B------:R-:W4:Y:S01]  /*0dc0*/  LDCU.64 UR16, c[0x0][0x388] ;  /* 0x00007100ff1077ac */ /* 0x000f220008000a00 */
[----:B0-23--:R-:W-:Y:S01]  /*0dd0*/  IADD3 R0, P0, PT, R18, UR13, RZ ;  /* 0x0000000d12007c10 */ /* 0x00dfe2000ff1e0ff */
[----:B------:R-:W-:Y:S01]  /*0de0*/  IMAD.MOV.U32 R17, RZ, RZ, -0x1 ;  /* 0xffffffffff117424 */ /* 0x000fe200078e00ff */
[----:B------:R-:W0:Y:S01]  /*0df0*/  S2R R18, SR_TID.X ;  /* 0x0000000000127919 */ /* 0x000e220000002100 */
[----:B------:R-:W-:Y:S01]  /*0e00*/  ISETP.GE.AND P2, PT, R19, UR15, PT ;  /* 0x0000000f13007c0c */ /* 0x000fe2000bf46270 */
[----:B------:R-:W-:Y:S01]  /*0e10*/  IMAD.MOV.U32 R16, RZ, RZ, -0x1 ;  /* 0xffffffffff107424 */ /* 0x000fe200078e00ff */
[----:B-1----:R-:W-:Y:S02]  /*0e20*/  IADD3.X R3, PT, PT, RZ, UR14, RZ, P0, !PT ;  /* 0x0000000eff037c10 */ /* 0x002fe400087fe4ff */
[----:B------:R-:W-:Y:S02]  /*0e30*/  ISETP.GE.AND P3, PT, R20, UR15, PT ;  /* 0x0000000f14007c0c */ /* 0x000fe4000bf66270 */
[----:B------:R-:W-:-:S02]  /*0e40*/  ISETP.GE.AND P4, PT, R21, UR15, PT ;  /* 0x0000000f15007c0c */ /* 0x000fc4000bf86270 */
[----:B----4-:R-:W-:-:S04]  /*0e50*/  LEA R14, P0, R0, UR16, 0x2 ;  /* 0x00000010000e7c11 */ /* 0x010fc8000f8010ff */
[----:B------:R-:W-:Y:S01]  /*0e60*/  LEA.HI.X R15, R0, UR17, R3, 0x2, P0 ;  /* 0x00000011000f7c11 */ /* 0x000fe200080f1403 */
[----:B------:R-:W-:Y:S02]  /*0e70*/  IMAD.MOV.U32 R13, RZ, RZ, -0x1 ;  /* 0xffffffffff0d7424 */ /* 0x000fe400078e00ff */
[----:B------:R-:W-:Y:S02]  /*0e80*/  IMAD.MOV.U32 R12, RZ, RZ, -0x1 ;  /* 0xffffffffff0c7424 */ /* 0x000fe400078e00ff */
[----:B------:R1:W5:Y:S01]  /*0e90*/  @!P5 LDG.E R17, desc[UR18][R14.64] ;  /* 0x000000120e11d981 */ /* 0x000362000c1e1900 */
[----:B------:R-:W-:-:S03]  /*0ea0*/  ISETP.GE.AND P5, PT, R22, UR15, PT ;  /* 0x0000000f16007c0c */ /* 0x000fc6000bfa6270 */
[----:B------:R1:W5:Y:S01]  /*0eb0*/  @!P2 LDG.E R16, desc[UR18][R14.64+0x200] ;  /* 0x000200120e10a981 */ /* 0x000362000c1e1900 */
[C---:B0-----:R-:W-:Y:S01]  /*0ec0*/  LOP3.LUT R0, R18.reuse, 0x400, RZ, 0xfc, !PT ;  /* 0x0000040012007812 */ /* 0x041fe200078efcff */
[----:B------:R-:W-:Y:S01]  /*0ed0*/  VIADD R2, R18, 0x380 ;  /* 0x0000038012027836 */ /* 0x000fe20000000000 */
[----:B------:R-:W-:Y:S01]  /*0ee0*/  ISETP.GE.AND P2, PT, R23, UR15, PT ;  /* 0x0000000f17007c0c */ /* 0x000fe2000bf46270 */
[----:B------:R1:W5:Y:S01]  /*0ef0*/  @!P3 LDG.E R13, desc[UR18][R14.64+0x400] ;  /* 0x000400120e0db981 */ /* 0x000362000c1e1900 */
[----:B------:R-:W-:Y:S01]  /*0f00*/  ISETP.GE.AND P1, PT, R0, UR15, PT ;  /* 0x0000000f00007c0c */ /* 0x000fe2000bf26270 */
[----:B------:R-:W-:Y:S01]  /*0f10*/  VIADD R0, R18, 0x480 ;  /* 0x0000048012007836 */ /* 0x000fe20000000000 */
[----:B------:R-:W-:Y:S01]  /*0f20*/  ISETP.GE.AND P0, PT, R2, UR15, PT ;  /* 0x0000000f02007c0c */ /* 0x000fe2000bf06270 */
[----:B------:R1:W5:Y:S01]  /*0f30*/  @!P4 LDG.E R12, desc[UR18][R14.64+0x600] ;  /* 0x000600120e0cc981 */ /* 0x000362000c1e1900 */
[----:B------:R-:W-:Y:S01]  /*0f40*/  ISETP.GE.AND P3, PT, R24, UR15, PT ;  /* 0x0000000f18007c0c */ /* 0x000fe2000bf66270 */
[----:B------:R-:W-:Y:S01]  /*0f50*/  IMAD.MOV.U32 R10, RZ, RZ, -0x1 ;  /* 0xffffffffff0a7424 */ /* 0x000fe200078e00ff */
[----:B------:R-:W-:-:S02]  /*0f60*/  ISETP.GE.AND P4, PT, R0, UR15, PT ;  /* 0x0000000f00007c0c */ /* 0x000fc4000bf86270 */
[----:B------:R-:W-:Y:S01]  /*0f70*/  MOV R11, 0xffffffff ;  /* 0xffffffff000b7802 */ /* 0x000fe20000000f00 */
[C---:B------:R-:W-:Y:S02]  /*0f80*/  VIADD R0, R18.reuse, 0x580 ;  /* 0x0000058012007836 */ /* 0x040fe40000000000 */
[----:B------:R-:W-:Y:S01]  /*0f90*/  VIADD R2, R18, 0x600 ;  /* 0x0000060012027836 */ /* 0x000fe20000000000 */
[----:B------:R1:W5:Y:S01]  /*0fa0*/  @!P2 LDG.E R10, desc[UR18][R14.64+0xa00] ;  /* 0x000a00120e0aa981 */ /* 0x000362000c1e1900 */
[----:B------:R-:W-:Y:S01]  /*0fb0*/  IMAD.MOV.U32 R9, RZ, RZ, -0x1 ;  /* 0xffffffffff097424 */ /* 0x000fe200078e00ff */
[----:B------:R-:W-:Y:S01]  /*0fc0*/  MOV R7, 0xffffffff ;  /* 0xffffffff00077802 */ /* 0x000fe20000000f00 */
[----:B------:R-:W-:Y:S01]  /*0fd0*/  IMAD.MOV.U32 R8, RZ, RZ, -0x1 ;  /* 0xffffffffff087424 */ /* 0x000fe200078e00ff */
[----:B------:R1:W5:Y:S01]  /*0fe0*/  @!P5 LDG.E R11, desc[UR18][R14.64+0x800] ;  /* 0x000800120e0bd981 */ /* 0x000362000c1e1900 */
[----:B------:R-:W-:Y:S01]  /*0ff0*/  IMAD.MOV.U32 R6, RZ, RZ, -0x1 ;  /* 0xffffffffff067424 */ /* 0x000fe200078e00ff */
[----:B------:R-:W-:Y:S01]  /*1000*/  ISETP.GE.AND P5, PT, R0, UR15, PT ;  /* 0x0000000f00007c0c */ /* 0x000fe2000bfa6270 */
[----:B------:R-:W-:Y:S01]  /*1010*/  VIADD R0, R18, 0x680 ;  /* 0x0000068012007836 */ /* 0x000fe20000000000 */
[----:B------:R-:W-:Y:S01]  /*1020*/  ISETP.GE.AND P2, PT, R2, UR15, PT ;  /* 0x0000000f02007c0c */ /* 0x000fe2000bf46270 */
[----:B------:R-:W-:Y:S01]  /*1030*/  VIADD R2, R18, 0x700 ;  /* 0x0000070012027836 */ /* 0x000fe20000000000 */
[----:B------:R1:W5:Y:S01]  /*1040*/  @!P3 LDG.E R9, desc[UR18][R14.64+0xc00] ;  /* 0x000c00120e09b981 */ /* 0x000362000c1e1900 */
[----:B------:R-:W-:-:S03]  /*1050*/  ISETP.GE.AND P3, PT, R25, UR15, PT ;  /* 0x0000000f19007c0c */ /* 0x000fc6000bf66270 */
[----:B------:R1:W5:Y:S01]  /*1060*/  @!P0 LDG.E R8, desc[UR18][R14.64+0xe00] ;  /* 0x000e00120e088981 */ /* 0x000362000c1e1900 */
[----:B------:R-:W-:-:S03]  /*1070*/  ISETP.GE.AND P0, PT, R0, UR15, PT ;  /* 0x0000000f00007c0c */ /* 0x000fc6000bf06270 */
[----:B------:R1:W5:Y:S01]  /*1080*/  @!P1 LDG.E R7, desc[UR18][R14.64+0x1000] ;  /* 0x001000120e079981 */ /* 0x000362000c1e1900 */
[----:B------:R-:W-:-:S03]  /*1090*/  ISETP.GE.AND P1, PT, R2, UR15, PT ;  /* 0x0000000f02007c0c */ /* 0x000fc6000bf26270 */
[----:B------:R1:W5:Y:S01]  /*10a0*/  @!P4 LDG.E R6, desc[UR18][R14.64+0x1200] ;  /* 0x001200120e06c981 */ /* 0x000362000c1e1900 */
[----:B------:R-:W-:Y:S01]  /*10b0*/  ISETP.GE.AND P4, PT, R26, UR15, PT ;  /* 0x0000000f1a007c0c */ /* 0x000fe2000bf86270 */
[----:B------:R-:W-:Y:S01]  /*10c0*/  IMAD.MOV.U32 R5, RZ, RZ, -0x1 ;  /* 0xffffffffff057424 */ /* 0x000fe200078e00ff */
[----:B------:R-:W-:Y:S01]  /*10d0*/  MOV R0, 0xffffffff ;  /* 0xffffffff00007802 */ /* 0x000fe20000000f00 */
[----:B------:R-:W-:Y:S02]  /*10e0*/  IMAD.MOV.U32 R4, RZ, RZ, -0x1 ;  /* 0xffffffffff047424 */ /* 0x000fe400078e00ff */
        /* <DEDUP_REMOVED lines=9> */
.L_x_145:
[----:B------:R-:W2:Y:S02]  /*1180*/  LDCU.64 UR16, c[0x0][0x398] ;  /* 0x00007300ff1077ac */ /* 0x000ea40008000a00 */
[----:B--2---:R-:W-:-:S09]  /*1190*/  UISETP.GT.AND UP1, UPT, UR17, UR16, UPT ;  /* 0x000000101100728c */ /* 0x004fd2000bf24270 */
[----:B------:R-:W-:Y:S05]  /*11a0*/  BRA.U !UP1, `(.L_x_146) ;  /* 0x00000005093c7547 */ /* 0x000fea000b800000 */
[----:B------:R-:W2:Y:S01]  /*11b0*/  S2UR UR13, SR_CgaCtaId ;  /* 0x00000000000d79c3 */ /* 0x000ea20000008800 */
[----:B------:R-:W-:Y:S01]  /*11c0*/  UMOV UR4, 0x400 ;  /* 0x0000040000047882 */ /* 0x000fe20000000000 */
[----:B------:R-:W3:Y:S01]  /*11d0*/  LDCU UR14, c[0x0][0x398] ;  /* 0x00007300ff0e77ac */ /* 0x000ee20008000800 */
[----:B--2---:R-:W-:-:S03]  /*11e0*/  ULEA UR13, UR13, UR4, 0x18 ;  /* 0x000000040d0d7291 */ /* 0x004fc6000f8ec0ff */
[----:B---3--:R-:W-:-:S09]  /*11f0*/  UMOV UR4, URZ ;  /* 0x000000ff00047c82 */ /* 0x008fd20008000000 */
.L_x_147:
[----:B012---:R-:W-:Y:S01]  /*1200*/  IMAD R14, RZ, RZ, -UR14 ;  /* 0x8000000eff0e7e24 */ /* 0x007fe2000f8e02ff */
[----:B------:R-:W-:Y:S01]  /*1210*/  ULEA UR15, UR4, UR13, 0xa ;  /* 0x0000000d040f7291 */ /* 0x000fe2000f8e50ff */
[----:B------:R-:W-:Y:S01]  /*1220*/  IMAD.U32 R15, RZ, RZ, UR17 ;  /* 0x00000011ff0f7e24 */ /* 0x000fe2000f8e00ff */
[----:B------:R-:W-:-:S04]  /*1230*/  UIADD3 UR4, UPT, UPT, UR4, 0x1, URZ ;  /* 0x0000000104047890 */ /* 0x000fc8000fffe0ff */
[----:B------:R-:W-:Y:S01]  /*1240*/  VIADDMNMX R14, R14, R15, 0x8, PT ;  /* 0x000000080e0e7446 */ /* 0x000fe2000380010f */
[----:B------:R-:W-:-:S05]  /*1250*/  IMAD.MOV.U32 R15, RZ, RZ, -0x1 ;  /* 0xffffffffff0f7424 */ /* 0x000fca00078e00ff */
[----:B------:R-:W-:Y:S02]  /*1260*/  SHF.L.U32 R14, R15, R14, RZ ;  /* 0x0000000e0f0e7219 */ /* 0x000fe400000006ff */
[----:B-----5:R-:W-:-:S04]  /*1270*/  SHF.R.U32.HI R15, RZ, UR14, R17 ;  /* 0x0000000eff0f7c19 */ /* 0x020fc80008011611 */
[----:B------:R-:W-:-:S04]  /*1280*/  LOP3.LUT R15, R15, R14, RZ, 0x30, !PT ;  /* 0x0000000e0f0f7212 */ /* 0x000fc800078e30ff */
[----:B------:R-:W-:-:S05]  /*1290*/  LEA R15, R15, UR15, 0x2 ;  /* 0x0000000f0f0f7c11 */ /* 0x000fca000f8e10ff */
[----:B------:R0:W-:Y:S02]  /*12a0*/  ATOMS.POPC.INC.32 RZ, [R15+URZ] ;  /* 0x000000000fff7f8c */ /* 0x0001e4000d8000ff */
[----:B0-----:R-:W-:-:S04]  /*12b0*/  SHF.R.U32.HI R15, RZ, UR14, R16 ;  /* 0x0000000eff0f7c19 */ /* 0x001fc80008011610 */
        /* <DEDUP_REMOVED lines=55> */
[----:B0-----:R-:W-:Y:S01]  /*1630*/  SHF.R.U32.HI R15, RZ, UR14, R29 ;  /* 0x0000000eff0f7c19 */ /* 0x001fe2000801161d */
[----:B------:R-:W-:-:S03]  /*1640*/  UIADD3 UR14, UPT, UPT, UR14, 0x8, URZ ;  /* 0x000000080e0e7890 */ /* 0x000fc6000fffe0ff */
[----:B------:R-:W-:Y:S01]  /*1650*/  LOP3.LUT R14, R15, R14, RZ, 0x30, !PT ;  /* 0x0000000e0f0e7212 */ /* 0x000fe200078e30ff */
[----:B------:R-:W-:-:S03]  /*1660*/  UISETP.GE.AND UP1, UPT, UR14, UR17, UPT ;  /* 0x000000110e00728c */ /* 0x000fc6000bf26270 */
[----:B------:R-:W-:-:S05]  /*1670*/  LEA R14, R14, UR15, 0x2 ;  /* 0x0000000f0e0e7c11 */ /* 0x000fca000f8e10ff */
[----:B------:R2:W-:Y:S01]  /*1680*/  ATOMS.POPC.INC.32 RZ, [R14+URZ] ;  /* 0x000000000eff7f8c */ /* 0x0005e2000d8000ff */
[----:B------:R-:W-:Y:S05]  /*1690*/  BRA.U !UP1, `(.L_x_147) ;  /* 0xfffffff909d87547 */ /* 0x000fea000b83ffff */
.L_x_146:
[----:B------:R-:W-:Y:S05]  /*16a0*/  BRA.U !UP0, `(.L_x_148) ;  /* 0xfffffff508307547 */ /* 0x000fea000b83ffff */
.L_x_143:
[----:B------:R-:W-:Y:S01]  /*16b0*/  BAR.SYNC.DEFER_BLOCKING 0x0 ;  /* 0x0000000000007b1d */ /* 0x000fe20000010000 */
[----:B------:R-:W-:-:S05]  /*16c0*/  ISETP.NE.AND P0, PT, R28, RZ, PT ;  /* 0x000000ff1c00720c */ /* 0x000fca0003f05270 */
[----:B------:R-:W-:Y:S08]  /*16d0*/  BSSY.RECONVERGENT B0, `(.L_x_149) ;  /* 0x000016e000007945 */ /* 0x000ff00003800200 */
[----:B------:R-:W-:Y:S05]  /*16e0*/  @P0 BRA `(.L_x_150) ;  /* 0x0000001400b00947 */ /* 0x000fea0003800000 */
[----:B012345:R-:W0:Y:S01]  /*16f0*/  LDC.64 R2, c[0x0][0x398] ;  /* 0x0000e600ff027b82 */ /* 0x03fe220000000a00 */
[----:B------:R-:W-:Y:S01]  /*1700*/  IMAD.MOV.U32 R7, RZ, RZ, RZ ;  /* 0x000000ffff077224 */ /* 0x000fe200078e00ff */
[----:B0-----:R-:W-:-:S04]  /*1710*/  IADD3 R2, PT, PT, R3, 0x7, -R2 ;  /* 0x0000000703027810 */ /* 0x001fc80007ffe802 */
[----:B------:R-:W-:-:S04]  /*1720*/  SHF.R.S32.HI R3, RZ, 0x1f, R2 ;  /* 0x0000001fff037819 */ /* 0x000fc80000011402 */
[----:B------:R-:W-:-:S04]  /*1730*/  LEA.HI R0, R3, R2, RZ, 0x3 ;  /* 0x0000000203007211 */ /* 0x000fc800078f18ff */
[----:B------:R-:W-:-:S04]  /*1740*/  SHF.R.S32.HI R0, RZ, 0x3, R0 ;  /* 0x00000003ff007819 */ /* 0x000fc80000011400 */
[C---:B------:R-:W-:Y:S01]  /*1750*/  LOP3.LUT R9, R0.reuse, 0xffffff8, RZ, 0xc0, !PT ;  /* 0x0ffffff800097812 */ /* 0x040fe200078ec0ff */
[----:B------:R-:W-:-:S05]  /*1760*/  VIADD R8, R0, 0xffffffff ;  /* 0xffffffff00087836 */ /* 0x000fca0000000000 */
[----:B------:R-:W-:-:S13]  /*1770*/  ISETP.GE.U32.AND P0, PT, R8, 0x7, PT ;  /* 0x000000070800780c */ /* 0x000fda0003f06070 */
[----:B------:R-:W-:Y:S05]  /*1780*/  @!P0 BRA `(.L_x_151) ;  /* 0x00000004006c8947 */ /* 0x000fea0003800000 */
[----:B------:R-:W0:Y:S01]  /*1790*/  LDC.64 R2, c[0x0][0x380] ;  /* 0x0000e000ff027b82 */ /* 0x000e220000000a00 */
[----:B------:R-:W-:-:S07]  /*17a0*/  HFMA2 R11, -RZ, RZ, 0, 0 ;  /* 0x00000000ff0b7431 */ /* 0x000fce00000001ff */
.L_x_168:
[----:B------:R-:W-:Y:S01]  /*17b0*/  IMAD R29, R11, 0x400, R27 ;  /* 0x000004000b1d7824 */ /* 0x000fe200078e021b */
[----:B------:R-:W-:Y:S04]  /*17c0*/  BSSY.RECONVERGENT B1, `(.L_x_152) ;  /* 0x000000a000017945 */ /* 0x000fe80003800200 */
[----:B01234-:R-:W1:Y:S04]  /*17d0*/  LDS R4, [R29] ;  /* 0x000000001d047984 */ /* 0x01fe680000000800 */
[----:B------:R2:W3:Y:S04]  /*17e0*/  LDS R17, [R29+0x400] ;  /* 0x000400001d117984 */ /* 0x0004e80000000800 */
[----:B------:R2:W4:Y:S01]  /*17f0*/  LDS R15, [R29+0x800] ;  /* 0x000800001d0f7984 */ /* 0x0005220000000800 */
[----:B-1----:R-:W-:-:S13]  /*1800*/  ISETP.NE.AND P0, PT, R4, RZ, PT ;  /* 0x000000ff0400720c */ /* 0x002fda0003f05270 */
[----:B--234-:R-:W-:Y:S05]  /*1810*/  @!P0 BRA `(.L_x_153) ;  /* 0x0000000000108947 */ /* 0x01cfea0003800000 */
[----:B------:R-:W-:Y:S02]  /*1820*/  IMAD R7, R11, 0x100, R18 ;  /* 0x000001000b077824 */ /* 0x000fe400078e0212 */
[----:B------:R-:W-:Y:S02]  /*1830*/  IMAD.MOV.U32 R5, RZ, RZ, RZ ;  /* 0x000000ffff057224 */ /* 0x000fe400078e00ff */
[----:B0-----:R-:W-:-:S05]  /*1840*/  IMAD.WIDE.U32 R6, R7, 0x8, R2 ;  /* 0x0000000807067825 */ /* 0x001fca00078e0002 */
[----:B------:R1:W-:Y:S02]  /*1850*/  REDG.E.ADD.64.STRONG.GPU desc[UR18][R6.64], R4 ;  /* 0x000000040600798e */ /* 0x0003e4000c12e512 */
.L_x_153:
[----:B------:R-:W-:Y:S05]  /*1860*/  BSYNC.RECONVERGENT B1 ;  /* 0x0000000000017941 */ /* 0x000fea0003800200 */
.L_x_152:
[----:B------:R-:W2:Y:S01]  /*1870*/  LDS R10, [R29+0xc00] ;  /* 0x000c00001d0a7984 */ /* 0x000ea20000000800 */
[----:B------:R-:W-:Y:S01]  /*1880*/  ISETP.NE.AND P6, PT, R17, RZ, PT ;  /* 0x000000ff1100720c */ /* 0x000fe20003fc5270 */
[----:B------:R-:W-:Y:S01]  /*1890*/  BSSY.RECONVERGENT B1, `(.L_x_154) ;  /* 0x0000012000017945 */ /* 0x000fe20003800200 */
[----:B------:R-:W-:Y:S01]  /*18a0*/  ISETP.NE.AND P0, PT, R15, RZ, PT ;  /* 0x000000ff0f00720c */ /* 0x000fe20003f05270 */
[----:B------:R-:W3:Y:S04]  /*18b0*/  LDS R12, [R29+0x1000] ;  /* 0x001000001d0c7984 */ /* 0x000ee80000000800 */
[----:B------:R-:W4:Y:S04]  /*18c0*/  LDS R14, [R29+0x1400] ;  /* 0x001400001d0e7984 */ /* 0x000f280000000800 */
[----:B------:R-:W5:Y:S04]  /*18d0*/  LDS R16, [R29+0x1800] ;  /* 0x001800001d107984 */ /* 0x000f680000000800 */
[----:B------:R-:W0:Y:S01]  /*18e0*/  LDS R13, [R29+0x1c00] ;  /* 0x001c00001d0d7984 */ /* 0x000e220000000800 */
[----:B--2---:R-:W-:-:S02]  /*18f0*/  ISETP.NE.AND P1, PT, R10, RZ, PT ;  /* 0x000000ff0a00720c */ /* 0x004fc40003f25270 */
[----:B---3--:R-:W-:Y:S02]  /*1900*/  ISETP.NE.AND P2, PT, R12, RZ, PT ;  /* 0x000000ff0c00720c */ /* 0x008fe40003f45270 */
[----:B----4-:R-:W-:Y:S02]  /*1910*/  ISETP.NE.AND P3, PT, R14, RZ, PT ;  /* 0x000000ff0e00720c */ /* 0x010fe40003f65270 */
[----:B-----5:R-:W-:Y:S02]  /*1920*/  ISETP.NE.AND P4, PT, R16, RZ, PT ;  /* 0x000000ff1000720c */ /* 0x020fe40003f85270 */
[----:B0-----:R-:W-:Y:S01]  /*1930*/  ISETP.NE.AND P5, PT, R13, RZ, PT ;  /* 0x000000ff0d00720c */ /* 0x001fe20003fa5270 */
[----:B------:R-:W-:-:S12]  /*1940*/  @!P6 BRA `(.L_x_155) ;  /* 0x000000000018e947 */ /* 0x000fd80003800000 */
[----:B-1----:R-:W-:Y:S01]  /*1950*/  IMAD R7, R11, 0x100, R18 ;  /* 0x000001000b077824 */ /* 0x002fe200078e0212 */
[----:B------:R-:W-:Y:S01]  /*1960*/  MOV R5, RZ ;  /* 0x000000ff00057202 */ /* 0x000fe20000000f00 */
[----:B------:R-:W-:Y:S02]  /*1970*/  IMAD.MOV.U32 R4, RZ, RZ, R17 ;  /* 0x000000ffff047224 */ /* 0x000fe400078e0011 */
[----:B------:R-:W-:-:S04]  /*1980*/  VIADD R7, R7, 0x100 ;  /* 0x0000010007077836 */ /* 0x000fc80000000000 */
[----:B------:R-:W-:-:S05]  /*1990*/  IMAD.WIDE.U32 R6, R7, 0x8, R2 ;  /* 0x0000000807067825 */ /* 0x000fca00078e0002 */
[----:B------:R0:W-:Y:S02]  /*19a0*/  REDG.E.ADD.64.STRONG.GPU desc[UR18][R6.64], R4 ;  /* 0x000000040600798e */ /* 0x0001e4000c12e512 */
.L_x_155:
[----:B------:R-:W-:Y:S05]  /*19b0*/  BSYNC.RECONVERGENT B1 ;  /* 0x0000000000017941 */ /* 0x000fea0003800200 */
.L_x_154:
[----:B------:R-:W-:Y:S04]  /*19c0*/  BSSY.RECONVERGENT B1, `(.L_x_156) ;  /* 0x0000008000017945 */ /* 0x000fe80003800200 */
[----:B------:R-:W-:Y:S05]  /*19d0*/  @!P0 BRA `(.L_x_157) ;  /* 0x0000000000188947 */ /* 0x000fea0003800000 */
[----:B01----:R-:W-:Y:S02]  /*19e0*/  IMAD R5, R11, 0x100, R18 ;  /* 0x000001000b057824 */ /* 0x003fe400078e0212 */
[----:B------:R-:W-:Y:S02]  /*19f0*/  IMAD.MOV.U32 R6, RZ, RZ, R15 ;  /* 0x000000ffff067224 */ /* 0x000fe400078e000f */
[----:B------:R-:W-:Y:S02]  /*1a00*/  VIADD R5, R5, 0x200 ;  /* 0x0000020005057836 */ /* 0x000fe40000000000 */
[----:B------:R-:W-:Y:S02]  /*1a10*/  IMAD.MOV.U32 R7, RZ, RZ, RZ ;  /* 0x000000ffff077224 */ /* 0x000fe400078e00ff */
[----:B------:R-:W-:-:S05]  /*1a20*/  IMAD.WIDE.U32 R4, R5, 0x8, R2 ;  /* 0x0000000805047825 */ /* 0x000fca00078e0002 */
[----:B------:R2:W-:Y:S02]  /*1a30*/  REDG.E.ADD.64.STRONG.GPU desc[UR18][R4.64], R6 ;  /* 0x000000060400798e */ /* 0x0005e4000c12e512 */
.L_x_157:
[----:B------:R-:W-:Y:S05]  /*1a40*/  BSYNC.RECONVERGENT B1 ;  /* 0x0000000000017941 */ /* 0x000fea0003800200 */
.L_x_156:
[----:B------:R-:W-:Y:S04]  /*1a50*/  BSSY.RECONVERGENT B1, `(.L_x_158) ;  /* 0x0000008000017945 */ /* 0x000fe80003800200 */
[----:B------:R-:W-:Y:S05]  /*1a60*/  @!P1 BRA `(.L_x_159) ;  /* 0x0000000000189947 */ /* 0x000fea0003800000 */
[----:B012---:R-:W-:Y:S01]  /*1a70*/  IMAD R5, R11, 0x100, R18 ;  /* 0x000001000b057824 */ /* 0x007fe200078e0212 */
[----:B------:R-:W-:Y:S01]  /*1a80*/  MOV R6, R10 ;  /* 0x0000000a00067202 */ /* 0x000fe20000000f00 */
[----:B------:R-:W-:Y:S02]  /*1a90*/  IMAD.MOV.U32 R7, RZ, RZ, RZ ;  /* 0x000000ffff077224 */ /* 0x000fe400078e00ff */
[----:B------:R-:W-:-:S04]  /*1aa0*/  VIADD R5, R5, 0x300 ;  /* 0x0000030005057836 */ /* 0x000fc80000000000 */
[----:B------:R-:W-:-:S05]  /*1ab0*/  IMAD.WIDE.U32 R4, R5, 0x8, R2 ;  /* 0x0000000805047825 */ /* 0x000fca00078e0002 */
[----:B------:R3:W-:Y:S02]  /*1ac0*/  REDG.E.ADD.64.STRONG.GPU desc[UR18][R4.64], R6 ;  /* 0x000000060400798e */ /* 0x0007e4000c12e512 */
.L_x_159:
[----:B------:R-:W-:Y:S05]  /*1ad0*/  BSYNC.RECONVERGENT B1 ;  /* 0x0000000000017941 */ /* 0x000fea0003800200 */
.L_x_158:
[----:B------:R-:W-:Y:S04]  /*1ae0*/  BSSY.RECONVERGENT B1, `(.L_x_160) ;  /* 0x0000008000017945 */ /* 0x000fe80003800200 */
[----:B------:R-:W-:Y:S05]  /*1af0*/  @!P2 BRA `(.L_x_161) ;  /* 0x000000000018a947 */ /* 0x000fea0003800000 */
[----:B0123--:R-:W-:Y:S02]  /*1b00*/  IMAD R5, R11, 0x100, R18 ;  /* 0x000001000b057824 */ /* 0x00ffe400078e0212 */
[----:B------:R-:W-:Y:S02]  /*1b10*/  IMAD.MOV.U32 R6, RZ, RZ, R12 ;  /* 0x000000ffff067224 */ /* 0x000fe400078e000c */
[----:B------:R-:W-:Y:S02]  /*1b20*/  VIADD R5, R5, 0x400 ;  /* 0x0000040005057836 */ /* 0x000fe40000000000 */
[----:B------:R-:W-:Y:S02]  /*1b30*/  IMAD.MOV.U32 R7, RZ, RZ, RZ ;  /* 0x000000ffff077224 */ /* 0x000fe400078e00ff */
[----:B------:R-:W-:-:S05]  /*1b40*/  IMAD.WIDE.U32 R4, R5, 0x8, R2 ;  /* 0x0000000805047825 */ /* 0x000fca00078e0002 */
[----:B------:R4:W-:Y:S02]  /*1b50*/  REDG.E.ADD.64.STRONG.GPU desc[UR18][R4.64], R6 ;  /* 0x000000060400798e */ /* 0x0009e4000c12e512 */
.L_x_161:
[----:B------:R-:W-:Y:S05]  /*1b60*/  BSYNC.RECONVERGENT B1 ;  /* 0x0000000000017941 */ /* 0x000fea0003800200 */
.L_x_160:
[----:B------:R-:W-:Y:S04]  /*1b70*/  BSSY.RECONVERGENT B1, `(.L_x_162) ;  /* 0x0000007000017945 */ /* 0x000fe80003800200 */
[----:B------:R-:W-:Y:S05]  /*1b80*/  @!P3 BRA `(.L_x_163) ;  /* 0x000000000014b947 */ /* 0x000fea0003800000 */
[----:B01234-:R-:W-:Y:S02]  /*1b90*/  IMAD R5, R11, 0x100, R18 ;  /* 0x000001000b057824 */ /* 0x01ffe400078e0212 */
[----:B------:R-:W-:-:S03]  /*1ba0*/  IMAD.MOV.U32 R15, RZ, RZ, RZ ;  /* 0x000000ffff0f7224 */ /* 0x000fc600078e00ff */
[----:B------:R-:W-:-:S05]  /*1bb0*/  IADD3 R5, PT, PT, R5, 0x500, RZ ;  /* 0x0000050005057810 */ /* 0x000fca0007ffe0ff */
[----:B------:R-:W-:-:S05]  /*1bc0*/  IMAD.WIDE.U32 R4, R5, 0x8, R2 ;  /* 0x0000000805047825 */ /* 0x000fca00078e0002 */
[----:B------:R0:W-:Y:S02]  /*1bd0*/  REDG.E.ADD.64.STRONG.GPU desc[UR18][R4.64], R14 ;  /* 0x0000000e0400798e */ /* 0x0001e4000c12e512 */
.L_x_163:
[----:B------:R-:W-:Y:S05]  /*1be0*/  BSYNC.RECONVERGENT B1 ;  /* 0x0000000000017941 */ /* 0x000fea0003800200 */
.L_x_162:
[----:B------:R-:W-:Y:S04]  /*1bf0*/  BSSY.RECONVERGENT B1, `(.L_x_164) ;  /* 0x0000007000017945 */ /* 0x000fe80003800200 */
[----:B------:R-:W-:Y:S05]  /*1c00*/  @!P4 BRA `(.L_x_165) ;  /* 0x000000000014c947 */ /* 0x000fea0003800000 */
[----:B01234-:R-:W-:Y:S02]  /*1c10*/  IMAD R5, R11, 0x100, R18 ;  /* 0x000001000b057824 */ /* 0x01ffe400078e0212 */
[----:B------:R-:W-:Y:S02]  /*1c20*/  IMAD.MOV.U32 R17, RZ, RZ, RZ ;  /* 0x000000ffff117224 */ /* 0x000fe400078e00ff */
[----:B------:R-:W-:-:S04]  /*1c30*/  VIADD R5, R5, 0x600 ;  /* 0x0000060005057836 */ /* 0x000fc80000000000 */
[----:B------:R-:W-:-:S05]  /*1c40*/  IMAD.WIDE.U32 R4, R5, 0x8, R2 ;  /* 0x0000000805047825 */ /* 0x000fca00078e0002 */
[----:B------:R0:W-:Y:S02]  /*1c50*/  REDG.E.ADD.64.STRONG.GPU desc[UR18][R4.64], R16 ;  /* 0x000000100400798e */ /* 0x0001e4000c12e512 */
.L_x_165:
[----:B------:R-:W-:Y:S05]  /*1c60*/  BSYNC.RECONVERGENT B1 ;  /* 0x0000000000017941 */ /* 0x000fea0003800200 */
.L_x_164:
[----:B------:R-:W-:Y:S04]  /*1c70*/  BSSY.RECONVERGENT B1, `(.L_x_166) ;  /* 0x0000008000017945 */ /* 0x000fe80003800200 */
[----:B------:R-:W-:Y:S05]  /*1c80*/  @!P5 BRA `(.L_x_167) ;  /* 0x000000000018d947 */ /* 0x000fea0003800000 */
[----:B01234-:R-:W-:Y:S01]  /*1c90*/  IMAD R5, R11, 0x100, R18 ;  /* 0x000001000b057824 */ /* 0x01ffe200078e0212 */
[----:B------:R-:W-:Y:S01]  /*1ca0*/  MOV R6, R13 ;  /* 0x0000000d00067202 */ /* 0x000fe20000000f00 */
[----:B------:R-:W-:Y:S02]  /*1cb0*/  IMAD.MOV.U32 R7, RZ, RZ, RZ ;  /* 0x000000ffff077224 */ /* 0x000fe400078e00ff */
[----:B------:R-:W-:-:S04]  /*1cc0*/  VIADD R5, R5, 0x700 ;  /* 0x0000070005057836 */ /* 0x000fc80000000000 */
[----:B------:R-:W-:-:S05]  /*1cd0*/  IMAD.WIDE.U32 R4, R5, 0x8, R2 ;  /* 0x0000000805047825 */ /* 0x000fca00078e0002 */
[----:B------:R0:W-:Y:S02]  /*1ce0*/  REDG.E.ADD.64.STRONG.GPU desc[UR18][R4.64], R6 ;  /* 0x000000060400798e */ /* 0x0001e4000c12e512 */
.L_x_167:
[----:B------:R-:W-:Y:S05]  /*1cf0*/  BSYNC.RECONVERGENT B1 ;  /* 0x0000000000017941 */ /* 0x000fea0003800200 */
.L_x_166:
[----:B------:R-:W-:-:S05]  /*1d00*/  VIADD R11, R11, 0x8 ;  /* 0x000000080b0b7836 */ /* 0x000fca0000000000 */
[----:B------:R-:W-:-:S13]  /*1d10*/  ISETP.NE.AND P0, PT, R11, R9, PT ;  /* 0x000000090b00720c */ /* 0x000fda0003f05270 */
[----:B------:R-:W-:Y:S05]  /*1d20*/  @P0 BRA `(.L_x_168) ;  /* 0xfffffff800a00947 */ /* 0x000fea000383ffff */
[----:B01234-:R-:W-:-:S07]  /*1d30*/  IMAD.MOV.U32 R7, RZ, RZ, R9 ;  /* 0x000000ffff077224 */ /* 0x01ffce00078e0009 */
.L_x_151:
[----:B------:R-:W-:Y:S01]  /*1d40*/  UISETP.NE.AND UP0, UPT, UR20, URZ, UPT ;  /* 0x000000ff1400728c */ /* 0x000fe2000bf05270 */
[----:B------:R-:W-:Y:S01]  /*1d50*/  IMAD.U32 R2, RZ, RZ, UR9 ;  /* 0x00000009ff027e24 */ /* 0x000fe2000f8e00ff */
[----:B------:R-:W-:Y:S01]  /*1d60*/  LOP3.LUT R11, R0, 0x1, RZ, 0xc0, !PT ;  /* 0x00000001000b7812 */ /* 0x000fe200078ec0ff */
[----:B------:R-:W-:-:S03]  /*1d70*/  IMAD.U32 R10, RZ, RZ, UR20 ;  /* 0x00000014ff0a7e24 */ /* 0x000fc6000f8e00ff */
[----:B------:R-:W-:Y:S01]  /*1d80*/  IADD3 R0, PT, PT, R2, -0x1, RZ ;  /* 0xffffffff02007810 */ /* 0x000fe20007ffe0ff */
[----:B------:R-:W-:Y:S02]  /*1d90*/  VIADD R10, R10, 0xffffffff ;  /* 0xffffffff0a0a7836 */ /* 0x000fe40000000000 */
[----:B------:R-:W-:Y:S05]  /*1da0*/  BRA.U !UP0, `(.L_x_169) ;  /* 0x00000005086c7547 */ /* 0x000fea000b800000 */
[----:B------:R-:W-:-:S13]  /*1db0*/  ISETP.GE.U32.AND P0, PT, R10, 0x3, PT ;  /* 0x000000030a00780c */ /* 0x000fda0003f06070 */
[----:B------:R-:W-:Y:S05]  /*1dc0*/  @!P0 BRA `(.L_x_170) ;  /* 0x0000000000bc8947 */ /* 0x000fea0003800000 */
[----:B------:R-:W-:Y:S01]  /*1dd0*/  IMAD R2, R7, 0x400, R27 ;  /* 0x0000040007027824 */ /* 0x000fe200078e021b */
[----:B------:R-:W-:Y:S04]  /*1de0*/  BSSY.RECONVERGENT B1, `(.L_x_171) ;  /* 0x0000010000017945 */ /* 0x000fe80003800200 */
[----:B------:R-:W0:Y:S04]  /*1df0*/  LDS R13, [R2] ;  /* 0x00000000020d7984 */ /* 0x000e280000000800 */
[----:B------:R-:W1:Y:S04]  /*1e00*/  LDS R14, [R2+0x400] ;  /* 0x00040000020e7984 */ /* 0x000e680000000800 */
[----:B------:R-:W2:Y:S04]  /*1e10*/  LDS R6, [R2+0x800] ;  /* 0x0008000002067984 */ /* 0x000ea80000000800 */
[----:B------:R-:W3:Y:S01]  /*1e20*/  LDS R12, [R2+0xc00] ;  /* 0x000c0000020c7984 */ /* 0x000ee20000000800 */
[----:B0-----:R-:W-:-:S02]  /*1e30*/  ISETP.NE.AND P0, PT, R13, RZ, PT ;  /* 0x000000ff0d00720c */ /* 0x001fc40003f05270 */
[----:B-1----:R-:W-:Y:S02]  /*1e40*/  ISETP.NE.AND P1, PT, R14, RZ, PT ;  /* 0x000000ff0e00720c */ /* 0x002fe40003f25270 */
[----:B--2---:R-:W-:Y:S02]  /*1e50*/  ISETP.NE.AND P2, PT, R6, RZ, PT ;  /* 0x000000ff0600720c */ /* 0x004fe40003f45270 */
[----:B---3--:R-:W-:-:S07]  /*1e60*/  ISETP.NE.AND P3, PT, R12, RZ, PT ;  /* 0x000000ff0c00720c */ /* 0x008fce0003f65270 */
[----:B------:R-:W-:Y:S06]  /*1e70*/  @!P0 BRA `(.L_x_172) ;  /* 0x0000000000188947 */ /* 0x000fec0003800000 */
[----:B------:R-:W0:Y:S01]  /*1e80*/  LDC.64 R4, c[0x0][0x380] ;  /* 0x0000e000ff047b82 */ /* 0x000e220000000a00 */
[----:B------:R-:W-:Y:S02]  /*1e90*/  IMAD R3, R7, 0x100, R18 ;  /* 0x0000010007037824 */ /* 0x000fe400078e0212 */
[----:B------:R-:W-:Y:S02]  /*1ea0*/  IMAD.MOV.U32 R2, RZ, RZ, R13 ;  /* 0x000000ffff027224 */ /* 0x000fe400078e000d */
[----:B0-----:R-:W-:-:S04]  /*1eb0*/  IMAD.WIDE.U32 R4, R3, 0x8, R4 ;  /* 0x0000000803047825 */ /* 0x001fc800078e0004 */
[----:B------:R-:W-:-:S05]  /*1ec0*/  IMAD.MOV.U32 R3, RZ, RZ, RZ ;  /* 0x000000ffff037224 */ /* 0x000fca00078e00ff */
[----:B------:R0:W-:Y:S02]  /*1ed0*/  REDG.E.ADD.64.STRONG.GPU desc[UR18][R4.64], R2 ;  /* 0x000000020400798e */ /* 0x0001e4000c12e512 */
.L_x_172:
[----:B------:R-:W-:Y:S05]  /*1ee0*/  BSYNC.RECONVERGENT B1 ;  /* 0x0000000000017941 */ /* 0x000fea0003800200 */
.L_x_171:
[----:B------:R-:W-:Y:S04]  /*1ef0*/  BSSY.RECONVERGENT B1, `(.L_x_173) ;  /* 0x0000008000017945 */ /* 0x000fe80003800200 */
[----:B------:R-:W-:Y:S05]  /*1f00*/  @!P1 BRA `(.L_x_174) ;  /* 0x0000000000189947 */ /* 0x000fea0003800000 */
[----:B0-----:R-:W0:Y:S01]  /*1f10*/  LDC.64 R2, c[0x0][0x380] ;  /* 0x0000e000ff027b82 */ /* 0x001e220000000a00 */
[----:B------:R-:W-:Y:S02]  /*1f20*/  IMAD R5, R7, 0x100, R18 ;  /* 0x0000010007057824 */ /* 0x000fe400078e0212 */
[----:B------:R-:W-:Y:S02]  /*1f30*/  HFMA2 R15, -RZ, RZ, 0, 0 ;  /* 0x00000000ff0f7431 */ /* 0x000fe400000001ff */
[----:B------:R-:W-:-:S04]  /*1f40*/  VIADD R5, R5, 0x100 ;  /* 0x0000010005057836 */ /* 0x000fc80000000000 */
[----:B0-----:R-:W-:-:S05]  /*1f50*/  IMAD.WIDE.U32 R2, R5, 0x8, R2 ;  /* 0x0000000805027825 */ /* 0x001fca00078e0002 */
[----:B------:R1:W-:Y:S02]  /*1f60*/  REDG.E.ADD.64.STRONG.GPU desc[UR18][R2.64], R14 ;  /* 0x0000000e0200798e */ /* 0x0003e4000c12e512 */
.L_x_174:
[----:B------:R-:W-:Y:S05]  /*1f70*/  BSYNC.RECONVERGENT B1 ;  /* 0x0000000000017941 */ /* 0x000fea0003800200 */
.L_x_173:
[----:B------:R-:W-:Y:S04]  /*1f80*/  BSSY.RECONVERGENT B1, `(.L_x_175) ;  /* 0x0000009000017945 */ /* 0x000fe80003800200 */
[----:B------:R-:W-:Y:S05]  /*1f90*/  @!P2 BRA `(.L_x_176) ;  /* 0x00000000001ca947 */ /* 0x000fea0003800000 */
[----:B01----:R-:W0:Y:S01]  /*1fa0*/  LDC.64 R2, c[0x0][0x380] ;  /* 0x0000e000ff027b82 */ /* 0x003e220000000a00 */
[----:B------:R-:W-:Y:S02]  /*1fb0*/  IMAD R5, R7, 0x100, R18 ;  /* 0x0000010007057824 */ /* 0x000fe400078e0212 */
[----:B------:R-:W-:Y:S02]  /*1fc0*/  IMAD.MOV.U32 R4, RZ, RZ, R6 ;  /* 0x000000ffff047224 */ /* 0x000fe400078e0006 */
[----:B------:R-:W-:-:S04]  /*1fd0*/  VIADD R5, R5, 0x200 ;  /* 0x0000020005057836 */ /* 0x000fc80000000000 */
[----:B0-----:R-:W-:-:S04]  /*1fe0*/  IMAD.WIDE.U32 R2, R5, 0x8, R2 ;  /* 0x0000000805027825 */ /* 0x001fc800078e0002 */
[----:B------:R-:W-:-:S05]  /*1ff0*/  IMAD.MOV.U32 R5, RZ, RZ, RZ ;  /* 0x000000ffff057224 */ /* 0x000fca00078e00ff */
[----:B------:R2:W-:Y:S02]  /*2000*/  REDG.E.ADD.64.STRONG.GPU desc[UR18][R2.64], R4 ;  /* 0x000000040200798e */ /* 0x0005e4000c12e512 */
.L_x_176:
[----:B------:R-:W-:Y:S05]  /*2010*/  BSYNC.RECONVERGENT B1 ;  /* 0x0000000000017941 */ /* 0x000fea0003800200 */
.L_x_175:
[----:B------:R-:W-:Y:S04]  /*2020*/  BSSY.RECONVERGENT B1, `(.L_x_177) ;  /* 0x0000008000017945 */ /* 0x000fe80003800200 */
[----:B------:R-:W-:Y:S05]  /*2030*/  @!P3 BRA `(.L_x_178) ;  /* 0x000000000018b947 */ /* 0x000fea0003800000 */
[----:B012---:R-:W0:Y:S01]  /*2040*/  LDC.64 R2, c[0x0][0x380] ;  /* 0x0000e000ff027b82 */ /* 0x007e220000000a00 */
[----:B------:R-:W-:Y:S01]  /*2050*/  IMAD R5, R7, 0x100, R18 ;  /* 0x0000010007057824 */ /* 0x000fe200078e0212 */
[----:B------:R-:W-:-:S03]  /*2060*/  MOV R13, RZ ;  /* 0x000000ff000d7202 */ /* 0x000fc60000000f00 */
[----:B------:R-:W-:-:S04]  /*2070*/  VIADD R5, R5, 0x300 ;  /* 0x0000030005057836 */ /* 0x000fc80000000000 */
[----:B0-----:R-:W-:-:S05]  /*2080*/  IMAD.WIDE.U32 R2, R5, 0x8, R2 ;  /* 0x0000000805027825 */ /* 0x001fca00078e0002 */
[----:B------:R3:W-:Y:S02]  /*2090*/  REDG.E.ADD.64.STRONG.GPU desc[UR18][R2.64], R12 ;  /* 0x0000000c0200798e */ /* 0x0007e4000c12e512 */
.L_x_178:
[----:B------:R-:W-:Y:S05]  /*20a0*/  BSYNC.RECONVERGENT B1 ;  /* 0x0000000000017941 */ /* 0x000fea0003800200 */
.L_x_177:
[----:B------:R-:W-:-:S07]  /*20b0*/  VIADD R7, R7, 0x4 ;  /* 0x0000000407077836 */ /* 0x000fce0000000000 */
.L_x_170:
[----:B------:R-:W-:Y:S01]  /*20c0*/  UISETP.NE.AND UP0, UPT, UR9, URZ, UPT ;  /* 0x000000ff0900728c */ /* 0x000fe2000bf05270 */
[----:B------:R-:W-:Y:S08]  /*20d0*/  BSSY.RECONVERGENT B1, `(.L_x_169) ;  /* 0x0000028000017945 */ /* 0x000ff00003800200 */
[----:B------:R-:W-:Y:S05]  /*20e0*/  BRA.U !UP0, `(.L_x_179) ;  /* 0x0000000108987547 */ /* 0x000fea000b800000 */
[----:B------:R-:W-:-:S13]  /*20f0*/  ISETP.NE.AND P0, PT, R0, RZ, PT ;  /* 0x000000ff0000720c */ /* 0x000fda0003f05270 */
[----:B------:R-:W-:Y:S05]  /*2100*/  @!P0 BRA `(.L_x_180) ;  /* 0x0000000000608947 */ /* 0x000fea0003800000 */
[----:B0123--:R-:W-:Y:S01]  /*2110*/  IMAD R2, R7, 0x400, R27 ;  /* 0x0000040007027824 */ /* 0x00ffe200078e021b */
[----:B------:R-:W-:Y:S04]  /*2120*/  BSSY.RECONVERGENT B2, `(.L_x_181) ;  /* 0x000000b000027945 */ /* 0x000fe80003800200 */
[----:B------:R-:W0:Y:S04]  /*2130*/  LDS R4, [R2] ;  /* 0x0000000002047984 */ /* 0x000e280000000800 */
[----:B------:R-:W1:Y:S01]  /*2140*/  LDS R6, [R2+0x400] ;  /* 0x0004000002067984 */ /* 0x000e620000000800 */
[----:B0-----:R-:W-:-:S02]  /*2150*/  ISETP.NE.AND P0, PT, R4, RZ, PT ;  /* 0x000000ff0400720c */ /* 0x001fc40003f05270 */
[----:B-1----:R-:W-:-:S11]  /*2160*/  ISETP.NE.AND P1, PT, R6, RZ, PT ;  /* 0x000000ff0600720c */ /* 0x002fd60003f25270 */
[----:B------:R-:W-:Y:S05]  /*2170*/  @!P0 BRA `(.L_x_182) ;  /* 0x0000000000148947 */ /* 0x000fea0003800000 */
[----:B------:R-:W0:Y:S01]  /*2180*/  LDC.64 R2, c[0x0][0x380] ;  /* 0x0000e000ff027b82 */ /* 0x000e220000000a00 */
[----:B------:R-:W-:-:S04]  /*2190*/  IMAD R5, R7, 0x100, R18 ;  /* 0x0000010007057824 */ /* 0x000fc800078e0212 */
[----:B0-----:R-:W-:-:S04]  /*21a0*/  IMAD.WIDE.U32 R2, R5, 0x8, R2 ;  /* 0x0000000805027825 */ /* 0x001fc800078e0002 */
[----:B------:R-:W-:-:S05]  /*21b0*/  IMAD.MOV.U32 R5, RZ, RZ, RZ ;  /* 0x000000ffff057224 */ /* 0x000fca00078e00ff */
[----:B------:R0:W-:Y:S02]  /*21c0*/  REDG.E.ADD.64.STRONG.GPU desc[UR18][R2.64], R4 ;  /* 0x000000040200798e */ /* 0x0001e4000c12e512 */
.L_x_182:
[----:B------:R-:W-:Y:S05]  /*21d0*/  BSYNC.RECONVERGENT B2 ;  /* 0x0000000000027941 */ /* 0x000fea0003800200 */
.L_x_181:
[----:B------:R-:W-:Y:S04]  /*21e0*/  BSSY.RECONVERGENT B2, `(.L_x_183) ;  /* 0x0000009000027945 */ /* 0x000fe80003800200 */
[----:B------:R-:W-:Y:S05]  /*21f0*/  @!P1 BRA `(.L_x_184) ;  /* 0x00000000001c9947 */ /* 0x000fea0003800000 */
[----:B0-----:R-:W0:Y:S01]  /*2200*/  LDC.64 R2, c[0x0][0x380] ;  /* 0x0000e000ff027b82 */ /* 0x001e220000000a00 */
[----:B------:R-:W-:-:S05]  /*2210*/  IMAD R4, R7, 0x100, R18 ;  /* 0x0000010007047824 */ /* 0x000fca00078e0212 */
[----:B------:R-:W-:Y:S01]  /*2220*/  IADD3 R5, PT, PT, R4, 0x100, RZ ;  /* 0x0000010004057810 */ /* 0x000fe20007ffe0ff */
[----:B------:R-:W-:-:S04]  /*2230*/  IMAD.MOV.U32 R4, RZ, RZ, R6 ;  /* 0x000000ffff047224 */ /* 0x000fc800078e0006 */
[----:B0-----:R-:W-:-:S04]  /*2240*/  IMAD.WIDE.U32 R2, R5, 0x8, R2 ;  /* 0x0000000805027825 */ /* 0x001fc800078e0002 */
[----:B------:R-:W-:-:S05]  /*2250*/  IMAD.MOV.U32 R5, RZ, RZ, RZ ;  /* 0x000000ffff057224 */ /* 0x000fca00078e00ff */
[----:B------:R1:W-:Y:S02]  /*2260*/  REDG.E.ADD.64.STRONG.GPU desc[UR18][R2.64], R4 ;  /* 0x000000040200798e */ /* 0x0003e4000c12e512 */
.L_x_184:
[----:B------:R-:W-:Y:S05]  /*2270*/  BSYNC.RECONVERGENT B2 ;  /* 0x0000000000027941 */ /* 0x000fea0003800200 */
.L_x_183:
[----:B------:R-:W-:-:S07]  /*2280*/  VIADD R7, R7, 0x2 ;  /* 0x0000000207077836 */ /* 0x000fce0000000000 */
.L_x_180:
[----:B------:R-:W-:-:S13]  /*2290*/  ISETP.NE.AND P0, PT, R11, RZ, PT ;  /* 0x000000ff0b00720c */ /* 0x000fda0003f05270 */
[----:B------:R-:W-:Y:S05]  /*22a0*/  @!P0 BRA `(.L_x_179) ;  /* 0x0000000000288947 */ /* 0x000fea0003800000 */
[----:B0123--:R-:W-:-:S05]  /*22b0*/  IMAD R2, R7, 0x400, R27 ;  /* 0x0000040007027824 */ /* 0x00ffca00078e021b */
[----:B------:R-:W0:Y:S02]  /*22c0*/  LDS R6, [R2] ;  /* 0x0000000002067984 */ /* 0x000e240000000800 */
[----:B0-----:R-:W-:-:S13]  /*22d0*/  ISETP.NE.AND P0, PT, R6, RZ, PT ;  /* 0x000000ff0600720c */ /* 0x001fda0003f05270 */
[----:B------:R-:W-:Y:S05]  /*22e0*/  @!P0 BRA `(.L_x_179) ;  /* 0x0000000000188947 */ /* 0x000fea0003800000 */
[----:B------:R-:W0:Y:S01]  /*22f0*/  LDC.64 R2, c[0x0][0x380] ;  /* 0x0000e000ff027b82 */ /* 0x000e220000000a00 */
[----:B------:R-:W-:-:S04]  /*2300*/  IMAD R5, R7, 0x100, R18 ;  /* 0x0000010007057824 */ /* 0x000fc800078e0212 */
[----:B0-----:R-:W-:Y:S01]  /*2310*/  IMAD.WIDE.U32 R4, R5, 0x8, R2 ;  /* 0x0000000805047825 */ /* 0x001fe200078e0002 */
[----:B------:R-:W-:-:S03]  /*2320*/  MOV R2, R6 ;  /* 0x0000000600027202 */ /* 0x000fc60000000f00 */
[----:B------:R-:W-:-:S05]  /*2330*/  IMAD.MOV.U32 R3, RZ, RZ, RZ ;  /* 0x000000ffff037224 */ /* 0x000fca00078e00ff */
[----:B------:R4:W-:Y:S02]  /*2340*/  REDG.E.ADD.64.STRONG.GPU desc[UR18][R4.64], R2 ;  /* 0x000000020400798e */ /* 0x0009e4000c12e512 */
.L_x_179:
[----:B------:R-:W-:Y:S05]  /*2350*/  BSYNC.RECONVERGENT B1 ;  /* 0x0000000000017941 */ /* 0x000fea0003800200 */
.L_x_169:
[----:B------:R-:W-:-:S13]  /*2360*/  ISETP.GT.U32.AND P0, PT, R18, 0x7f, PT ;  /* 0x0000007f1200780c */ /* 0x000fda0003f04070 */
[----:B------:R-:W-:Y:S05]  /*2370*/  @P0 BRA `(.L_x_150) ;  /* 0x00000008008c0947 */ /* 0x000fea0003800000 */
[----:B------:R-:W-:Y:S01]  /*2380*/  ISETP.GE.U32.AND P0, PT, R8, 0x7, PT ;  /* 0x000000070800780c */ /* 0x000fe20003f06070 */
[----:B------:R-:W-:-:S12]  /*2390*/  IMAD.MOV.U32 R7, RZ, RZ, RZ ;  /* 0x000000ffff077224 */ /* 0x000fd800078e00ff */
[----:B------:R-:W-:Y:S05]  /*23a0*/  @!P0 BRA `(.L_x_185) ;  /* 0x0000000400148947 */ /* 0x000fea0003800000 */
[----:B01234-:R-:W0:Y:S01]  /*23b0*/  LDC.64 R2, c[0x0][0x380] ;  /* 0x0000e000ff027b82 */ /* 0x01fe220000000a00 */
[----:B------:R-:W-:-:S07]  /*23c0*/  IMAD.MOV.U32 R8, RZ, RZ, RZ ;  /* 0x000000ffff087224 */ /* 0x000fce00078e00ff */
.L_x_202:
[C---:B------:R-:W-:Y:S01]  /*23d0*/  IMAD R29, R8.reuse, 0x400, R27 ;  /* 0x00000400081d7824 */ /* 0x040fe200078e021b */
[----:B------:R-:W-:Y:S01]  /*23e0*/  BSSY.RECONVERGENT B1, `(.L_x_186) ;  /* 0x000000c000017945 */ /* 0x000fe20003800200 */
[----:B01234-:R-:W-:-:S03]  /*23f0*/  IMAD R5, R8, 0x100, R18 ;  /* 0x0000010008057824 */ /* 0x01ffc600078e0212 */
[----:B------:R-:W1:Y:S01]  /*2400*/  LDS R6, [R29+0x200] ;  /* 0x000200001d067984 */ /* 0x000e620000000800 */
[----:B0-----:R-:W-:-:S03]  /*2410*/  IMAD.WIDE.U32 R4, R5, 0x8, R2 ;  /* 0x0000000805047825 */ /* 0x001fc600078e0002 */
[----:B------:R-:W0:Y:S04]  /*2420*/  LDS R12, [R29+0x600] ;  /* 0x000600001d0c7984 */ /* 0x000e280000000800 */
[----:B------:R2:W3:Y:S04]  /*2430*/  LDS R17, [R29+0xa00] ;  /* 0x000a00001d117984 */ /* 0x0004e80000000800 */
[----:B------:R2:W4:Y:S01]  /*2440*/  LDS R13, [R29+0xe00] ;  /* 0x000e00001d0d7984 */ /* 0x0005220000000800 */
[----:B-1----:R-:W-:Y:S02]  /*2450*/  ISETP.NE.AND P0, PT, R6, RZ, PT ;  /* 0x000000ff0600720c */ /* 0x002fe40003f05270 */
[----:B0-----:R-:W-:-:S11]  /*2460*/  ISETP.NE.AND P1, PT, R12, RZ, PT ;  /* 0x000000ff0c00720c */ /* 0x001fd60003f25270 */
[----:B--234-:R-:W-:Y:S05]  /*2470*/  @!P0 BRA `(.L_x_187) ;  /* 0x0000000000088947 */ /* 0x01cfea0003800000 */
[----:B------:R-:W-:-:S05]  /*2480*/  HFMA2 R7, -RZ, RZ, 0, 0 ;  /* 0x00000000ff077431 */ /* 0x000fca00000001ff */
[----:B------:R0:W-:Y:S02]  /*2490*/  REDG.E.ADD.64.STRONG.GPU desc[UR18][R4.64+0x400], R6 ;  /* 0x000400060400798e */ /* 0x0001e4000c12e512 */
.L_x_187:
[----:B------:R-:W-:Y:S05]  /*24a0*/  BSYNC.RECONVERGENT B1 ;  /* 0x0000000000017941 */ /* 0x000fea0003800200 */
.L_x_186:
[----:B------:R-:W-:Y:S04]  /*24b0*/  BSSY.RECONVERGENT B1, `(.L_x_188) ;  /* 0x0000005000017945 */ /* 0x000fe80003800200 */
[----:B------:R-:W-:Y:S05]  /*24c0*/  @!P1 BRA `(.L_x_189) ;  /* 0x00000000000c9947 */ /* 0x000fea0003800000 */
[----:B0-----:R-:W-:Y:S02]  /*24d0*/  IMAD.MOV.U32 R6, RZ, RZ, R12 ;  /* 0x000000ffff067224 */ /* 0x001fe400078e000c */
[----:B------:R-:W-:-:S05]  /*24e0*/  IMAD.MOV.U32 R7, RZ, RZ, RZ ;  /* 0x000000ffff077224 */ /* 0x000fca00078e00ff */
[----:B------:R1:W-:Y:S02]  /*24f0*/  REDG.E.ADD.64.STRONG.GPU desc[UR18][R4.64+0xc00], R6 ;  /* 0x000c00060400798e */ /* 0x0003e4000c12e512 */
.L_x_189:
[----:B------:R-:W-:Y:S05]  /*2500*/  BSYNC.RECONVERGENT B1 ;  /* 0x0000000000017941 */ /* 0x000fea0003800200 */
.L_x_188:
[----:B------:R-:W2:Y:S01]  /*2510*/  LDS R15, [R29+0x1200] ;  /* 0x001200001d0f7984 */ /* 0x000ea20000000800 */
[----:B------:R-:W-:Y:S01]  /*2520*/  ISETP.NE.AND P6, PT, R17, RZ, PT ;  /* 0x000000ff1100720c */ /* 0x000fe20003fc5270 */
[----:B------:R-:W-:Y:S01]  /*2530*/  VIADD R8, R8, 0x8 ;  /* 0x0000000808087836 */ /* 0x000fe20000000000 */
[----:B------:R-:W-:Y:S01]  /*2540*/  BSSY.RECONVERGENT B1, `(.L_x_190) ;  /* 0x000000e000017945 */ /* 0x000fe20003800200 */
[----:B------:R-:W3:Y:S01]  /*2550*/  LDS R12, [R29+0x1600] ;  /* 0x001600001d0c7984 */ /* 0x000ee20000000800 */
[----:B------:R-:W-:Y:S02]  /*2560*/  ISETP.NE.AND P1, PT, R13, RZ, PT ;  /* 0x000000ff0d00720c */ /* 0x000fe40003f25270 */
[----:B------:R-:W-:Y:S01]  /*2570*/  ISETP.NE.AND P0, PT, R8, R9, PT ;  /* 0x000000090800720c */ /* 0x000fe20003f05270 */
[----:B------:R-:W4:Y:S04]  /*2580*/  LDS R14, [R29+0x1a00] ;  /* 0x001a00001d0e7984 */ /* 0x000f280000000800 */
[----:B------:R-:W5:Y:S01]  /*2590*/  LDS R16, [R29+0x1e00] ;  /* 0x001e00001d107984 */ /* 0x000f620000000800 */
[----:B--2---:R-:W-:-:S02]  /*25a0*/  ISETP.NE.AND P2, PT, R15, RZ, PT ;  /* 0x000000ff0f00720c */ /* 0x004fc40003f45270 */
[----:B---3--:R-:W-:Y:S02]  /*25b0*/  ISETP.NE.AND P3, PT, R12, RZ, PT ;  /* 0x000000ff0c00720c */ /* 0x008fe40003f65270 */
[----:B----4-:R-:W-:Y:S02]  /*25c0*/  ISETP.NE.AND P4, PT, R14, RZ, PT ;  /* 0x000000ff0e00720c */ /* 0x010fe40003f85270 */
[----:B-----5:R-:W-:Y:S01]  /*25d0*/  ISETP.NE.AND P5, PT, R16, RZ, PT ;  /* 0x000000ff1000720c */ /* 0x020fe20003fa5270 */
[----:B------:R-:W-:-:S12]  /*25e0*/  @!P6 BRA `(.L_x_191) ;  /* 0x00000000000ce947 */ /* 0x000fd80003800000 */
[----:B01----:R-:W-:Y:S02]  /*25f0*/  IMAD.MOV.U32 R6, RZ, RZ, R17 ;  /* 0x000000ffff067224 */ /* 0x003fe400078e0011 */
[----:B------:R-:W-:-:S05]  /*2600*/  IMAD.MOV.U32 R7, RZ, RZ, RZ ;  /* 0x000000ffff077224 */ /* 0x000fca00078e00ff */
[----:B------:R2:W-:Y:S02]  /*2610*/  REDG.E.ADD.64.STRONG.GPU desc[UR18][R4.64+0x1400], R6 ;  /* 0x001400060400798e */ /* 0x0005e4000c12e512 */
.L_x_191:
[----:B------:R-:W-:Y:S05]  /*2620*/  BSYNC.RECONVERGENT B1 ;  /* 0x0000000000017941 */ /* 0x000fea0003800200 */
.L_x_190:
[----:B------:R-:W-:Y:S04]  /*2630*/  BSSY.RECONVERGENT B1, `(.L_x_192) ;  /* 0x0000005000017945 */ /* 0x000fe80003800200 */
[----:B------:R-:W-:Y:S05]  /*2640*/  @!P1 BRA `(.L_x_193) ;  /* 0x00000000000c9947 */ /* 0x000fea0003800000 */
[----:B012---:R-:W-:Y:S01]  /*2650*/  MOV R6, R13 ;  /* 0x0000000d00067202 */ /* 0x007fe20000000f00 */
[----:B------:R-:W-:-:S05]  /*2660*/  IMAD.MOV.U32 R7, RZ, RZ, RZ ;  /* 0x000000ffff077224 */ /* 0x000fca00078e00ff */
[----:B------:R3:W-:Y:S02]  /*2670*/  REDG.E.ADD.64.STRONG.GPU desc[UR18][R4.64+0x1c00], R6 ;  /* 0x001c00060400798e */ /* 0x0007e4000c12e512 */
.L_x_193:
[----:B------:R-:W-:Y:S05]  /*2680*/  BSYNC.RECONVERGENT B1 ;  /* 0x0000000000017941 */ /* 0x000fea0003800200 */
.L_x_192:
[----:B------:R-:W-:Y:S04]  /*2690*/  BSSY.RECONVERGENT B1, `(.L_x_194) ;  /* 0x0000005000017945 */ /* 0x000fe80003800200 */
[----:B------:R-:W-:Y:S05]  /*26a0*/  @!P2 BRA `(.L_x_195) ;  /* 0x00000000000ca947 */ /* 0x000fea0003800000 */
[----:B0123--:R-:W-:Y:S02]  /*26b0*/  IMAD.MOV.U32 R6, RZ, RZ, R15 ;  /* 0x000000ffff067224 */ /* 0x00ffe400078e000f */
[----:B------:R-:W-:-:S05]  /*26c0*/  IMAD.MOV.U32 R7, RZ, RZ, RZ ;  /* 0x000000ffff077224 */ /* 0x000fca00078e00ff */
[----:B------:R4:W-:Y:S02]  /*26d0*/  REDG.E.ADD.64.STRONG.GPU desc[UR18][R4.64+0x2400], R6 ;  /* 0x002400060400798e */ /* 0x0009e4000c12e512 */
.L_x_195:
[----:B------:R-:W-:Y:S05]  /*26e0*/  BSYNC.RECONVERGENT B1 ;  /* 0x0000000000017941 */ /* 0x000fea0003800200 */
.L_x_194:
[----:B------:R-:W-:Y:S04]  /*26f0*/  BSSY.RECONVERGENT B1, `(.L_x_196) ;  /* 0x0000004000017945 */ /* 0x000fe80003800200 */
[----:B------:R-:W-:Y:S05]  /*2700*/  @!P3 BRA `(.L_x_197) ;  /* 0x000000000008b947 */ /* 0x000fea0003800000 */
[----:B------:R-:W-:-:S05]  /*2710*/  IMAD.MOV.U32 R13, RZ, RZ, RZ ;  /* 0x000000ffff0d7224 */ /* 0x000fca00078e00ff */
[----:B------:R0:W-:Y:S02]  /*2720*/  REDG.E.ADD.64.STRONG.GPU desc[UR18][R4.64+0x2c00], R12 ;  /* 0x002c000c0400798e */ /* 0x0001e4000c12e512 */
.L_x_197:
[----:B------:R-:W-:Y:S05]  /*2730*/  BSYNC.RECONVERGENT B1 ;  /* 0x0000000000017941 */ /* 0x000fea0003800200 */
.L_x_196:
[----:B------:R-:W-:Y:S04]  /*2740*/  BSSY.RECONVERGENT B1, `(.L_x_198) ;  /* 0x0000004000017945 */ /* 0x000fe80003800200 */
[----:B------:R-:W-:Y:S05]  /*2750*/  @!P4 BRA `(.L_x_199) ;  /* 0x000000000008c947 */ /* 0x000fea0003800000 */
[----:B------:R-:W-:-:S05]  /*2760*/  IMAD.MOV.U32 R15, RZ, RZ, RZ ;  /* 0x000000ffff0f7224 */ /* 0x000fca00078e00ff */
[----:B------:R0:W-:Y:S02]  /*2770*/  REDG.E.ADD.64.STRONG.GPU desc[UR18][R4.64+0x3400], R14 ;  /* 0x0034000e0400798e */ /* 0x0001e4000c12e512 */
.L_x_199:
[----:B------:R-:W-:Y:S05]  /*2780*/  BSYNC.RECONVERGENT B1 ;  /* 0x0000000000017941 */ /* 0x000fea0003800200 */
.L_x_198:
[----:B------:R-:W-:Y:S04]  /*2790*/  BSSY.RECONVERGENT B1, `(.L_x_200) ;  /* 0x0000004000017945 */ /* 0x000fe80003800200 */
[----:B------:R-:W-:Y:S05]  /*27a0*/  @!P5 BRA `(.L_x_201) ;  /* 0x000000000008d947 */ /* 0x000fea0003800000 */
[----:B------:R-:W-:-:S05]  /*27b0*/  HFMA2 R17, -RZ, RZ, 0, 0 ;  /* 0x00000000ff117431 */ /* 0x000fca00000001ff */
[----:B------:R0:W-:Y:S02]  /*27c0*/  REDG.E.ADD.64.STRONG.GPU desc[UR18][R4.64+0x3c00], R16 ;  /* 0x003c00100400798e */ /* 0x0001e4000c12e512 */
.L_x_201:
[----:B------:R-:W-:Y:S05]  /*27d0*/  BSYNC.RECONVERGENT B1 ;  /* 0x0000000000017941 */ /* 0x000fea0003800200 */
.L_x_200:
[----:B------:R-:W-:Y:S05]  /*27e0*/  @P0 BRA `(.L_x_202) ;  /* 0xfffffff800f80947 */ /* 0x000fea000383ffff */
[----:B01234-:R-:W-:-:S07]  /*27f0*/  IMAD.MOV.U32 R7, RZ, RZ, R9 ;  /* 0x000000ffff077224 */ /* 0x01ffce00078e0009 */
.L_x_185:
[----:B------:R-:W-:-:S09]  /*2800*/  UISETP.NE.AND UP0, UPT, UR20, URZ, UPT ;  /* 0x000000ff1400728c */ /* 0x000fd2000bf05270 */
[----:B------:R-:W-:Y:S05]  /*2810*/  BRA.U !UP0, `(.L_x_150) ;  /* 0x0000000508647547 */ /* 0x000fea000b800000 */
[----:B------:R-:W-:-:S13]  /*2820*/  ISETP.GE.U32.AND P0, PT, R10, 0x3, PT ;  /* 0x000000030a00780c */ /* 0x000fda0003f06070 */
[----:B------:R-:W-:Y:S05]  /*2830*/  @!P0 BRA `(.L_x_203) ;  /* 0x0000000000c08947 */ /* 0x000fea0003800000 */
[----:B01234-:R-:W-:Y:S01]  /*2840*/  IMAD R2, R7, 0x400, R27 ;  /* 0x0000040007027824 */ /* 0x01ffe200078e021b */
[----:B------:R-:W-:Y:S04]  /*2850*/  BSSY.RECONVERGENT B1, `(.L_x_204) ;  /* 0x0000010000017945 */ /* 0x000fe80003800200 */
[----:B------:R-:W0:Y:S04]  /*2860*/  LDS R10, [R2+0x200] ;  /* 0x00020000020a7984 */ /* 0x000e280000000800 */
        /* <DEDUP_REMOVED lines=14> */
.L_x_205:
[----:B------:R-:W-:Y:S05]  /*2950*/  BSYNC.RECONVERGENT B1 ;  /* 0x0000000000017941 */ /* 0x000fea0003800200 */
.L_x_204:
[----:B------:R-:W-:Y:S04]  /*2960*/  BSSY.RECONVERGENT B1, `(.L_x_206) ;  /* 0x0000009000017945 */ /* 0x000fe80003800200 */
[----:B------:R-:W-:Y:S05]  /*2970*/  @!P1 BRA `(.L_x_207) ;  /* 0x00000000001c9947 */ /* 0x000fea0003800000 */
[----:B0-----:R-:W0:Y:S01]  /*2980*/  LDC.64 R4, c[0x0][0x380] ;  /* 0x0000e000ff047b82 */ /* 0x001e220000000a00 */
[----:B------:R-:W-:Y:S01]  /*2990*/  LEA R3, R7, R18, 0x8 ;  /* 0x0000001207037211 */ /* 0x000fe200078e40ff */
[----:B------:R-:W-:-:S04]  /*29a0*/  IMAD.MOV.U32 R2, RZ, RZ, R9 ;  /* 0x000000ffff027224 */ /* 0x000fc800078e0009 */
[----:B------:R-:W-:-:S04]  /*29b0*/  VIADD R3, R3, 0x100 ;  /* 0x0000010003037836 */ /* 0x000fc80000000000 */
[----:B0-----:R-:W-:-:S04]  /*29c0*/  IMAD.WIDE.U32 R4, R3, 0x8, R4 ;  /* 0x0000000803047825 */ /* 0x001fc800078e0004 */
[----:B------:R-:W-:-:S05]  /*29d0*/  IMAD.MOV.U32 R3, RZ, RZ, RZ ;  /* 0x000000ffff037224 */ /* 0x000fca00078e00ff */
[----:B------:R1:W-:Y:S02]  /*29e0*/  REDG.E.ADD.64.STRONG.GPU desc[UR18][R4.64+0x400], R2 ;  /* 0x000400020400798e */ /* 0x0003e4000c12e512 */
.L_x_207:
[----:B------:R-:W-:Y:S05]  /*29f0*/  BSYNC.RECONVERGENT B1 ;  /* 0x0000000000017941 */ /* 0x000fea0003800200 */
.L_x_206:
[----:B------:R-:W-:Y:S04]  /*2a00*/  BSSY.RECONVERGENT B1, `(.L_x_208) ;  /* 0x0000009000017945 */ /* 0x000fe80003800200 */
[----:B------:R-:W-:Y:S05]  /*2a10*/  @!P2 BRA `(.L_x_209) ;  /* 0x00000000001ca947 */ /* 0x000fea0003800000 */
[----:B01----:R-:W0:Y:S01]  /*2a20*/  LDC.64 R2, c[0x0][0x380] ;  /* 0x0000e000ff027b82 */ /* 0x003e220000000a00 */
[----:B------:R-:W-:Y:S01]  /*2a30*/  IMAD R5, R7, 0x100, R18 ;  /* 0x0000010007057824 */ /* 0x000fe200078e0212 */
[----:B------:R-:W-:-:S03]  /*2a40*/  MOV R4, R6 ;  /* 0x0000000600047202 */ /* 0x000fc60000000f00 */
[----:B------:R-:W-:-:S04]  /*2a50*/  VIADD R5, R5, 0x200 ;  /* 0x0000020005057836 */ /* 0x000fc80000000000 */
[----:B0-----:R-:W-:-:S04]  /*2a60*/  IMAD.WIDE.U32 R2, R5, 0x8, R2 ;  /* 0x0000000805027825 */ /* 0x001fc800078e0002 */
[----:B------:R-:W-:-:S05]  /*2a70*/  IMAD.MOV.U32 R5, RZ, RZ, RZ ;  /* 0x000000ffff057224 */ /* 0x000fca00078e00ff */
[----:B------:R2:W-:Y:S02]  /*2a80*/  REDG.E.ADD.64.STRONG.GPU desc[UR18][R2.64+0x400], R4 ;  /* 0x000400040200798e */ /* 0x0005e4000c12e512 */
.L_x_209:
[----:B------:R-:W-:Y:S05]  /*2a90*/  BSYNC.RECONVERGENT B1 ;  /* 0x0000000000017941 */ /* 0x000fea0003800200 */
.L_x_208:
[----:B------:R-:W-:Y:S04]  /*2aa0*/  BSSY.RECONVERGENT B1, `(.L_x_210) ;  /* 0x0000008000017945 */ /* 0x000fe80003800200 */
[----:B------:R-:W-:Y:S05]  /*2ab0*/  @!P3 BRA `(.L_x_211) ;  /* 0x000000000018b947 */ /* 0x000fea0003800000 */
[----:B012---:R-:W0:Y:S01]  /*2ac0*/  LDC.64 R2, c[0x0][0x380] ;  /* 0x0000e000ff027b82 */ /* 0x007e220000000a00 */
[----:B------:R-:W-:Y:S02]  /*2ad0*/  IMAD R5, R7, 0x100, R18 ;  /* 0x0000010007057824 */ /* 0x000fe400078e0212 */
[----:B------:R-:W-:Y:S02]  /*2ae0*/  IMAD.MOV.U32 R9, RZ, RZ, RZ ;  /* 0x000000ffff097224 */ /* 0x000fe400078e00ff */
[----:B------:R-:W-:-:S04]  /*2af0*/  VIADD R5, R5, 0x300 ;  /* 0x0000030005057836 */ /* 0x000fc80000000000 */
[----:B0-----:R-:W-:-:S05]  /*2b00*/  IMAD.WIDE.U32 R2, R5, 0x8, R2 ;  /* 0x0000000805027825 */ /* 0x001fca00078e0002 */
[----:B------:R3:W-:Y:S02]  /*2b10*/  REDG.E.ADD.64.STRONG.GPU desc[UR18][R2.64+0x400], R8 ;  /* 0x000400080200798e */ /* 0x0007e4000c12e512 */
.L_x_211:
[----:B------:R-:W-:Y:S05]  /*2b20*/  BSYNC.RECONVERGENT B1 ;  /* 0x0000000000017941 */ /* 0x000fea0003800200 */
.L_x_210:
[----:B------:R-:W-:-:S07]  /*2b30*/  VIADD R7, R7, 0x4 ;  /* 0x0000000407077836 */ /* 0x000fce0000000000 */
.L_x_203:
[----:B------:R-:W-:-:S09]  /*2b40*/  UISETP.NE.AND UP0, UPT, UR9, URZ, UPT ;  /* 0x000000ff0900728c */ /* 0x000fd2000bf05270 */
[----:B------:R-:W-:Y:S05]  /*2b50*/  BRA.U !UP0, `(.L_x_150) ;  /* 0x0000000108947547 */ /* 0x000fea000b800000 */
[----:B------:R-:W-:-:S13]  /*2b60*/  ISETP.NE.AND P0, PT, R0, RZ, PT ;  /* 0x000000ff0000720c */ /* 0x000fda0003f05270 */
[----:B------:R-:W-:Y:S05]  /*2b70*/  @!P0 BRA `(.L_x_212) ;  /* 0x0000000000608947 */ /* 0x000fea0003800000 */
[----:B01234-:R-:W-:Y:S01]  /*2b80*/  LEA R2, R7, R27, 0xa ;  /* 0x0000001b07027211 */ /* 0x01ffe200078e50ff */
[----:B------:R-:W-:Y:S04]  /*2b90*/  BSSY.RECONVERGENT B1, `(.L_x_213) ;  /* 0x000000b000017945 */ /* 0x000fe80003800200 */
[----:B------:R-:W0:Y:S04]  /*2ba0*/  LDS R4, [R2+0x200] ;  /* 0x0002000002047984 */ /* 0x000e280000000800 */
        /* <DEDUP_REMOVED lines=9> */
.L_x_214:
[----:B------:R-:W-:Y:S05]  /*2c40*/  BSYNC.RECONVERGENT B1 ;  /* 0x0000000000017941 */ /* 0x000fea0003800200 */
.L_x_213:
[----:B------:R-:W-:Y:S04]  /*2c50*/  BSSY.RECONVERGENT B1, `(.L_x_215) ;  /* 0x0000009000017945 */ /* 0x000fe80003800200 */
[----:B------:R-:W-:Y:S05]  /*2c60*/  @!P1 BRA `(.L_x_216) ;  /* 0x00000000001c9947 */ /* 0x000fea0003800000 */
[----:B0-----:R-:W0:Y:S01]  /*2c70*/  LDC.64 R2, c[0x0][0x380] ;  /* 0x0000e000ff027b82 */ /* 0x001e220000000a00 */
[----:B------:R-:W-:-:S04]  /*2c80*/  IMAD R4, R7, 0x100, R18 ;  /* 0x0000010007047824 */ /* 0x000fc800078e0212 */
[----:B------:R-:W-:Y:S02]  /*2c90*/  VIADD R5, R4, 0x100 ;  /* 0x0000010004057836 */ /* 0x000fe40000000000 */
[----:B------:R-:W-:Y:S02]  /*2ca0*/  IMAD.MOV.U32 R4, RZ, RZ, R0 ;  /* 0x000000ffff047224 */ /* 0x000fe400078e0000 */
[----:B0-----:R-:W-:-:S04]  /*2cb0*/  IMAD.WIDE.U32 R2, R5, 0x8, R2 ;  /* 0x0000000805027825 */ /* 0x001fc800078e0002 */
[----:B------:R-:W-:-:S05]  /*2cc0*/  HFMA2 R5, -RZ, RZ, 0, 0 ;  /* 0x00000000ff057431 */ /* 0x000fca00000001ff */
[----:B------:R1:W-:Y:S02]  /*2cd0*/  REDG.E.ADD.64.STRONG.GPU desc[UR18][R2.64+0x400], R4 ;  /* 0x000400040200798e */ /* 0x0003e4000c12e512 */
.L_x_216:
[----:B------:R-:W-:Y:S05]  /*2ce0*/  BSYNC.RECONVERGENT B1 ;  /* 0x0000000000017941 */ /* 0x000fea0003800200 */
.L_x_215:
[----:B------:R-:W-:-:S07]  /*2cf0*/  VIADD R7, R7, 0x2 ;  /* 0x0000000207077836 */ /* 0x000fce0000000000 */
.L_x_212:
[----:B------:R-:W-:-:S13]  /*2d00*/  ISETP.NE.AND P0, PT, R11, RZ, PT ;  /* 0x000000ff0b00720c */ /* 0x000fda0003f05270 */
[----:B------:R-:W-:Y:S05]  /*2d10*/  @!P0 BRA `(.L_x_150) ;  /* 0x0000000000248947 */ /* 0x000fea0003800000 */
[----:B------:R-:W-:-:S05]  /*2d20*/  IMAD R0, R7, 0x400, R27 ;  /* 0x0000040007007824 */ /* 0x000fca00078e021b */
[----:B012-4-:R-:W0:Y:S02]  /*2d30*/  LDS R4, [R0+0x200] ;  /* 0x0002000000047984 */ /* 0x017e240000000800 */
[----:B0-----:R-:W-:-:S13]  /*2d40*/  ISETP.NE.AND P0, PT, R4, RZ, PT ;  /* 0x000000ff0400720c */ /* 0x001fda0003f05270 */
[----:B------:R-:W-:Y:S05]  /*2d50*/  @!P0 BRA `(.L_x_150) ;  /* 0x0000000000148947 */ /* 0x000fea0003800000 */
[----:B---3--:R-:W0:Y:S01]  /*2d60*/  LDC.64 R2, c[0x0][0x380] ;  /* 0x0000e000ff027b82 */ /* 0x008e220000000a00 */
[----:B------:R-:W-:Y:S02]  /*2d70*/  IMAD R7, R7, 0x100, R18 ;  /* 0x0000010007077824 */ /* 0x000fe400078e0212 */
[----:B------:R-:W-:Y:S02]  /*2d80*/  IMAD.MOV.U32 R5, RZ, RZ, RZ ;  /* 0x000000ffff057224 */ /* 0x000fe400078e00ff */
[----:B0-----:R-:W-:-:S05]  /*2d90*/  IMAD.WIDE.U32 R2, R7, 0x8, R2 ;  /* 0x0000000807027825 */ /* 0x001fca00078e0002 */
[----:B------:R0:W-:Y:S02]  /*2da0*/  REDG.E.ADD.64.STRONG.GPU desc[UR18][R2.64+0x400], R4 ;  /* 0x000400040200798e */ /* 0x0001e4000c12e512 */
.L_x_150:
[----:B------:R-:W-:Y:S05]  /*2db0*/  BSYNC.RECONVERGENT B0 ;  /* 0x0000000000007941 */ /* 0x000fea0003800200 */
.L_x_149:
[----:B------:R-:W1:Y:S01]  /*2dc0*/  LDCU.64 UR4, c[0x0][0x390] ;  /* 0x00007200ff0477ac */ /* 0x000e620008000a00 */
[----:B------:R-:W-:-:S04]  /*2dd0*/  UIADD3 UR6, UP1, UPT, UR6, 0x1, URZ ;  /* 0x0000000106067890 */ /* 0x000fc8000ff3e0ff */
[----:B------:R-:W-:Y:S02]  /*2de0*/  UIADD3.X UR7, UPT, UPT, URZ, UR7, URZ, UP1, !UPT ;  /* 0x00000007ff077290 */ /* 0x000fe40008ffe4ff */
[----:B-1----:R-:W-:-:S04]  /*2df0*/  UIADD3 UR10, UP0, UPT, UR4, -0x1, URZ ;  /* 0xffffffff040a7890 */ /* 0x002fc8000ff1e0ff */
[----:B------:R-:W-:-:S04]  /*2e00*/  UIADD3.X UR11, UPT, UPT, UR5, -0x1, URZ, UP0, !UPT ;  /* 0xffffffff050b7890 */ /* 0x000fc800087fe4ff */
[----:B------:R-:W-:-:S04]  /*2e10*/  USHF.R.U64 UR10, UR10, 0x1e, UR11 ;  /* 0x0000001e0a0a7899 */ /* 0x000fc8000800120b */
[----:B------:R-:W-:-:S04]  /*2e20*/  UIADD3 UR10, UP0, UPT, UR10, 0x1, URZ ;  /* 0x000000010a0a7890 */ /* 0x000fc8000ff1e0ff */
[----:B------:R-:W-:Y:S02]  /*2e30*/  ULEA.HI.X UR11, UR11, URZ, URZ, 0x2, UP0 ;  /* 0x000000ff0b0b7291 */ /* 0x000fe400080f14ff */
[----:B------:R-:W-:-:S04]  /*2e40*/  UISETP.LT.U32.AND UP0, UPT, UR10, UR4, UPT ;  /* 0x000000040a00728c */ /* 0x000fc8000bf01070 */
[----:B------:R-:W-:-:S04]  /*2e50*/  UISETP.LT.U32.AND.EX UP0, UPT, UR11, UR5, UPT, UP0 ;  /* 0x000000050b00728c */ /* 0x000fc8000bf01100 */
[----:B------:R-:W-:Y:S02]  /*2e60*/  USEL UR4, UR10, UR4, UP0 ;  /* 0x000000040a047287 */ /* 0x000fe40008000000 */
[----:B------:R-:W-:Y:S02]  /*2e70*/  USEL UR5, UR11, UR5, UP0 ;  /* 0x000000050b057287 */ /* 0x000fe40008000000 */
[----:B------:R-:W-:-:S04]  /*2e80*/  UISETP.NE.U32.AND UP0, UPT, UR6, UR4, UPT ;  /* 0x000000040600728c */ /* 0x000fc8000bf05070 */
[----:B------:R-:W-:Y:S01]  /*2e90*/  UISETP.NE.AND.EX UP0, UPT, UR7, UR5, UPT, UP0 ;  /* 0x000000050700728c */ /* 0x000fe2000bf05300 */
[----:B------:R-:W-:Y:S08]  /*2ea0*/  BAR.SYNC.DEFER_BLOCKING 0x0 ;  /* 0x0000000000007b1d */ /* 0x000ff00000010000 */
[----:B------:R-:W-:Y:S05]  /*2eb0*/  BRA.U UP0, `(.L_x_217) ;  /* 0xffffffd100dc7547 */ /* 0x000fea000b83ffff */
[----:B------:R-:W-:Y:S05]  /*2ec0*/  EXIT ;  /* 0x000000000000794d */ /* 0x000fea0003800000 */
.L_x_218:
        /* <DEDUP_REMOVED lines=11> */
.L_x_1362:


//--------------------- .text._ZN3cub18CUB_300001_SM_10006detail10radix_sort31DeviceRadixSortSingleTileKernelINS1_5radix10policy_hubIjjyE10Policy1000ELNS0_9SortOrderE0EjjyNS1_21identity_decomposer_tEEEvPKT1_PSA_PKT2_PSE_T3_iiT4_ --------------------------
	.section	.text._ZN3cub18CUB_300001_SM_10006detail10radix_sort31DeviceRadixSortSingleTileKernelINS1_5radix10policy_hubIjjyE10Policy1000ELNS0_9SortOrderE0EjjyNS1_21identity_decomposer_tEEEvPKT1_PSA_PKT2_PSE_T3_iiT4_,"ax",@progbits
	.align	128
        .global         _ZN3cub18CUB_300001_SM_10006detail10radix_sort31DeviceRadixSortSingleTileKernelINS1_5radix10policy_hubIjjyE10Policy1000ELNS0_9SortOrderE0EjjyNS1_21identity_decomposer_tEEEvPKT1_PSA_PKT2_PSE_T3_iiT4_
        .type           _ZN3cub18CUB_300001_SM_10006detail10radix_sort31DeviceRadixSortSingleTileKernelINS1_5radix10policy_hubIjjyE10Policy1000ELNS0_9SortOrderE0EjjyNS1_21identity_decomposer_tEEEvPKT1_PSA_PKT2_PSE_T3_iiT4_,@function
        .size           _ZN3cub18CUB_300001_SM_10006detail10radix_sort31DeviceRadixSortSingleTileKernelINS1_5radix10policy_hubIjjyE10Policy1000ELNS0_9SortOrderE0EjjyNS1_21identity_decomposer_tEEEvPKT1_PSA_PKT2_PSE_T3_iiT4_,(.L_x_1363 - _ZN3cub18CUB_300001_SM_10006detail10radix_sort31DeviceRadixSortSingleTileKernelINS1_5radix10policy_hubIjjyE10Policy1000ELNS0_9SortOrderE0EjjyNS1_21identity_decomposer_tEEEvPKT1_PSA_PKT2_PSE_T3_iiT4_)
        .other          _ZN3cub18CUB_300001_SM_10006detail10radix_sort31DeviceRadixSortSingleTileKernelINS1_5radix10policy_hubIjjyE10Policy1000ELNS0_9SortOrderE0EjjyNS1_21identity_decomposer_tEEEvPKT1_PSA_PKT2_PSE_T3_iiT4_,@"STO_CUDA_ENTRY STV_DEFAULT"
_ZN3cub18CUB_300001_SM_10006detail10radix_sort31DeviceRadixSortSingleTileKernelINS1_5radix10policy_hubIjjyE10Policy1000ELNS0_9SortOrderE0EjjyNS1_21identity_decomposer_tEEEvPKT1_PSA_PKT2_PSE_T3_iiT4_:
.text._ZN3cub18CUB_300001_SM_10006detail10radix_sort31DeviceRadixSortSingleTileKernelINS1_5radix10policy_hubIjjyE10Policy1000ELNS0_9SortOrderE0EjjyNS1_21identity_decomposer_tEEEvPKT1_PSA_PKT2_PSE_T3_iiT4_:
[----:B------:R-:W-:Y:S01]  /*0000*/  LDC R1, c[0x0][0x37c] ;  /* 0x0000df00ff017b82 */ /* 0x000fe20000000800 */
[----:B------:R-:W0:Y:S01]  /*0010*/  S2R R0, SR_TID.X ;  /* 0x0000000000007919 */ /* 0x000e220000002100 */
[----:B------:R-:W1:Y:S01]  /*0020*/  LDCU UR4, c[0x0][0x3a0] ;  /* 0x00007400ff0477ac */ /* 0x000e620008000800 */
[----:B------:R-:W-:-:S05]  /*0030*/  IMAD.MOV.U32 R16, RZ, RZ, -0x1 ;  /* 0xffffffffff107424 */ /* 0x000fca00078e00ff */
[----:B------:R-:W2:Y:S01]  /*0040*/  LDC.64 R6, c[0x0][0x390] ;  /* 0x0000e400ff067b82 */ /* 0x000ea20000000a00 */
[----:B------:R-:W-:Y:S01]  /*0050*/  IMAD.MOV.U32 R17, RZ, RZ, -0x1 ;  /* 0xffffffffff117424 */ /* 0x000fe200078e00ff */
[----:B------:R-:W3:Y:S01]  /*0060*/  LDCU.64 UR10, c[0x0][0x358] ;  /* 0x00006b00ff0a77ac */ /* 0x000ee20008000a00 */
[----:B------:R-:W-:Y:S02]  /*0070*/  IMAD.MOV.U32 R18, RZ, RZ, -0x1 ;  /* 0xffffffffff127424 */ /* 0x000fe400078e00ff */
[----:B------:R-:W-:Y:S01]  /*0080*/  IMAD.MOV.U32 R19, RZ, RZ, -0x1 ;  /* 0xffffffffff137424 */ /* 0x000fe200078e00ff */
[----:B------:R-:W4:Y:S01]  /*0090*/  LDCU.64 UR6, c[0x0][0x3a8] ;  /* 0x00007500ff0677ac */ /* 0x000f220008000a00 */
[----:B------:R-:W-:Y:S02]  /*00a0*/  IMAD.MOV.U32 R20, RZ, RZ, -0x1 ;  /* 0xffffffffff147424 */ /* 0x000fe400078e00ff */
[----:B------:R-:W-:Y:S02]  /*00b0*/  IMAD.MOV.U32 R21, RZ, RZ, -0x1 ;  /* 0xffffffffff157424 */ /* 0x000fe400078e00ff */
[----:B------:R-:W-:-:S02]  /*00c0*/  IMAD.MOV.U32 R22, RZ, RZ, -0x1 ;  /* 0xffffffffff167424 */ /* 0x000fc400078e00ff */
[----:B------:R-:W-:Y:S02]  /*00d0*/  IMAD.MOV.U32 R12, RZ, RZ, -0x1 ;  /* 0xffffffffff0c7424 */ /* 0x000fe400078e00ff */
[----:B------:R-:W-:Y:S02]  /*00e0*/  IMAD.MOV.U32 R13, RZ, RZ, -0x1 ;  /* 0xffffffffff0d7424 */ /* 0x000fe400078e00ff */
[----:B------:R-:W-:Y:S02]  /*00f0*/  IMAD.MOV.U32 R14, RZ, RZ, -0x1 ;  /* 0xffffffffff0e7424 */ /* 0x000fe400078e00ff */
[----:B------:R-:W-:Y:S02]  /*0100*/  IMAD.MOV.U32 R15, RZ, RZ, -0x1 ;  /* 0xffffffffff0f7424 */ /* 0x000fe400078e00ff */
[----:B------:R-:W-:Y:S02]  /*0110*/  IMAD.MOV.U32 R23, RZ, RZ, -0x1 ;  /* 0xffffffffff177424 */ /* 0x000fe400078e00ff */
[----:B------:R-:W-:-:S02]  /*0120*/  IMAD.MOV.U32 R24, RZ, RZ, -0x1 ;  /* 0xffffffffff187424 */ /* 0x000fc400078e00ff */
[----:B------:R-:W-:Y:S02]  /*0130*/  IMAD.MOV.U32 R25, RZ, RZ, -0x1 ;  /* 0xffffffffff197424 */ /* 0x000fe400078e00ff */
[----:B------:R-:W-:Y:S02]  /*0140*/  IMAD.MOV.U32 R26, RZ, RZ, -0x1 ;  /* 0xffffffffff1a7424 */ /* 0x000fe400078e00ff */
[----:B------:R-:W-:Y:S02]  /*0150*/  IMAD.MOV.U32 R27, RZ, RZ, -0x1 ;  /* 0xffffffffff1b7424 */ /* 0x000fe400078e00ff */
[----:B------:R-:W-:Y:S01]  /*0160*/  IMAD.MOV.U32 R28, RZ, RZ, -0x1 ;  /* 0xffffffffff1c7424 */ /* 0x000fe200078e00ff */
[----:B------:R-:W4:Y:S01]  /*0170*/  S2UR UR5, SR_CgaCtaId ;  /* 0x00000000000579c3 */ /* 0x000f220000008800 */
[----:B0-----:R-:W-:Y:S01]  /*0180*/  IMAD R9, R0, 0x13, RZ ;  /* 0x0000001300097824 */ /* 0x001fe200078e02ff */
[----:B------:R-:W0:Y:S03]  /*0190*/  LDCU UR9, c[0x0][0x3ac] ;  /* 0x00007580ff0977ac */ /* 0x000e260008000800 */
[C---:B------:R-:W-:Y:S01]  /*01a0*/  VIADD R4, R9.reuse, 0x3 ;  /* 0x0000000309047836 */ /* 0x040fe20000000000 */
[C---:B-1----:R-:W-:Y:S01]  /*01b0*/  ISETP.GE.AND P6, PT, R9.reuse, UR4, PT ;  /* 0x0000000409007c0c */ /* 0x042fe2000bfc6270 */
[----:B------:R-:W-:-:S02]  /*01c0*/  VIADD R5, R9, 0x6 ;  /* 0x0000000609057836 */ /* 0x000fc40000000000 */
[C---:B------:R-:W-:Y:S01]  /*01d0*/  VIADD R51, R9.reuse, 0x7 ;  /* 0x0000000709337836 */ /* 0x040fe20000000000 */
[----:B------:R-:W-:Y:S01]  /*01e0*/  ISETP.GE.AND P3, PT, R4, UR4, PT ;  /* 0x0000000404007c0c */ /* 0x000fe2000bf66270 */
[----:B------:R-:W-:Y:S01]  /*01f0*/  VIADD R52, R9, 0x8 ;  /* 0x0000000809347836 */ /* 0x000fe20000000000 */
[----:B------:R-:W-:Y:S01]  /*0200*/  ISETP.GE.AND P0, PT, R5, UR4, PT ;  /* 0x0000000405007c0c */ /* 0x000fe2000bf06270 */
[C---:B------:R-:W-:Y:S01]  /*0210*/  VIADD R53, R9.reuse, 0x9 ;  /* 0x0000000909357836 */ /* 0x040fe20000000000 */
[----:B------:R-:W1:Y:S01]  /*0220*/  LDC.64 R4, c[0x0][0x380] ;  /* 0x0000e000ff047b82 */ /* 0x000e620000000a00 */
[C---:B------:R-:W-:Y:S01]  /*0230*/  VIADD R54, R9.reuse, 0xa ;  /* 0x0000000a09367836 */ /* 0x040fe20000000000 */
[----:B------:R-:W-:Y:S01]  /*0240*/  P2R R50, PR, RZ, 0x1 ;  /* 0x00000001ff327803 */ /* 0x000fe20000000000 */
[C---:B------:R-:W-:Y:S01]  /*0250*/  VIADD R55, R9.reuse, 0xb ;  /* 0x0000000b09377836 */ /* 0x040fe20000000000 */
[----:B------:R-:W-:Y:S01]  /*0260*/  P2R R11, PR, RZ, 0x8 ;  /* 0x00000008ff0b7803 */ /* 0x000fe20000000000 */
[----:B------:R-:W-:-:S02]  /*0270*/  VIADD R56, R9, 0xc ;  /* 0x0000000c09387836 */ /* 0x000fc40000000000 */
[C---:B------:R-:W-:Y:S02]  /*0280*/  VIADD R2, R9.reuse, 0x1 ;  /* 0x0000000109027836 */ /* 0x040fe40000000000 */
[C---:B------:R-:W-:Y:S02]  /*0290*/  VIADD R3, R9.reuse, 0x2 ;  /* 0x0000000209037836 */ /* 0x040fe40000000000 */
[C---:B------:R-:W-:Y:S01]  /*02a0*/  VIADD R57, R9.reuse, 0xd ;  /* 0x0000000d09397836 */ /* 0x040fe20000000000 */
[----:B------:R-:W-:Y:S01]  /*02b0*/  ISETP.GE.AND P5, PT, R2, UR4, PT ;  /* 0x0000000402007c0c */ /* 0x000fe2000bfa6270 */
[----:B------:R-:W-:Y:S01]  /*02c0*/  VIADD R2, R9, 0x4 ;  /* 0x0000000409027836 */ /* 0x000fe20000000000 */
[----:B------:R-:W-:Y:S01]  /*02d0*/  ISETP.GE.AND P4, PT, R3, UR4, PT ;  /* 0x0000000403007c0c */ /* 0x000fe2000bf86270 */
[C---:B------:R-:W-:Y:S01]  /*02e0*/  VIADD R3, R9.reuse, 0x5 ;  /* 0x0000000509037836 */ /* 0x040fe20000000000 */
[----:B------:R-:W-:Y:S01]  /*02f0*/  P2R R8, PR, RZ, 0x20 ;  /* 0x00000020ff087803 */ /* 0x000fe20000000000 */
[----:B------:R-:W-:Y:S01]  /*0300*/  VIADD R58, R9, 0xe ;  /* 0x0000000e093a7836 */ /* 0x000fe20000000000 */
[----:B------:R-:W-:Y:S01]  /*0310*/  ISETP.GE.AND P2, PT, R2, UR4, PT ;  /* 0x0000000402007c0c */ /* 0x000fe2000bf46270 */
[----:B------:R-:W-:Y:S01]  /*0320*/  IMAD.MOV.U32 R2, RZ, RZ, -0x1 ;  /* 0xffffffffff027424 */ /* 0x000fe200078e00ff */
[----:B------:R-:W-:Y:S01]  /*0330*/  ISETP.GE.AND P1, PT, R3, UR4, PT ;  /* 0x0000000403007c0c */ /* 0x000fe2000bf26270 */
[----:B------:R-:W-:Y:S01]  /*0340*/  IMAD.MOV.U32 R3, RZ, RZ, -0x1 ;  /* 0xffffffffff037424 */ /* 0x000fe200078e00ff */
[----:B------:R-:W-:Y:S01]  /*0350*/  P2R R10, PR, RZ, 0x10 ;  /* 0x00000010ff0a7803 */ /* 0x000fe20000000000 */
[C---:B------:R-:W-:Y:S01]  /*0360*/  VIADD R59, R9.reuse, 0xf ;  /* 0x0000000f093b7836 */ /* 0x040fe20000000000 */
[----:B------:R-:W-:Y:S01]  /*0370*/  P2R R49, PR, RZ, 0x2 ;  /* 0x00000002ff317803 */ /* 0x000fe20000000000 */
[----:B-1----:R-:W-:Y:S01]  /*0380*/  IMAD.WIDE.U32 R4, R9, 0x4, R4 ;  /* 0x0000000409047825 */ /* 0x002fe200078e0004 */
[----:B------:R-:W-:-:S03]  /*0390*/  P2R R48, PR, RZ, 0x4 ;  /* 0x00000004ff307803 */ /* 0x000fc60000000000 */
[----:B------:R-:W-:Y:S01]  /*03a0*/  VIADD R60, R9, 0x10 ;  /* 0x00000010093c7836 */ /* 0x000fe20000000000 */
[----:B---3--:R1:W5:Y:S01]  /*03b0*/  @!P0 LDG.E R16, desc[UR10][R4.64+0x18] ;  /* 0x0000180a04108981 */ /* 0x008362000c1e1900 */
[----:B------:R-:W-:Y:S01]  /*03c0*/  ISETP.GE.AND P0, PT, R51, UR4, PT ;  /* 0x0000000433007c0c */ /* 0x000fe2000bf06270 */
[C---:B------:R-:W-:Y:S02]  /*03d0*/  VIADD R61, R9.reuse, 0x11 ;  /* 0x00000011093d7836 */ /* 0x040fe40000000000 */
[C---:B------:R-:W-:Y:S01]  /*03e0*/  VIADD R62, R9.reuse, 0x12 ;  /* 0x00000012093e7836 */ /* 0x040fe20000000000 */
[----:B------:R-:W-:Y:S01]  /*03f0*/  P2R R51, PR, RZ, 0x1 ;  /* 0x00000001ff337803 */ /* 0x000fe20000000000 */
[----:B------:R1:W5:Y:S01]  /*0400*/  @!P6 LDG.E R2, desc[UR10][R4.64] ;  /* 0x0000000a0402e981 */ /* 0x000362000c1e1900 */
[----:B--2---:R-:W-:-:S03]  /*0410*/  IMAD.WIDE.U32 R6, R9, 0x4, R6 ;  /* 0x0000000409067825 */ /* 0x004fc600078e0006 */
[----:B------:R1:W5:Y:S04]  /*0420*/  @!P5 LDG.E R3, desc[UR10][R4.64+0x4] ;  /* 0x0000040a0403d981 */ /* 0x000368000c1e1900 */
[----:B------:R1:W5:Y:S01]  /*0430*/  @!P0 LDG.E R17, desc[UR10][R4.64+0x1c] ;  /* 0x00001c0a04118981 */ /* 0x000362000c1e1900 */
[----:B------:R-:W-:-:S03]  /*0440*/  ISETP.GE.AND P0, PT, R52, UR4, PT ;  /* 0x0000000434007c0c */ /* 0x000fc6000bf06270 */
[----:B------:R1:W5:Y:S01]  /*0450*/  @!P4 LDG.E R12, desc[UR10][R4.64+0x8] ;  /* 0x0000080a040cc981 */ /* 0x000362000c1e1900 */
[----:B------:R-:W-:-:S03]  /*0460*/  P2R R52, PR, RZ, 0x1 ;  /* 0x00000001ff347803 */ /* 0x000fc60000000000 */
[----:B------:R1:W5:Y:S04]  /*0470*/  @!P3 LDG.E R13, desc[UR10][R4.64+0xc] ;  /* 0x00000c0a040db981 */ /* 0x000368000c1e1900 */
[----:B------:R1:W5:Y:S04]  /*0480*/  @!P2 LDG.E R14, desc[UR10][R4.64+0x10] ;  /* 0x0000100a040ea981 */ /* 0x000368000c1e1900 */
[----:B------:R1:W5:Y:S01]  /*0490*/  @!P0 LDG.E R18, desc[UR10][R4.64+0x20] ;  /* 0x0000200a04128981 */ /* 0x000362000c1e1900 */
[----:B------:R-:W-:-:S03]  /*04a0*/  ISETP.GE.AND P0, PT, R53, UR4, PT ;  /* 0x0000000435007c0c */ /* 0x000fc6000bf06270 */
[----:B------:R1:W5:Y:S01]  /*04b0*/  @!P1 LDG.E R15, desc[UR10][R4.64+0x14] ;  /* 0x0000140a040f9981 */ /* 0x000362000c1e1900 */
[----:B------:R-:W-:-:S09]  /*04c0*/  P2R R53, PR, RZ, 0x1 ;  /* 0x00000001ff357803 */ /* 0x000fd20000000000 */
[----:B------:R1:W5:Y:S01]  /*04d0*/  @!P0 LDG.E R19, desc[UR10][R4.64+0x24] ;  /* 0x0000240a04138981 */ /* 0x000362000c1e1900 */
[----:B------:R-:W-:-:S04]  /*04e0*/  ISETP.GE.AND P0, PT, R54, UR4, PT ;  /* 0x0000000436007c0c */ /* 0x000fc8000bf06270 */
        /* <DEDUP_REMOVED lines=8> */
[----:B------:R-:W-:-:S04]  /*0570*/  ISETP.NE.AND P0, PT, R55, RZ, PT ;  /* 0x000000ff3700720c */ /* 0x000fc80003f05270 */
[----:B------:R-:W-:Y:S02]  /*0580*/  P2R R55, PR, RZ, 0x1 ;  /* 0x00000001ff377803 */ /* 0x000fe40000000000 */
        /* <DEDUP_REMOVED lines=8> */
[----:B------:R-:W-:Y:S02]  /*0610*/  ISETP.NE.AND P0, PT, R50, RZ, PT ;  /* 0x000000ff3200720c */ /* 0x000fe40003f05270 */
[----:B------:R-:W-:Y:S02]  /*0620*/  ISETP.GE.AND P1, PT, R57, UR4, PT ;  /* 0x0000000439007c0c */ /* 0x000fe4000bf26270 */
[----:B------:R-:W-:Y:S02]  /*0630*/  P2R R50, PR, RZ, 0x1 ;  /* 0x00000001ff327803 */ /* 0x000fe40000000000 */
[----:B------:R-:W-:Y:S02]  /*0640*/  ISETP.NE.AND P0, PT, R49, RZ, PT ;  /* 0x000000ff3100720c */ /* 0x000fe40003f05270 */
[----:B------:R-:W-:-:S02]  /*0650*/  ISETP.GE.AND P2, PT, R58, UR4, PT ;  /* 0x000000043a007c0c */ /* 0x000fc4000bf46270 */
[----:B------:R-:W-:Y:S02]  /*0660*/  ISETP.GE.AND P3, PT, R59, UR4, PT ;  /* 0x000000043b007c0c */ /* 0x000fe4000bf66270 */
[----:B------:R-:W-:Y:S02]  /*0670*/  ISETP.GE.AND P4, PT, R60, UR4, PT ;  /* 0x000000043c007c0c */ /* 0x000fe4000bf86270 */
[----:B------:R-:W-:Y:S01]  /*0680*/  ISETP.GE.AND P5, PT, R61, UR4, PT ;  /* 0x000000043d007c0c */ /* 0x000fe2000bfa6270 */
[----:B------:R1:W5:Y:S01]  /*0690*/  @!P1 LDG.E R23, desc[UR10][R4.64+0x34] ;  /* 0x0000340a04179981 */ /* 0x000362000c1e1900 */
[----:B------:R-:W-:Y:S02]  /*06a0*/  ISETP.GE.AND P6, PT, R62, UR4, PT ;  /* 0x000000043e007c0c */ /* 0x000fe4000bfc6270 */
[----:B------:R-:W-:Y:S02]  /*06b0*/  P2R R49, PR, RZ, 0x1 ;  /* 0x00000001ff317803 */ /* 0x000fe40000000000 */
[----:B------:R-:W-:Y:S01]  /*06c0*/  ISETP.NE.AND P0, PT, R48, RZ, PT ;  /* 0x000000ff3000720c */ /* 0x000fe20003f05270 */
[----:B------:R1:W5:Y:S03]  /*06d0*/  @!P2 LDG.E R24, desc[UR10][R4.64+0x38] ;  /* 0x0000380a0418a981 */ /* 0x000366000c1e1900 */
[----:B------:R-:W-:Y:S01]  /*06e0*/  P2R R48, PR, RZ, 0x1 ;  /* 0x00000001ff307803 */ /* 0x000fe20000000000 */
[----:B------:R1:W5:Y:S01]  /*06f0*/  @!P3 LDG.E R25, desc[UR10][R4.64+0x3c] ;  /* 0x00003c0a0419b981 */ /* 0x000362000c1e1900 */
[----:B------:R-:W-:-:S03]  /*0700*/  ISETP.NE.AND P0, PT, R11, RZ, PT ;  /* 0x000000ff0b00720c */ /* 0x000fc60003f05270 */
[----:B------:R1:W5:Y:S01]  /*0710*/  @!P4 LDG.E R26, desc[UR10][R4.64+0x40] ;  /* 0x0000400a041ac981 */ /* 0x000362000c1e1900 */
[----:B------:R-:W-:-:S03]  /*0720*/  P2R R11, PR, RZ, 0x1 ;  /* 0x00000001ff0b7803 */ /* 0x000fc60000000000 */
[----:B------:R1:W5:Y:S01]  /*0730*/  @!P5 LDG.E R27, desc[UR10][R4.64+0x44] ;  /* 0x0000440a041bd981 */ /* 0x000362000c1e1900 */
[----:B------:R-:W-:-:S03]  /*0740*/  ISETP.NE.AND P0, PT, R10, RZ, PT ;  /* 0x000000ff0a00720c */ /* 0x000fc60003f05270 */
[----:B------:R1:W5:Y:S01]  /*0750*/  @!P6 LDG.E R28, desc[UR10][R4.64+0x48] ;  /* 0x0000480a041ce981 */ /* 0x000362000c1e1900 */
[----:B------:R-:W-:Y:S01]  /*0760*/  BAR.SYNC.DEFER_BLOCKING 0x0 ;  /* 0x0000000000007b1d */ /* 0x000fe20000010000 */
[----:B------:R-:W-:Y:S02]  /*0770*/  P2R R10, PR, RZ, 0x1 ;  /* 0x00000001ff0a7803 */ /* 0x000fe40000000000 */
[----:B------:R-:W-:-:S04]  /*0780*/  ISETP.NE.AND P0, PT, R8, RZ, PT ;  /* 0x000000ff0800720c */ /* 0x000fc80003f05270 */
[----:B------:R-:W-:Y:S02]  /*0790*/  P2R R8, PR, RZ, 0x1 ;  /* 0x00000001ff087803 */ /* 0x000fe40000000000 */
[----:B------:R-:W-:-:S13]  /*07a0*/  ISETP.GE.AND P0, PT, R9, UR4, PT ;  /* 0x0000000409007c0c */ /* 0x000fda000bf06270 */
[----:B------:R1:W5:Y:S01]  /*07b0*/  @!P0 LDG.E R29, desc[UR10][R6.64] ;  /* 0x0000000a061d8981 */ /* 0x000362000c1e1900 */
[----:B------:R-:W-:-:S03]  /*07c0*/  ISETP.NE.AND P0, PT, R8, RZ, PT ;  /* 0x000000ff0800720c */ /* 0x000fc60003f05270 */
[----:B------:R1:W5:Y:S04]  /*07d0*/  @!P1 LDG.E R42, desc[UR10][R6.64+0x34] ;  /* 0x0000340a062a9981 */ /* 0x000368000c1e1900 */
[----:B------:R1:W5:Y:S04]  /*07e0*/  @!P2 LDG.E R43, desc[UR10][R6.64+0x38] ;  /* 0x0000380a062ba981 */ /* 0x000368000c1e1900 */
[----:B------:R1:W5:Y:S04]  /*07f0*/  @!P3 LDG.E R44, desc[UR10][R6.64+0x3c] ;  /* 0x00003c0a062cb981 */ /* 0x000368000c1e1900 */
[----:B------:R1:W5:Y:S01]  /*0800*/  @!P0 LDG.E R30, desc[UR10][R6.64+0x4] ;  /* 0x0000040a061e8981 */ /* 0x000362000c1e1900 */
[----:B------:R-:W-:-:S03]  /*0810*/  ISETP.NE.AND P0, PT, R10, RZ, PT ;  /* 0x000000ff0a00720c */ /* 0x000fc60003f05270 */
[----:B------:R1:W5:Y:S04]  /*0820*/  @!P4 LDG.E R45, desc[UR10][R6.64+0x40] ;  /* 0x0000400a062dc981 */ /* 0x000368000c1e1900 */
[----:B------:R1:W5:Y:S04]  /*0830*/  @!P5 LDG.E R46, desc[UR10][R6.64+0x44] ;  /* 0x0000440a062ed981 */ /* 0x000368000c1e1900 */
[----:B------:R1:W5:Y:S04]  /*0840*/  @!P6 LDG.E R47, desc[UR10][R6.64+0x48] ;  /* 0x0000480a062fe981 */ /* 0x000368000c1e1900 */
[----:B------:R1:W5:Y:S01]  /*0850*/  @!P0 LDG.E R31, desc[UR10][R6.64+0x8] ;  /* 0x0000080a061f8981 */ /* 0x000362000c1e1900 */
[----:B------:R-:W-:-:S13]  /*0860*/  ISETP.NE.AND P0, PT, R11, RZ, PT ;  /* 0x000000ff0b00720c */ /* 0x000fda0003f05270 */
        /* <DEDUP_REMOVED lines=17> */
[----:B------:R-:W-:Y:S01]  /*0980*/  ISETP.NE.AND P0, PT, R56, RZ, PT ;  /* 0x000000ff3800720c */ /* 0x000fe20003f05270 */
[----:B------:R-:W2:Y:S01]  /*0990*/  S2R R48, SR_LANEID ;  /* 0x0000000000307919 */ /* 0x000ea20000000000 */
[----:B------:R-:W-:Y:S02]  /*09a0*/  UMOV UR4, 0x400 ;  /* 0x0000040000047882 */ /* 0x000fe40000000000 */
[----:B----4-:R-:W-:-:S09]  /*09b0*/  ULEA UR4, UR5, UR4, 0x18 ;  /* 0x0000000405047291 */ /* 0x010fd2000f8ec0ff */
[----:B------:R1:W5:Y:S01]  /*09c0*/  @!P0 LDG.E R41, desc[UR10][R6.64+0x30] ;  /* 0x0000300a06298981 */ /* 0x000362000c1e1900 */
[----:B------:R-:W-:Y:S02]  /*09d0*/  LEA R49, R0, UR4, 0x2 ;  /* 0x0000000400317c11 */ /* 0x000fe4000f8e10ff */
[----:B------:R-:W-:-:S03]  /*09e0*/  SHF.R.U32.HI R124, RZ, 0x5, R0 ;  /* 0x00000005ff7c7819 */ /* 0x000fc60000011600 */
[----:B------:R-:W-:Y:S01]  /*09f0*/  IMAD R51, R0, 0x80, R49 ;  /* 0x0000008000337824 */ /* 0x000fe200078e0231 */
[----:B------:R-:W-:-:S03]  /*0a00*/  LEA R50, R124, UR4, 0x2 ;  /* 0x000000047c327c11 */ /* 0x000fc6000f8e10ff */
[----:B------:R-:W-:Y:S01]  /*0a10*/  IMAD R53, R0, -0x38, R51 ;  /* 0xffffffc800357824 */ /* 0x000fe200078e0233 */
[----:B------:R-:W-:Y:S02]  /*0a20*/  UIADD3 UR8, UPT, UPT, UR6, 0x6, URZ ;  /* 0x0000000606087890 */ /* 0x000fe4000fffe0ff */
[----:B------:R-:W-:Y:S01]  /*0a30*/  UIADD3 UR5, UPT, UPT, -UR6, UR7, URZ ;  /* 0x0000000706057290 */ /* 0x000fe2000fffe1ff */
[----:B01----:R-:W-:Y:S11]  /*0a40*/  BAR.SYNC.DEFER_BLOCKING 0x0 ;  /* 0x0000000000007b1d */ /* 0x003ff60000010000 */
.L_x_220:
[----:B------:R-:W-:Y:S01]  /*0a50*/  UISETP.LT.AND UP0, UPT, UR5, 0x6, UPT ;  /* 0x000000060500788c */ /* 0x000fe2000bf01270 */
[----:B------:R-:W-:Y:S01]  /*0a60*/  STS [R49], RZ ;  /* 0x000000ff31007388 */ /* 0x000fe20000000800 */
[----:B------:R-:W-:Y:S01]  /*0a70*/  UIADD3 UR6, UPT, UPT, UR8, -0x6, URZ ;  /* 0xfffffffa08067890 */ /* 0x000fe2000fffe0ff */
[----:B--2---:R-:W-:Y:S01]  /*0a80*/  ISETP.NE.AND P1, PT, R48, 0x1f, PT ;  /* 0x0000001f3000780c */ /* 0x004fe20003f25270 */
[----:B------:R-:W-:Y:S01]  /*0a90*/  USEL UR4, UR5, 0x6, UP0 ;  /* 0x0000000605047887 */ /* 0x000fe20008000000 */
[----:B------:R-:W-:Y:S01]  /*0aa0*/  STS [R49+0x400], RZ ;  /* 0x000400ff31007388 */ /* 0x000fe20000000800 */
[C---:B------:R-:W-:Y:S01]  /*0ab0*/  ISETP.NE.AND P2, PT, R124.reuse, 0x6, PT ;  /* 0x000000067c00780c */ /* 0x040fe20003f45270 */
[----:B------:R-:W-:Y:S01]  /*0ac0*/  UISETP.GE.AND UP0, UPT, UR8, UR9, UPT ;  /* 0x000000090800728c */ /* 0x000fe2000bf06270 */
[----:B0----5:R-:W-:Y:S01]  /*0ad0*/  SHF.R.U32.HI R4, RZ, UR6, R2 ;  /* 0x00000006ff047c19 */ /* 0x021fe20008011602 */
[----:B------:R-:W-:Y:S01]  /*0ae0*/  UBMSK UR4, URZ, UR4 ;  /* 0x00000004ff04729b */ /* 0x000fe20008000000 */
[----:B------:R-:W-:Y:S01]  /*0af0*/  STS [R49+0x800], RZ ;  /* 0x000800ff31007388 */ /* 0x000fe20000000800 */
[----:B------:R-:W-:-:S03]  /*0b00*/  ISETP.NE.AND P3, PT, R124, 0x7, PT ;  /* 0x000000077c00780c */ /* 0x000fc60003f65270 */
[----:B------:R-:W-:Y:S01]  /*0b10*/  STS [R49+0xc00], RZ ;  /* 0x000c00ff31007388 */ /* 0x000fe20000000800 */
[----:B------:R-:W-:-:S03]  /*0b20*/  LOP3.LUT R4, R4, UR4, RZ, 0xc0, !PT ;  /* 0x0000000404047c12 */ /* 0x000fc6000f8ec0ff */
[----:B------:R-:W-:Y:S02]  /*0b30*/  STS [R49+0x1000], RZ ;  /* 0x001000ff31007388 */ /* 0x000fe40000000800 */
[----:B------:R-:W-:Y:S01]  /*0b40*/  IMAD.SHL.U32 R5, R4, 0x400, RZ ;  /* 0x0000040004057824 */ /* 0x000fe200078e00ff */
[----:B------:R-:W-:Y:S01]  /*0b50*/  SHF.R.U32.HI R4, RZ, 0x4, R4 ;  /* 0x00000004ff047819 */ /* 0x000fe20000011604 */
[----:B------:R-:W-:Y:S03]  /*0b60*/  STS [R49+0x1400], RZ ;  /* 0x001400ff31007388 */ /* 0x000fe60000000800 */
[----:B------:R-:W-:Y:S01]  /*0b70*/  LOP3.LUT R54, R5, 0x7c00, RZ, 0xc0, !PT ;  /* 0x00007c0005367812 */ /* 0x000fe200078ec0ff */
[----:B------:R-:W-:Y:S01]  /*0b80*/  STS [R49+0x1800], RZ ;  /* 0x001800ff31007388 */ /* 0x000fe20000000800 */
[----:B------:R-:W-:-:S03]  /*0b90*/  LOP3.LUT R4, R4, 0xffffffe, RZ, 0xc0, !PT ;  /* 0x0ffffffe04047812 */ /* 0x000fc600078ec0ff */
[----:B------:R-:W-:Y:S01]  /*0ba0*/  STS [R49+0x1c00], RZ ;  /* 0x001c00ff31007388 */ /* 0x000fe20000000800 */
[----:B------:R-:W-:Y:S02]  /*0bb0*/  IADD3 R54, PT, PT, R4, R49, R54 ;  /* 0x0000003104367210 */ /* 0x000fe40007ffe036 */
[----:B------:R-:W-:Y:S01]  /*0bc0*/  SHF.R.U32.HI R4, RZ, UR6, R3 ;  /* 0x00000006ff047c19 */ /* 0x000fe20008011603 */
[----:B------:R-:W-:Y:S03]  /*0bd0*/  STS [R49+0x2000], RZ ;  /* 0x002000ff31007388 */ /* 0x000fe60000000800 */
[----:B------:R-:W-:Y:S01]  /*0be0*/  LOP3.LUT R4, R4, UR4, RZ, 0xc0, !PT ;  /* 0x0000000404047c12 */ /* 0x000fe2000f8ec0ff */
[----:B------:R-:W-:Y:S04]  /*0bf0*/  STS [R49+0x2400], RZ ;  /* 0x002400ff31007388 */ /* 0x000fe80000000800 */
[----:B------:R-:W-:Y:S01]  /*0c00*/  STS [R49+0x2800], RZ ;  /* 0x002800ff31007388 */ /* 0x000fe20000000800 */
[----:B------:R-:W-:Y:S01]  /*0c10*/  IMAD.SHL.U32 R5, R4, 0x400, RZ ;  /* 0x0000040004057824 */ /* 0x000fe200078e00ff */
[----:B------:R-:W-:-:S02]  /*0c20*/  SHF.R.U32.HI R4, RZ, 0x4, R4 ;  /* 0x00000004ff047819 */ /* 0x000fc40000011604 */
[----:B------:R-:W-:Y:S02]  /*0c30*/  STS [R49+0x2c00], RZ ;  /* 0x002c00ff31007388 */ /* 0x000fe40000000800 */
[----:B------:R-:W-:Y:S02]  /*0c40*/  LOP3.LUT R56, R5, 0x7c00, RZ, 0xc0, !PT ;  /* 0x00007c0005387812 */ /* 0x000fe400078ec0ff */
        /* <DEDUP_REMOVED lines=32> */
[----:B------:R-:W0:Y:S02]  /*0e50*/  LDS.U16 R52, [R54] ;  /* 0x0000000036347984 */ /* 0x000e240000000400 */
[----:B0-----:R-:W-:-:S05]  /*0e60*/  VIADD R5, R52, 0x1 ;  /* 0x0000000134057836 */ /* 0x001fca0000000000 */
[----:B------:R0:W-:Y:S04]  /*0e70*/  STS.U16 [R54], R5 ;  /* 0x0000000536007388 */ /* 0x0001e80000000400 */
[----:B------:R-:W1:Y:S01]  /*0e80*/  LDS.U16 R57, [R56] ;  /* 0x0000000038397984 */ /* 0x000e620000000400 */
[----:B0-----:R-:W-:Y:S01]  /*0e90*/  IMAD.SHL.U32 R5, R4, 0x400, RZ ;  /* 0x0000040004057824 */ /* 0x001fe200078e00ff */
[----:B------:R-:W-:-:S04]  /*0ea0*/  SHF.R.U32.HI R4, RZ, 0x4, R4 ;  /* 0x00000004ff047819 */ /* 0x000fc80000011604 */
[----:B------:R-:W-:Y:S02]  /*0eb0*/  LOP3.LUT R60, R5, 0x7c00, RZ, 0xc0, !PT ;  /* 0x00007c00053c7812 */ /* 0x000fe400078ec0ff */
[----:B------:R-:W-:-:S04]  /*0ec0*/  LOP3.LUT R4, R4, 0xffffffe, RZ, 0xc0, !PT ;  /* 0x0ffffffe04047812 */ /* 0x000fc800078ec0ff */
[----:B------:R-:W-:Y:S02]  /*0ed0*/  IADD3 R60, PT, PT, R4, R49, R60 ;  /* 0x00000031043c7210 */ /* 0x000fe40007ffe03c */
[----:B------:R-:W-:-:S04]  /*0ee0*/  SHF.R.U32.HI R4, RZ, UR6, R14 ;  /* 0x00000006ff047c19 */ /* 0x000fc8000801160e */
[----:B------:R-:W-:-:S05]  /*0ef0*/  LOP3.LUT R4, R4, UR4, RZ, 0xc0, !PT ;  /* 0x0000000404047c12 */ /* 0x000fca000f8ec0ff */
[----:B------:R-:W-:Y:S01]  /*0f00*/  IMAD.SHL.U32 R6, R4, 0x400, RZ ;  /* 0x0000040004067824 */ /* 0x000fe200078e00ff */
[----:B------:R-:W-:-:S04]  /*0f10*/  SHF.R.U32.HI R4, RZ, 0x4, R4 ;  /* 0x00000004ff047819 */ /* 0x000fc80000011604 */
[----:B------:R-:W-:Y:S02]  /*0f20*/  LOP3.LUT R6, R6, 0x7c00, RZ, 0xc0, !PT ;  /* 0x00007c0006067812 */ /* 0x000fe400078ec0ff */
[----:B------:R-:W-:-:S04]  /*0f30*/  LOP3.LUT R4, R4, 0xffffffe, RZ, 0xc0, !PT ;  /* 0x0ffffffe04047812 */ /* 0x000fc800078ec0ff */
[----:B------:R-:W-:Y:S01]  /*0f40*/  IADD3 R62, PT, PT, R4, R49, R6 ;  /* 0x00000031043e7210 */ /* 0x000fe20007ffe006 */
[----:B-1----:R-:W-:Y:S01]  /*0f50*/  VIADD R7, R57, 0x1 ;  /* 0x0000000139077836 */ /* 0x002fe20000000000 */
[----:B------:R-:W-:-:S04]  /*0f60*/  SHF.R.U32.HI R4, RZ, UR6, R15 ;  /* 0x00000006ff047c19 */ /* 0x000fc8000801160f */
[----:B------:R-:W-:Y:S01]  /*0f70*/  STS.U16 [R56], R7 ;  /* 0x0000000738007388 */ /* 0x000fe20000000400 */
[----:B------:R-:W-:-:S03]  /*0f80*/  LOP3.LUT R4, R4, UR4, RZ, 0xc0, !PT ;  /* 0x0000000404047c12 */ /* 0x000fc6000f8ec0ff */
        /* <DEDUP_REMOVED lines=129> */
[----:B------:R-:W-:Y:S01]  /*17a0*/  SHF.R.U32.HI R4, RZ, UR6, R28 ;  /* 0x00000006ff047c19 */ /* 0x000fe2000801161c */
[----:B------:R-:W0:Y:S03]  /*17b0*/  S2UR UR6, SR_CgaCtaId ;  /* 0x00000000000679c3 */ /* 0x000e260000008800 */
[----:B------:R-:W-:Y:S01]  /*17c0*/  LOP3.LUT R4, R4, UR4, RZ, 0xc0, !PT ;  /* 0x0000000404047c12 */ /* 0x000fe2000f8ec0ff */
[----:B------:R-:W-:-:S04]  /*17d0*/  UMOV UR4, 0x400 ;  /* 0x0000040000047882 */ /* 0x000fc80000000000 */
[----:B------:R-:W-:Y:S01]  /*17e0*/  IMAD.SHL.U32 R6, R4, 0x400, RZ ;  /* 0x0000040004067824 */ /* 0x000fe200078e00ff */
[----:B------:R-:W-:-:S04]  /*17f0*/  SHF.R.U32.HI R4, RZ, 0x4, R4 ;  /* 0x00000004ff047819 */ /* 0x000fc80000011604 */
[----:B------:R-:W-:Y:S02]  /*1800*/  LOP3.LUT R6, R6, 0x7c00, RZ, 0xc0, !PT ;  /* 0x00007c0006067812 */ /* 0x000fe400078ec0ff */
[----:B------:R-:W-:-:S04]  /*1810*/  LOP3.LUT R4, R4, 0xffffffe, RZ, 0xc0, !PT ;  /* 0x0ffffffe04047812 */ /* 0x000fc800078ec0ff */
[----:B------:R-:W-:Y:S01]  /*1820*/  IADD3 R90, PT, PT, R4, R49, R6 ;  /* 0x00000031045a7210 */ /* 0x000fe20007ffe006 */
[----:B-1----:R-:W-:Y:S01]  /*1830*/  VIADD R7, R85, 0x1 ;  /* 0x0000000155077836 */ /* 0x002fe20000000000 */
[----:B0-----:R-:W-:-:S04]  /*1840*/  ULEA UR4, UR6, UR4, 0x18 ;  /* 0x0000000406047291 */ /* 0x001fc8000f8ec0ff */
[----:B------:R-:W-:Y:S04]  /*1850*/  STS.U16 [R84], R7 ;  /* 0x0000000754007388 */ /* 0x000fe80000000400 */
[----:B------:R-:W0:Y:S02]  /*1860*/  LDS.U16 R87, [R86] ;  /* 0x0000000056577984 */ /* 0x000e240000000400 */
[----:B0-----:R-:W-:-:S05]  /*1870*/  VIADD R5, R87, 0x1 ;  /* 0x0000000157057836 */ /* 0x001fca0000000000 */
[----:B------:R-:W-:Y:S04]  /*1880*/  STS.U16 [R86], R5 ;  /* 0x0000000556007388 */ /* 0x000fe80000000400 */
[----:B------:R-:W0:Y:S02]  /*1890*/  LDS.U16 R89, [R88] ;  /* 0x0000000058597984 */ /* 0x000e240000000400 */
[----:B0-----:R-:W-:-:S05]  /*18a0*/  VIADD R7, R89, 0x1 ;  /* 0x0000000159077836 */ /* 0x001fca0000000000 */
[----:B------:R-:W-:Y:S04]  /*18b0*/  STS.U16 [R88], R7 ;  /* 0x0000000758007388 */ /* 0x000fe80000000400 */
[----:B------:R-:W0:Y:S02]  /*18c0*/  LDS.U16 R91, [R90] ;  /* 0x000000005a5b7984 */ /* 0x000e240000000400 */
[----:B0-----:R-:W-:-:S05]  /*18d0*/  VIADD R5, R91, 0x1 ;  /* 0x000000015b057836 */ /* 0x001fca0000000000 */
[----:B------:R-:W-:Y:S01]  /*18e0*/  STS.U16 [R90], R5 ;  /* 0x000000055a007388 */ /* 0x000fe20000000400 */
[----:B------:R-:W-:Y:S06]  /*18f0*/  BAR.SYNC.DEFER_BLOCKING 0x0 ;  /* 0x0000000000007b1d */ /* 0x000fec0000010000 */
[----:B------:R-:W-:Y:S04]  /*1900*/  LDS R92, [R51] ;  /* 0x00000000335c7984 */ /* 0x000fe80000000800 */
[----:B------:R-:W0:Y:S04]  /*1910*/  LDS R93, [R51+0x4] ;  /* 0x00000400335d7984 */ /* 0x000e280000000800 */
[----:B------:R-:W1:Y:S04]  /*1920*/  LDS R94, [R51+0x8] ;  /* 0x00000800335e7984 */ /* 0x000e680000000800 */
[----:B------:R-:W2:Y:S04]  /*1930*/  LDS R95, [R51+0xc] ;  /* 0x00000c00335f7984 */ /* 0x000ea80000000800 */
[----:B------:R-:W3:Y:S04]  /*1940*/  LDS R96, [R51+0x10] ;  /* 0x0000100033607984 */ /* 0x000ee80000000800 */
[----:B------:R-:W4:Y:S04]  /*1950*/  LDS R97, [R51+0x14] ;  /* 0x0000140033617984 */ /* 0x000f280000000800 */
[----:B------:R-:W4:Y:S04]  /*1960*/  LDS R98, [R51+0x18] ;  /* 0x0000180033627984 */ /* 0x000f280000000800 */
[----:B------:R-:W4:Y:S04]  /*1970*/  LDS R99, [R51+0x1c] ;  /* 0x00001c0033637984 */ /* 0x000f280000000800 */
[----:B------:R-:W4:Y:S04]  /*1980*/  LDS R100, [R51+0x20] ;  /* 0x0000200033647984 */ /* 0x000f280000000800 */
[----:B------:R-:W4:Y:S04]  /*1990*/  LDS R101, [R51+0x24] ;  /* 0x0000240033657984 */ /* 0x000f280000000800 */
[----:B------:R-:W4:Y:S04]  /*19a0*/  LDS R102, [R51+0x28] ;  /* 0x0000280033667984 */ /* 0x000f280000000800 */
[----:B------:R-:W4:Y:S01]  /*19b0*/  LDS R103, [R51+0x2c] ;  /* 0x00002c0033677984 */ /* 0x000f220000000800 */
[----:B0-----:R-:W-:-:S03]  /*19c0*/  IMAD.IADD R93, R92, 0x1, R93 ;  /* 0x000000015c5d7824 */ /* 0x001fc600078e025d */
[----:B------:R-:W0:Y:S01]  /*19d0*/  LDS R104, [R51+0x30] ;  /* 0x0000300033687984 */ /* 0x000e220000000800 */
[----:B-1----:R-:W-:-:S03]  /*19e0*/  IMAD.IADD R94, R94, 0x1, R93 ;  /* 0x000000015e5e7824 */ /* 0x002fc600078e025d */
[----:B------:R-:W1:Y:S01]  /*19f0*/  LDS R105, [R51+0x34] ;  /* 0x0000340033697984 */ /* 0x000e620000000800 */
[----:B--2---:R-:W-:-:S03]  /*1a00*/  IMAD.IADD R95, R95, 0x1, R94 ;  /* 0x000000015f5f7824 */ /* 0x004fc600078e025e */
[----:B------:R-:W2:Y:S01]  /*1a10*/  LDS R106, [R51+0x38] ;  /* 0x00003800336a7984 */ /* 0x000ea20000000800 */
[----:B---3--:R-:W-:-:S03]  /*1a20*/  IMAD.IADD R96, R96, 0x1, R95 ;  /* 0x0000000160607824 */ /* 0x008fc600078e025f */
[----:B------:R-:W3:Y:S01]  /*1a30*/  LDS R107, [R51+0x3c] ;  /* 0x00003c00336b7984 */ /* 0x000ee20000000800 */
[----:B----4-:R-:W-:-:S03]  /*1a40*/  IMAD.IADD R97, R97, 0x1, R96 ;  /* 0x0000000161617824 */ /* 0x010fc600078e0260 */
[----:B------:R-:W4:Y:S01]  /*1a50*/  LDS R108, [R51+0x40] ;  /* 0x00004000336c7984 */ /* 0x000f220000000800 */
[----:B------:R-:W-:-:S03]  /*1a60*/  IMAD.IADD R98, R98, 0x1, R97 ;  /* 0x0000000162627824 */ /* 0x000fc600078e0261 */
        /* <DEDUP_REMOVED lines=31> */
[----:B------:R-:W-:-:S04]  /*1c60*/  IMAD.IADD R114, R114, 0x1, R113 ;  /* 0x0000000172727824 */ /* 0x000fc800078e0271 */
[----:B0-----:R-:W-:-:S04]  /*1c70*/  IMAD.IADD R115, R115, 0x1, R114 ;  /* 0x0000000173737824 */ /* 0x001fc800078e0272 */
[----:B-1----:R-:W-:-:S04]  /*1c80*/  IMAD.IADD R116, R116, 0x1, R115 ;  /* 0x0000000174747824 */ /* 0x002fc800078e0273 */
[----:B--2---:R-:W-:-:S04]  /*1c90*/  IMAD.IADD R117, R117, 0x1, R116 ;  /* 0x0000000175757824 */ /* 0x004fc800078e0274 */
[----:B---3--:R-:W-:-:S04]  /*1ca0*/  IMAD.IADD R118, R118, 0x1, R117 ;  /* 0x0000000176767824 */ /* 0x008fc800078e0275 */
[----:B----4-:R-:W-:-:S04]  /*1cb0*/  IMAD.IADD R119, R119, 0x1, R118 ;  /* 0x0000000177777824 */ /* 0x010fc800078e0276 */
[----:B------:R-:W-:-:S04]  /*1cc0*/  IMAD.IADD R120, R120, 0x1, R119 ;  /* 0x0000000178787824 */ /* 0x000fc800078e0277 */
[----:B------:R-:W-:-:S04]  /*1cd0*/  IMAD.IADD R121, R121, 0x1, R120 ;  /* 0x0000000179797824 */ /* 0x000fc800078e0278 */
[----:B------:R-:W-:-:S04]  /*1ce0*/  IMAD.IADD R122, R122, 0x1, R121 ;  /* 0x000000017a7a7824 */ /* 0x000fc800078e0279 */
[----:B------:R-:W-:-:S04]  /*1cf0*/  IMAD.IADD R123, R123, 0x1, R122 ;  /* 0x000000017b7b7824 */ /* 0x000fc800078e027a */
[----:B------:R-:W-:-:S05]  /*1d00*/  IMAD.IADD R125, R4, 0x1, R123 ;  /* 0x00000001047d7824 */ /* 0x000fca00078e027b */
        /* <DEDUP_REMOVED lines=8> */
[----:B------:R-:W0:Y:S02]  /*1d90*/  SHFL.UP P0, R126, R127, 0x10, RZ ;  /* 0x060000007f7e7989 */ /* 0x000e2400000000ff */
[----:B0-----:R-:W-:Y:S01]  /*1da0*/  @P0 IMAD.IADD R126, R127, 0x1, R126 ;  /* 0x000000017f7e0824 */ /* 0x001fe200078e027e */
[----:B------:R-:W-:-:S03]  /*1db0*/  ISETP.NE.AND P0, PT, R124, 0x1, PT ;  /* 0x000000017c00780c */ /* 0x000fc60003f05270 */
[----:B------:R-:W-:Y:S01]  /*1dc0*/  IMAD.IADD R125, R126, 0x1, -R125 ;  /* 0x000000017e7d7824 */ /* 0x000fe200078e0a7d */
[----:B------:R-:W-:Y:S01]  /*1dd0*/  @!P1 STS [R50+0x8400], R126 ;  /* 0x0084007e32009388 */ /* 0x000fe20000000800 */
[----:B------:R-:W-:Y:S01]  /*1de0*/  BAR.SYNC.DEFER_BLOCKING 0x0 ;  /* 0x0000000000007b1d */ /* 0x000fe20000010000 */
[----:B------:R-:W-:-:S05]  /*1df0*/  ISETP.NE.AND P1, PT, R124, 0x4, PT ;  /* 0x000000047c00780c */ /* 0x000fca0003f25270 */
[----:B------:R-:W0:Y:S04]  /*1e00*/  LDS.128 R4, [UR4+0x8400] ;  /* 0x00840004ff047984 */ /* 0x000e280008000c00 */
[----:B------:R-:W1:Y:S01]  /*1e10*/  LDS.128 R8, [UR4+0x8410] ;  /* 0x00841004ff087984 */ /* 0x000e620008000c00 */
[C---:B0-----:R-:W-:Y:S01]  /*1e20*/  SEL R55, R4.reuse, R55, !P0 ;  /* 0x0000003704377207 */ /* 0x041fe20004000000 */
[----:B------:R-:W-:Y:S01]  /*1e30*/  IMAD.IADD R5, R4, 0x1, R5 ;  /* 0x0000000104057824 */ /* 0x000fe200078e0205 */
[----:B------:R-:W-:-:S03]  /*1e40*/  ISETP.NE.AND P0, PT, R124, 0x2, PT ;  /* 0x000000027c00780c */ /* 0x000fc60003f05270 */
[----:B------:R-:W-:Y:S01]  /*1e50*/  IMAD.IADD R6, R6, 0x1, R5 ;  /* 0x0000000106067824 */ /* 0x000fe200078e0205 */
[----:B------:R-:W-:Y:S02]  /*1e60*/  SEL R55, R5, R55, !P0 ;  /* 0x0000003705377207 */ /* 0x000fe40004000000 */
[----:B------:R-:W-:Y:S01]  /*1e70*/  ISETP.NE.AND P0, PT, R124, 0x3, PT ;  /* 0x000000037c00780c */ /* 0x000fe20003f05270 */
[----:B------:R-:W-:-:S03]  /*1e80*/  IMAD.IADD R7, R7, 0x1, R6 ;  /* 0x0000000107077824 */ /* 0x000fc600078e0206 */
[----:B------:R-:W-:Y:S01]  /*1e90*/  SEL R55, R6, R55, !P0 ;  /* 0x0000003706377207 */ /* 0x000fe20004000000 */
[C---:B-1----:R-:W-:Y:S01]  /*1ea0*/  IMAD.IADD R8, R7.reuse, 0x1, R8 ;  /* 0x0000000107087824 */ /* 0x042fe200078e0208 */
[----:B------:R-:W-:Y:S02]  /*1eb0*/  ISETP.NE.AND P0, PT, R124, 0x5, PT ;  /* 0x000000057c00780c */ /* 0x000fe40003f05270 */
[----:B------:R-:W-:Y:S01]  /*1ec0*/  SEL R55, R7, R55, !P1 ;  /* 0x0000003707377207 */ /* 0x000fe20004800000 */
[----:B------:R-:W-:Y:S01]  /*1ed0*/  IMAD.IADD R9, R9, 0x1, R8 ;  /* 0x0000000109097824 */ /* 0x000fe200078e0208 */
[----:B------:R-:W-:Y:S02]  /*1ee0*/  ISETP.NE.AND P1, PT, R48, RZ, PT ;  /* 0x000000ff3000720c */ /* 0x000fe40003f25270 */
[----:B------:R-:W-:Y:S01]  /*1ef0*/  SEL R55, R8, R55, !P0 ;  /* 0x0000003708377207 */ /* 0x000fe20004000000 */
[----:B------:R-:W-:Y:S01]  /*1f00*/  IMAD.IADD R10, R10, 0x1, R9 ;  /* 0x000000010a0a7824 */ /* 0x000fe200078e0209 */
[----:B------:R-:W-:-:S02]  /*1f10*/  ISETP.GT.U32.AND P0, PT, R0, 0x1f, PT ;  /* 0x0000001f0000780c */ /* 0x000fc40003f04070 */
[----:B------:R-:W-:Y:S01]  /*1f20*/  SEL R55, R9, R55, !P2 ;  /* 0x0000003709377207 */ /* 0x000fe20005000000 */
[----:B------:R-:W-:Y:S01]  /*1f30*/  IMAD.IADD R11, R11, 0x1, R10 ;  /* 0x000000010b0b7824 */ /* 0x000fe200078e020a */
[----:B------:R-:W-:Y:S02]  /*1f40*/  ISETP.GT.U32.OR P2, PT, R0, 0x1f, P1 ;  /* 0x0000001f0000780c */ /* 0x000fe40000f44470 */
[----:B------:R-:W-:Y:S02]  /*1f50*/  SEL R4, R125, RZ, P1 ;  /* 0x000000ff7d047207 */ /* 0x000fe40000800000 */
[----:B------:R-:W-:-:S05]  /*1f60*/  SEL R55, R10, R55, !P3 ;  /* 0x000000370a377207 */ /* 0x000fca0005800000 */
[----:B------:R-:W-:Y:S01]  /*1f70*/  @P0 IMAD.IADD R125, R55, 0x1, R4 ;  /* 0x00000001377d0824 */ /* 0x000fe200078e0204 */
[----:B------:R-:W-:-:S03]  /*1f80*/  ISETP.NE.AND P0, PT, R0, RZ, PT ;  /* 0x000000ff0000720c */ /* 0x000fc60003f05270 */
[----:B------:R-:W-:-:S05]  /*1f90*/  @!P2 IMAD.U32 R125, R11, 0x10000, RZ ;  /* 0x000100000b7da824 */ /* 0x000fca00078e00ff */
[----:B------:R-:W-:Y:S01]  /*1fa0*/  @!P2 STS [UR4+0x8428], R125 ;  /* 0x0084287dff00a988 */ /* 0x000fe20008000804 */
[----:B------:R-:W-:Y:S06]  /*1fb0*/  BAR.SYNC.DEFER_BLOCKING 0x0 ;  /* 0x0000000000007b1d */ /* 0x000fec0000010000 */
[----:B------:R-:W0:Y:S02]  /*1fc0*/  LDS R4, [UR4+0x8428] ;  /* 0x00842804ff047984 */ /* 0x000e240008000800 */
[----:B0-----:R-:W-:-:S05]  /*1fd0*/  SEL R4, R4, RZ, P0 ;  /* 0x000000ff04047207 */ /* 0x001fca0000000000 */
[----:B------:R-:W-:-:S04]  /*1fe0*/  IMAD.IADD R4, R4, 0x1, R125 ;  /* 0x0000000104047824 */ /* 0x000fc800078e027d */
[--C-:B------:R-:W-:Y:S01]  /*1ff0*/  IMAD.IADD R92, R92, 0x1, R4.reuse ;  /* 0x000000015c5c7824 */ /* 0x100fe200078e0204 */
[----:B------:R-:W-:Y:S01]  /*2000*/  STS [R51], R4 ;  /* 0x0000000433007388 */ /* 0x000fe20000000800 */
[--C-:B------:R-:W-:Y:S02]  /*2010*/  IMAD.IADD R6, R93, 0x1, R4.reuse ;  /* 0x000000015d067824 */ /* 0x100fe400078e0204 */
[--C-:B------:R-:W-:Y:S01]  /*2020*/  IMAD.IADD R94, R94, 0x1, R4.reuse ;  /* 0x000000015e5e7824 */ /* 0x100fe200078e0204 */
[----:B------:R-:W-:Y:S01]  /*2030*/  STS [R51+0x4], R92 ;  /* 0x0000045c33007388 */ /* 0x000fe20000000800 */
[--C-:B------:R-:W-:Y:S02]  /*2040*/  IMAD.IADD R8, R95, 0x1, R4.reuse ;  /* 0x000000015f087824 */ /* 0x100fe400078e0204 */
[--C-:B------:R-:W-:Y:S01]  /*2050*/  IMAD.IADD R96, R96, 0x1, R4.reuse ;  /* 0x0000000160607824 */ /* 0x100fe200078e0204 */
[----:B------:R-:W-:Y:S01]  /*2060*/  STS [R51+0x8], R6 ;  /* 0x0000080633007388 */ /* 0x000fe20000000800 */
[----:B------:R-:W-:-:S02]  /*2070*/  IMAD.IADD R10, R97, 0x1, R4 ;  /* 0x00000001610a7824 */ /* 0x000fc400078e0204 */
[--C-:B------:R-:W-:Y:S01]  /*2080*/  IMAD.IADD R98, R98, 0x1, R4.reuse ;  /* 0x0000000162627824 */ /* 0x100fe200078e0204 */
[----:B------:R-:W-:Y:S01]  /*2090*/  STS [R51+0xc], R94 ;  /* 0x00000c5e33007388 */ /* 0x000fe20000000800 */
        /* <DEDUP_REMOVED lines=36> */
[----:B------:R-:W-:-:S03]  /*22e0*/  IMAD.IADD R150, R123, 0x1, R4 ;  /* 0x000000017b967824 */ /* 0x000fc600078e0204 */
[----:B------:R-:W-:Y:S04]  /*22f0*/  STS [R51+0x40], R134 ;  /* 0x0000408633007388 */ /* 0x000fe80000000800 */
        /* <DEDUP_REMOVED lines=15> */
[----:B------:R-:W-:Y:S01]  /*23f0*/  STS [R51+0x80], R150 ;  /* 0x0000809633007388 */ /* 0x000fe20000000800 */
[----:B------:R-:W-:Y:S06]  /*2400*/  BAR.SYNC.DEFER_BLOCKING 0x0 ;  /* 0x0000000000007b1d */ /* 0x000fec0000010000 */
[----:B------:R-:W0:Y:S04]  /*2410*/  LDS.U16 R5, [R54] ;  /* 0x0000000036057984 */ /* 0x000e280000000400 */
[----:B------:R-:W1:Y:S04]  /*2420*/  LDS.U16 R56, [R56] ;  /* 0x0000000038387984 */ /* 0x000e680000000400 */
[----:B------:R-:W2:Y:S04]  /*2430*/  LDS.U16 R58, [R58] ;  /* 0x000000003a3a7984 */ /* 0x000ea80000000400 */
[----:B------:R-:W3:Y:S04]  /*2440*/  LDS.U16 R60, [R60] ;  /* 0x000000003c3c7984 */ /* 0x000ee80000000400 */
[----:B------:R-:W4:Y:S04]  /*2450*/  LDS.U16 R62, [R62] ;  /* 0x000000003e3e7984 */ /* 0x000f280000000400 */
[----:B------:R-:W4:Y:S04]  /*2460*/  LDS.U16 R64, [R64] ;  /* 0x0000000040407984 */ /* 0x000f280000000400 */
[----:B------:R-:W4:Y:S04]  /*2470*/  LDS.U16 R66, [R66] ;  /* 0x0000000042427984 */ /* 0x000f280000000400 */
[----:B------:R-:W4:Y:S04]  /*2480*/  LDS.U16 R68, [R68] ;  /* 0x0000000044447984 */ /* 0x000f280000000400 */
[----:B------:R-:W4:Y:S04]  /*2490*/  LDS.U16 R70, [R70] ;  /* 0x0000000046467984 */ /* 0x000f280000000400 */
[----:B------:R-:W4:Y:S04]  /*24a0*/  LDS.U16 R72, [R72] ;  /* 0x0000000048487984 */ /* 0x000f280000000400 */
[----:B------:R-:W4:Y:S01]  /*24b0*/  LDS.U16 R74, [R74] ;  /* 0x000000004a4a7984 */ /* 0x000f220000000400 */
[----:B0-----:R-:W-:-:S03]  /*24c0*/  IMAD.IADD R5, R52, 0x1, R5 ;  /* 0x0000000134057824 */ /* 0x001fc600078e0205 */
[----:B------:R-:W0:Y:S01]  /*24d0*/  LDS.U16 R76, [R76] ;  /* 0x000000004c4c7984 */ /* 0x000e220000000400 */
[----:B-1----:R-:W-:-:S03]  /*24e0*/  IMAD.IADD R56, R57, 0x1, R56 ;  /* 0x0000000139387824 */ /* 0x002fc600078e0238 */
[----:B------:R-:W1:Y:S01]  /*24f0*/  LDS.U16 R78, [R78] ;  /* 0x000000004e4e7984 */ /* 0x000e620000000400 */
[----:B--2---:R-:W-:-:S03]  /*2500*/  IMAD.IADD R58, R59, 0x1, R58 ;  /* 0x000000013b3a7824 */ /* 0x004fc600078e023a */
[----:B------:R-:W2:Y:S01]  /*2510*/  LDS.U16 R80, [R80] ;  /* 0x0000000050507984 */ /* 0x000ea20000000400 */
[----:B---3--:R-:W-:-:S03]  /*2520*/  IMAD.IADD R60, R61, 0x1, R60 ;  /* 0x000000013d3c7824 */ /* 0x008fc600078e023c */
[----:B------:R-:W3:Y:S01]  /*2530*/  LDS.U16 R82, [R82] ;  /* 0x0000000052527984 */ /* 0x000ee20000000400 */
[----:B----4-:R-:W-:-:S03]  /*2540*/  IMAD.IADD R62, R63, 0x1, R62 ;  /* 0x000000013f3e7824 */ /* 0x010fc600078e023e */
[----:B------:R-:W4:Y:S01]  /*2550*/  LDS.U16 R84, [R84] ;  /* 0x0000000054547984 */ /* 0x000f220000000400 */
[----:B------:R-:W-:-:S03]  /*2560*/  IMAD.IADD R64, R65, 0x1, R64 ;  /* 0x0000000141407824 */ /* 0x000fc600078e0240 */
[----:B------:R-:W4:Y:S01]  /*2570*/  LDS.U16 R86, [R86] ;  /* 0x0000000056567984 */ /* 0x000f220000000400 */
[----:B------:R-:W-:-:S03]  /*2580*/  IMAD.IADD R66, R67, 0x1, R66 ;  /* 0x0000000143427824 */ /* 0x000fc600078e0242 */
[----:B------:R-:W4:Y:S01]  /*2590*/  LDS.U16 R88, [R88] ;  /* 0x0000000058587984 */ /* 0x000f220000000400 */
[----:B------:R-:W-:-:S03]  /*25a0*/  IMAD.IADD R68, R69, 0x1, R68 ;  /* 0x0000000145447824 */ /* 0x000fc600078e0244 */
[----:B------:R-:W4:Y:S01]  /*25b0*/  LDS.U16 R90, [R90] ;  /* 0x000000005a5a7984 */ /* 0x000f220000000400 */
[----:B------:R-:W-:Y:S02]  /*25c0*/  IMAD.IADD R70, R71, 0x1, R70 ;  /* 0x0000000147467824 */ /* 0x000fe400078e0246 */
[----:B------:R-:W-:Y:S02]  /*25d0*/  IMAD.IADD R72, R73, 0x1, R72 ;  /* 0x0000000149487824 */ /* 0x000fe400078e0248 */
[----:B------:R-:W-:Y:S02]  /*25e0*/  IMAD.IADD R74, R75, 0x1, R74 ;  /* 0x000000014b4a7824 */ /* 0x000fe400078e024a */
[----:B0-----:R-:W-:Y:S02]  /*25f0*/  IMAD.IADD R76, R77, 0x1, R76 ;  /* 0x000000014d4c7824 */ /* 0x001fe400078e024c */
[----:B-1----:R-:W-:Y:S02]  /*2600*/  IMAD.IADD R78, R79, 0x1, R78 ;  /* 0x000000014f4e7824 */ /* 0x002fe400078e024e */
[----:B--2---:R-:W-:-:S02]  /*2610*/  IMAD.IADD R80, R81, 0x1, R80 ;  /* 0x0000000151507824 */ /* 0x004fc400078e0250 */
[----:B---3--:R-:W-:Y:S02]  /*2620*/  IMAD.IADD R82, R83, 0x1, R82 ;  /* 0x0000000153527824 */ /* 0x008fe400078e0252 */
[----:B----4-:R-:W-:Y:S02]  /*2630*/  IMAD.IADD R84, R85, 0x1, R84 ;  /* 0x0000000155547824 */ /* 0x010fe400078e0254 */
[----:B------:R-:W-:Y:S02]  /*2640*/  IMAD.IADD R86, R87, 0x1, R86 ;  /* 0x0000000157567824 */ /* 0x000fe400078e0256 */
[----:B------:R-:W-:Y:S02]  /*2650*/  IMAD.IADD R88, R89, 0x1, R88 ;  /* 0x0000000159587824 */ /* 0x000fe400078e0258 */
[----:B------:R-:W-:Y:S01]  /*2660*/  IMAD.IADD R90, R91, 0x1, R90 ;  /* 0x000000015b5a7824 */ /* 0x000fe200078e025a */
[----:B------:R-:W-:Y:S06]  /*2670*/  BAR.SYNC.DEFER_BLOCKING 0x0 ;  /* 0x0000000000007b1d */ /* 0x000fec0000010000 */
[----:B------:R-:W-:Y:S05]  /*2680*/  BRA.U UP0, `(.L_x_219) ;  /* 0x0000000500987547 */ /* 0x000fea000b800000 */
[----:B------:R-:W-:Y:S01]  /*2690*/  LEA R4, R5, UR4, 0x2 ;  /* 0x0000000405047c11 */ /* 0x000fe2000f8e10ff */
[----:B------:R-:W-:Y:S01]  /*26a0*/  UIADD3 UR8, UPT, UPT, UR8, 0x6, URZ ;  /* 0x0000000608087890 */ /* 0x000fe2000fffe0ff */
[----:B------:R-:W-:Y:S01]  /*26b0*/  LEA R5, R56, UR4, 0x2 ;  /* 0x0000000438057c11 */ /* 0x000fe2000f8e10ff */
[----:B------:R-:W-:Y:S01]  /*26c0*/  UIADD3 UR5, UPT, UPT, UR5, -0x6, URZ ;  /* 0xfffffffa05057890 */ /* 0x000fe2000fffe0ff */
[----:B------:R-:W-:Y:S01]  /*26d0*/  LEA R6, R58, UR4, 0x2 ;  /* 0x000000043a067c11 */ /* 0x000fe2000f8e10ff */
[----:B------:R0:W-:Y:S01]  /*26e0*/  STS [R4], R2 ;  /* 0x0000000204007388 */ /* 0x0001e20000000800 */
[----:B------:R-:W-:Y:S02]  /*26f0*/  LEA R7, R60, UR4, 0x2 ;  /* 0x000000043c077c11 */ /* 0x000fe4000f8e10ff */
[----:B------:R-:W-:Y:S01]  /*2700*/  LEA R8, R62, UR4, 0x2 ;  /* 0x000000043e087c11 */ /* 0x000fe2000f8e10ff */
[----:B------:R0:W-:Y:S01]  /*2710*/  STS [R5], R3 ;  /* 0x0000000305007388 */ /* 0x0001e20000000800 */
[----:B------:R-:W-:-:S02]  /*2720*/  LEA R9, R64, UR4, 0x2 ;  /* 0x0000000440097c11 */ /* 0x000fc4000f8e10ff */
[----:B------:R-:W-:Y:S01]  /*2730*/  LEA R10, R66, UR4, 0x2 ;  /* 0x00000004420a7c11 */ /* 0x000fe2000f8e10ff */
[----:B------:R0:W-:Y:S01]  /*2740*/  STS [R6], R12 ;  /* 0x0000000c06007388 */ /* 0x0001e20000000800 */
[----:B------:R-:W-:Y:S02]  /*2750*/  LEA R11, R68, UR4, 0x2 ;  /* 0x00000004440b7c11 */ /* 0x000fe4000f8e10ff */
        /* <DEDUP_REMOVED lines=16> */
[----:B------:R0:W-:Y:S04]  /*2860*/  STS [R52], R18 ;  /* 0x0000001234007388 */ /* 0x0001e80000000800 */
        /* <DEDUP_REMOVED lines=9> */
[----:B------:R0:W-:Y:S01]  /*2900*/  STS [R64], R28 ;  /* 0x0000001c40007388 */ /* 0x0001e20000000800 */
[----:B------:R-:W-:Y:S06]  /*2910*/  BAR.SYNC.DEFER_BLOCKING 0x0 ;  /* 0x0000000000007b1d */ /* 0x000fec0000010000 */
[----:B------:R0:W1:Y:S04]  /*2920*/  LDS R2, [R53] ;  /* 0x0000000035027984 */ /* 0x0000680000000800 */
[----:B------:R0:W3:Y:S04]  /*2930*/  LDS R3, [R53+0x4] ;  /* 0x0000040035037984 */ /* 0x0000e80000000800 */
[----:B------:R0:W4:Y:S04]  /*2940*/  LDS R12, [R53+0x8] ;  /* 0x00000800350c7984 */ /* 0x0001280000000800 */
[----:B------:R0:W2:Y:S04]  /*2950*/  LDS R13, [R53+0xc] ;  /* 0x00000c00350d7984 */ /* 0x0000a80000000800 */
[----:B------:R0:W0:Y:S04]  /*2960*/  LDS R14, [R53+0x10] ;  /* 0x00001000350e7984 */ /* 0x0000280000000800 */
        /* <DEDUP_REMOVED lines=13> */
[----:B------:R0:W0:Y:S01]  /*2a40*/  LDS R28, [R53+0x48] ;  /* 0x00004800351c7984 */ /* 0x0000220000000800 */
[----:B------:R-:W-:Y:S06]  /*2a50*/  BAR.SYNC.DEFER_BLOCKING 0x0 ;  /* 0x0000000000007b1d */ /* 0x000fec0000010000 */
        /* <DEDUP_REMOVED lines=20> */
[----:B------:R0:W0:Y:S04]  /*2ba0*/  LDS R29, [R53] ;  /* 0x00000000351d7984 */ /* 0x0000280000000800 */
        /* <DEDUP_REMOVED lines=19> */
[----:B-1234-:R-:W-:Y:S05]  /*2ce0*/  BRA `(.L_x_220) ;  /* 0xffffffdc00587947 */ /* 0x01efea000383ffff */
.L_x_219:
[----:B------:R-:W-:Y:S01]  /*2cf0*/  LEA R5, R5, UR4, 0x2 ;  /* 0x0000000405057c11 */ /* 0x000fe2000f8e10ff */
[----:B------:R-:W-:Y:S01]  /*2d00*/  IMAD R53, R0, -0x48, R53 ;  /* 0xffffffb800357824 */ /* 0x000fe200078e0235 */
[----:B------:R-:W-:Y:S01]  /*2d10*/  LEA R56, R56, UR4, 0x2 ;  /* 0x0000000438387c11 */ /* 0x000fe2000f8e10ff */
[----:B------:R-:W0:Y:S01]  /*2d20*/  LDCU.64 UR6, c[0x0][0x3a0] ;  /* 0x00007400ff0677ac */ /* 0x000e220008000a00 */
[----:B------:R-:W-:Y:S01]  /*2d30*/  LEA R58, R58, UR4, 0x2 ;  /* 0x000000043a3a7c11 */ /* 0x000fe2000f8e10ff */
[----:B------:R-:W-:Y:S01]  /*2d40*/  STS [R5], R2 ;  /* 0x0000000205007388 */ /* 0x000fe20000000800 */
[----:B------:R-:W-:Y:S01]  /*2d50*/  LEA R60, R60, UR4, 0x2 ;  /* 0x000000043c3c7c11 */ /* 0x000fe2000f8e10ff */
[----:B------:R-:W-:Y:S01]  /*2d60*/  VIADD R6, R0, 0x100 ;  /* 0x0000010000067836 */ /* 0x000fe20000000000 */
[----:B------:R-:W-:Y:S01]  /*2d70*/  LEA R62, R62, UR4, 0x2 ;  /* 0x000000043e3e7c11 */ /* 0x000fe2000f8e10ff */
[----:B------:R1:W-:Y:S01]  /*2d80*/  STS [R56], R3 ;  /* 0x0000000338007388 */ /* 0x0003e20000000800 */
[----:B------:R-:W-:Y:S01]  /*2d90*/  LEA R64, R64, UR4, 0x2 ;  /* 0x0000000440407c11 */ /* 0x000fe2000f8e10ff */
[----:B------:R-:W-:Y:S01]  /*2da0*/  VIADD R8, R0, 0x300 ;  /* 0x0000030000087836 */ /* 0x000fe20000000000 */
[----:B------:R-:W-:Y:S01]  /*2db0*/  LEA R66, R66, UR4, 0x2 ;  /* 0x0000000442427c11 */ /* 0x000fe2000f8e10ff */
[----:B------:R2:W-:Y:S01]  /*2dc0*/  STS [R58], R12 ;  /* 0x0000000c3a007388 */ /* 0x0005e20000000800 */
[----:B------:R-:W-:-:S02]  /*2dd0*/  LEA R68, R68, UR4, 0x2 ;  /* 0x0000000444447c11 */ /* 0x000fc4000f8e10ff */
[----:B------:R-:W-:Y:S01]  /*2de0*/  LEA R70, R70, UR4, 0x2 ;  /* 0x0000000446467c11 */ /* 0x000fe2000f8e10ff */
[----:B------:R-:W-:Y:S01]  /*2df0*/  STS [R60], R13 ;  /* 0x0000000d3c007388 */ /* 0x000fe20000000800 */
[----:B------:R-:W-:Y:S01]  /*2e00*/  LEA R72, R72, UR4, 0x2 ;  /* 0x0000000448487c11 */ /* 0x000fe2000f8e10ff */
[----:B-1----:R-:W1:Y:S01]  /*2e10*/  LDC.64 R2, c[0x0][0x388] ;  /* 0x0000e200ff027b82 */ /* 0x002e620000000a00 */
[----:B------:R-:W-:Y:S01]  /*2e20*/  LEA R74, R74, UR4, 0x2 ;  /* 0x000000044a4a7c11 */ /* 0x000fe2000f8e10ff */
[----:B------:R-:W-:Y:S01]  /*2e30*/  STS [R62], R14 ;  /* 0x0000000e3e007388 */ /* 0x000fe20000000800 */
[----:B------:R-:W-:Y:S01]  /*2e40*/  LEA R76, R76, UR4, 0x2 ;  /* 0x000000044c4c7c11 */ /* 0x000fe2000f8e10ff */
[----:B0-----:R-:W-:Y:S01]  /*2e50*/  IMAD.U32 R4, RZ, RZ, UR7 ;  /* 0x00000007ff047e24 */ /* 0x001fe2000f8e00ff */
[----:B------:R-:W-:Y:S01]  /*2e60*/  LEA R78, R78, UR4, 0x2 ;  /* 0x000000044e4e7c11 */ /* 0x000fe2000f8e10ff */
[----:B------:R-:W-:Y:S01]  /*2e70*/  STS [R64], R15 ;  /* 0x0000000f40007388 */ /* 0x000fe20000000800 */
[----:B------:R-:W-:Y:S01]  /*2e80*/  LEA R80, R80, UR4, 0x2 ;  /* 0x0000000450507c11 */ /* 0x000fe2000f8e10ff */
[----:B--2---:R-:W-:Y:S01]  /*2e90*/  VIADD R12, R0, 0x500 ;  /* 0x00000500000c7836 */ /* 0x004fe20000000000 */
[----:B------:R-:W-:Y:S01]  /*2ea0*/  LEA R82, R82, UR4, 0x2 ;  /* 0x0000000452527c11 */ /* 0x000fe2000f8e10ff */
[----:B------:R-:W-:Y:S01]  /*2eb0*/  STS [R66], R16 ;  /* 0x0000001042007388 */ /* 0x000fe20000000800 */
[----:B------:R-:W-:-:S02]  /*2ec0*/  LEA R84, R84, UR4, 0x2 ;  /* 0x0000000454547c11 */ /* 0x000fc4000f8e10ff */
[----:B------:R-:W-:Y:S01]  /*2ed0*/  LEA R86, R86, UR4, 0x2 ;  /* 0x0000000456567c11 */ /* 0x000fe2000f8e10ff */
[----:B------:R-:W-:Y:S01]  /*2ee0*/  STS [R68], R17 ;  /* 0x0000001144007388 */ /* 0x000fe20000000800 */
[----:B------:R-:W-:Y:S02]  /*2ef0*/  LEA R88, R88, UR4, 0x2 ;  /* 0x0000000458587c11 */ /* 0x000fe4000f8e10ff */
[----:B------:R-:W-:Y:S01]  /*2f00*/  LEA R90, R90, UR4, 0x2 ;  /* 0x000000045a5a7c11 */ /* 0x000fe2000f8e10ff */
[----:B------:R-:W-:Y:S01]  /*2f10*/  STS [R70], R18 ;  /* 0x0000001246007388 */ /* 0x000fe20000000800 */
[----:B------:R-:W-:Y:S02]  /*2f20*/  ISETP.LT.U32.AND P6, PT, R0, UR6, PT ;  /* 0x0000000600007c0c */ /* 0x000fe4000bfc1070 */
[----:B------:R-:W-:Y:S01]  /*2f30*/  ISETP.LT.U32.AND P2, PT, R6, UR6, PT ;  /* 0x0000000606007c0c */ /* 0x000fe2000bf41070 */
[----:B------:R-:W-:Y:S01]  /*2f40*/  STS [R72], R19 ;  /* 0x0000001348007388 */ /* 0x000fe20000000800 */
[----:B------:R-:W-:Y:S01]  /*2f50*/  ISETP.GT.U32.AND.EX P6, PT, R4, RZ, PT, P6 ;  /* 0x000000ff0400720c */ /* 0x000fe20003fc4160 */
[----:B------:R-:W-:Y:S01]  /*2f60*/  VIADD R6, R0, 0x200 ;  /* 0x0000020000067836 */ /* 0x000fe20000000000 */
[----:B------:R-:W-:Y:S01]  /*2f70*/  ISETP.LT.U32.AND P4, PT, R8, UR6, PT ;  /* 0x0000000608007c0c */ /* 0x000fe2000bf81070 */
[----:B------:R-:W-:Y:S01]  /*2f80*/  STS [R74], R20 ;  /* 0x000000144a007388 */ /* 0x000fe20000000800 */
[----:B------:R-:W-:Y:S01]  /*2f90*/  IMAD.U32 R8, RZ, RZ, UR7 ;  /* 0x00000007ff087e24 */ /* 0x000fe2000f8e00ff */
[C---:B------:R-:W-:Y:S01]  /*2fa0*/  LOP3.LUT R10, R0.reuse, 0x400, RZ, 0xfc, !PT ;  /* 0x00000400000a7812 */ /* 0x040fe200078efcff */
[----:B-1----:R-:W-:Y:S01]  /*2fb0*/  IMAD.WIDE.U32 R2, R0, 0x4, R2 ;  /* 0x0000000400027825 */ /* 0x002fe200078e0002 */
[----:B------:R-:W-:Y:S01]  /*2fc0*/  STS [R76], R21 ;  /* 0x000000154c007388 */ /* 0x000fe20000000800 */
[----:B------:R-:W-:-:S02]  /*2fd0*/  ISETP.LT.U32.AND P5, PT, R6, UR6, PT ;  /* 0x0000000606007c0c */ /* 0x000fc4000bfa1070 */
[----:B------:R-:W-:Y:S01]  /*2fe0*/  VIADD R6, R0, 0x600 ;  /* 0x0000060000067836 */ /* 0x000fe20000000000 */
[----:B------:R-:W-:Y:S01]  /*2ff0*/  STS [R78], R22 ;  /* 0x000000164e007388 */ /* 0x000fe20000000800 */
[----:B------:R-:W-:Y:S01]  /*3000*/  ISETP.LT.U32.AND P3, PT, R10, UR6, PT ;  /* 0x000000060a007c0c */ /* 0x000fe2000bf61070 */
[----:B------:R-:W-:Y:S01]  /*3010*/  IMAD.U32 R10, RZ, RZ, UR7 ;  /* 0x00000007ff0a7e24 */ /* 0x000fe2000f8e00ff */
[----:B------:R-:W-:Y:S01]  /*3020*/  ISETP.GT.U32.AND.EX P2, PT, R8, RZ, PT, P2 ;  /* 0x000000ff0800720c */ /* 0x000fe20003f44120 */
[----:B------:R-:W-:Y:S01]  /*3030*/  STS [R80], R23 ;  /* 0x0000001750007388 */ /* 0x000fe20000000800 */
[----:B------:R-:W-:Y:S01]  /*3040*/  ISETP.LT.U32.AND P0, PT, R6, UR6, PT ;  /* 0x0000000606007c0c */ /* 0x000fe2000bf01070 */
[----:B------:R-:W-:Y:S01]  /*3050*/  VIADD R6, R0, 0x700 ;  /* 0x0000070000067836 */ /* 0x000fe20000000000 */
[----:B------:R-:W-:Y:S01]  /*3060*/  ISETP.GT.U32.AND.EX P5, PT, R10, RZ, PT, P5 ;  /* 0x000000ff0a00720c */ /* 0x000fe20003fa4150 */
[----:B------:R-:W-:Y:S01]  /*3070*/  STS [R82], R24 ;  /* 0x0000001852007388 */ /* 0x000fe20000000800 */
[----:B------:R-:W-:-:S02]  /*3080*/  ISETP.GT.U32.AND.EX P4, PT, R8, RZ, PT, P4 ;  /* 0x000000ff0800720c */ /* 0x000fc40003f84140 */
[----:B------:R-:W-:Y:S01]  /*3090*/  ISETP.LT.U32.AND P1, PT, R12, UR6, PT ;  /* 0x000000060c007c0c */ /* 0x000fe2000bf21070 */
[----:B------:R-:W-:Y:S01]  /*30a0*/  STS [R84], R25 ;  /* 0x0000001954007388 */ /* 0x000fe20000000800 */
[C---:B------:R-:W-:Y:S02]  /*30b0*/  ISETP.GT.U32.AND.EX P0, PT, R8.reuse, RZ, PT, P0 ;  /* 0x000000ff0800720c */ /* 0x040fe40003f04100 */
[----:B------:R-:W-:Y:S01]  /*30c0*/  ISETP.GT.U32.AND.EX P1, PT, R8, RZ, PT, P1 ;  /* 0x000000ff0800720c */ /* 0x000fe20003f24110 */
[----:B------:R-:W-:Y:S04]  /*30d0*/  STS [R86], R26 ;  /* 0x0000001a56007388 */ /* 0x000fe80000000800 */
[----:B------:R-:W-:Y:S04]  /*30e0*/  STS [R88], R27 ;  /* 0x0000001b58007388 */ /* 0x000fe80000000800 */
[----:B------:R-:W-:Y:S01]  /*30f0*/  STS [R90], R28 ;  /* 0x0000001c5a007388 */ /* 0x000fe20000000800 */
[----:B------:R-:W-:Y:S06]  /*3100*/  BAR.SYNC.DEFER_BLOCKING 0x0 ;  /* 0x0000000000007b1d */ /* 0x000fec0000010000 */
[----:B------:R-:W0:Y:S04]  /*3110*/  LDS R7, [R53] ;  /* 0x0000000035077984 */ /* 0x000e280000000800 */
[----:B------:R-:W-:Y:S04]  /*3120*/  LDS R9, [R53+0x400] ;  /* 0x0004000035097984 */ /* 0x000fe80000000800 */
        /* <DEDUP_REMOVED lines=16> */
[----:B------:R-:W-:Y:S01]  /*3230*/  LDS R65, [R53+0x4800] ;  /* 0x0048000035417984 */ /* 0x000fe20000000800 */
[----:B------:R-:W-:Y:S06]  /*3240*/  BAR.SYNC.DEFER_BLOCKING 0x0 ;  /* 0x0000000000007b1d */ /* 0x000fec0000010000 */
[----:B------:R1:W-:Y:S04]  /*3250*/  STS [R5], R29 ;  /* 0x0000001d05007388 */ /* 0x0003e80000000800 */
[----:B------:R-:W-:Y:S04]  /*3260*/  STS [R56], R30 ;  /* 0x0000001e38007388 */ /* 0x000fe80000000800 */
[----:B------:R-:W-:Y:S01]  /*3270*/  STS [R58], R31 ;  /* 0x0000001f3a007388 */ /* 0x000fe20000000800 */
[----:B-1----:R-:W1:Y:S03]  /*3280*/  LDC.64 R4, c[0x0][0x398] ;  /* 0x0000e600ff047b82 */ /* 0x002e660000000a00 */
[----:B------:R-:W-:Y:S04]  /*3290*/  STS [R60], R32 ;  /* 0x000000203c007388 */ /* 0x000fe80000000800 */
[----:B------:R-:W-:Y:S04]  /*32a0*/  STS [R62], R33 ;  /* 0x000000213e007388 */ /* 0x000fe80000000800 */
[----:B------:R-:W-:Y:S04]  /*32b0*/  STS [R64], R34 ;  /* 0x0000002240007388 */ /* 0x000fe80000000800 */
[----:B------:R-:W-:Y:S04]  /*32c0*/  STS [R66], R35 ;  /* 0x0000002342007388 */ /* 0x000fe80000000800 */
[----:B------:R-:W-:Y:S04]  /*32d0*/  STS [R68], R36 ;  /* 0x0000002444007388 */ /* 0x000fe80000000800 */
[----:B------:R-:W-:Y:S01]  /*32e0*/  STS [R70], R37 ;  /* 0x0000002546007388 */ /* 0x000fe20000000800 */
[----:B-1----:R-:W-:-:S03]  /*32f0*/  IMAD.WIDE.U32 R4, R0, 0x4, R4 ;  /* 0x0000000400047825 */ /* 0x002fc600078e0004 */
[----:B------:R-:W-:Y:S04]  /*3300*/  STS [R72], R38 ;  /* 0x0000002648007388 */ /* 0x000fe80000000800 */
        /* <DEDUP_REMOVED lines=8> */
[----:B------:R-:W-:Y:S01]  /*3390*/  STS [R90], R47 ;  /* 0x0000002f5a007388 */ /* 0x000fe20000000800 */
[----:B------:R-:W-:Y:S06]  /*33a0*/  BAR.SYNC.DEFER_BLOCKING 0x0 ;  /* 0x0000000000007b1d */ /* 0x000fec0000010000 */
[----:B------:R-:W1:Y:S04]  /*33b0*/  @P6 LDS R67, [R53] ;  /* 0x0000000035436984 */ /* 0x000e680000000800 */
[----:B------:R-:W2:Y:S04]  /*33c0*/  LDS R29, [R53+0x400] ;  /* 0x00040000351d7984 */ /* 0x000ea80000000800 */
[----:B------:R-:W3:Y:S04]  /*33d0*/  LDS R31, [R53+0x800] ;  /* 0x00080000351f7984 */ /* 0x000ee80000000800 */
[----:B------:R-:W4:Y:S04]  /*33e0*/  LDS R33, [R53+0xc00] ;  /* 0x000c000035217984 */ /* 0x000f280000000800 */
[----:B------:R-:W5:Y:S04]  /*33f0*/  LDS R35, [R53+0x1000] ;  /* 0x0010000035237984 */ /* 0x000f680000000800 */
[----:B------:R-:W5:Y:S04]  /*3400*/  LDS R37, [R53+0x1400] ;  /* 0x0014000035257984 */ /* 0x000f680000000800 */
[----:B------:R-:W5:Y:S04]  /*3410*/  LDS R39, [R53+0x1800] ;  /* 0x0018000035277984 */ /* 0x000f680000000800 */
[----:B0-----:R0:W-:Y:S04]  /*3420*/  @P6 STG.E desc[UR10][R2.64], R7 ;  /* 0x0000000702006986 */ /* 0x0011e8000c10190a */
[----:B------:R-:W5:Y:S04]  /*3430*/  LDS R41, [R53+0x1c00] ;  /* 0x001c000035297984 */ /* 0x000f680000000800 */
[----:B-1----:R-:W-:Y:S01]  /*3440*/  @P6 STG.E desc[UR10][R4.64], R67 ;  /* 0x0000004304006986 */ /* 0x002fe2000c10190a */
[----:B------:R-:W-:Y:S01]  /*3450*/  ISETP.LT.U32.AND P6, PT, R6, UR6, PT ;  /* 0x0000000606007c0c */ /* 0x000fe2000bfc1070 */
[----:B0-----:R-:W-:Y:S01]  /*3460*/  IMAD.U32 R7, RZ, RZ, UR7 ;  /* 0x00000007ff077e24 */ /* 0x001fe2000f8e00ff */
[----:B------:R-:W-:Y:S01]  /*3470*/  LOP3.LUT R6, R0, 0x800, RZ, 0xfc, !PT ;  /* 0x0000080000067812 */ /* 0x000fe200078efcff */
[----:B------:R-:W-:Y:S01]  /*3480*/  @P2 STG.E desc[UR10][R2.64+0x400], R9 ;  /* 0x0004000902002986 */ /* 0x000fe2000c10190a */
[----:B------:R-:W-:-:S02]  /*3490*/  ISETP.GT.U32.AND.EX P6, PT, R10, RZ, PT, P6 ;  /* 0x000000ff0a00720c */ /* 0x000fc40003fc4160 */
[----:B------:R-:W-:Y:S01]  /*34a0*/  ISETP.GT.U32.AND.EX P3, PT, R7, RZ, PT, P3 ;  /* 0x000000ff0700720c */ /* 0x000fe20003f64130 */
[----:B--2---:R-:W-:Y:S01]  /*34b0*/  @P2 STG.E desc[UR10][R4.64+0x400], R29 ;  /* 0x0004001d04002986 */ /* 0x004fe2000c10190a */
[----:B------:R-:W-:Y:S01]  /*34c0*/  ISETP.LT.U32.AND P2, PT, R6, UR6, PT ;  /* 0x0000000606007c0c */ /* 0x000fe2000bf41070 */
[----:B------:R-:W-:Y:S02]  /*34d0*/  VIADD R6, R0, 0x900 ;  /* 0x0000090000067836 */ /* 0x000fe40000000000 */
[----:B------:R-:W-:Y:S01]  /*34e0*/  @P5 STG.E desc[UR10][R2.64+0x800], R11 ;  /* 0x0008000b02005986 */ /* 0x000fe2000c10190a */
[----:B------:R-:W-:-:S03]  /*34f0*/  ISETP.GT.U32.AND.EX P2, PT, R8, RZ, PT, P2 ;  /* 0x000000ff0800720c */ /* 0x000fc60003f44120 */
[----:B---3--:R-:W-:Y:S01]  /*3500*/  @P5 STG.E desc[UR10][R4.64+0x800], R31 ;  /* 0x0008001f04005986 */ /* 0x008fe2000c10190a */
[----:B------:R-:W-:Y:S01]  /*3510*/  ISETP.LT.U32.AND P5, PT, R6, UR6, PT ;  /* 0x0000000606007c0c */ /* 0x000fe2000bfa1070 */
[----:B------:R-:W-:Y:S02]  /*3520*/  VIADD R6, R0, 0xa00 ;  /* 0x00000a0000067836 */ /* 0x000fe40000000000 */
[----:B------:R-:W0:Y:S01]  /*3530*/  LDS R7, [R53+0x2000] ;  /* 0x0020000035077984 */ /* 0x000e220000000800 */
[----:B------:R-:W-:Y:S01]  /*3540*/  ISETP.GT.U32.AND.EX P5, PT, R8, RZ, PT, P5 ;  /* 0x000000ff0800720c */ /* 0x000fe20003fa4150 */
[----:B------:R-:W-:Y:S02]  /*3550*/  VIADD R8, R0, 0x1100 ;  /* 0x0000110000087836 */ /* 0x000fe40000000000 */
[----:B------:R-:W-:Y:S04]  /*3560*/  @P4 STG.E desc[UR10][R2.64+0xc00], R13 ;  /* 0x000c000d02004986 */ /* 0x000fe8000c10190a */
[----:B----4-:R-:W-:Y:S01]  /*3570*/  @P4 STG.E desc[UR10][R4.64+0xc00], R33 ;  /* 0x000c002104004986 */ /* 0x010fe2000c10190a */
[----:B------:R-:W-:Y:S01]  /*3580*/  ISETP.LT.U32.AND P4, PT, R6, UR6, PT ;  /* 0x0000000606007c0c */ /* 0x000fe2000bf81070 */
[----:B------:R-:W-:-:S02]  /*3590*/  VIADD R6, R0, 0xb00 ;  /* 0x00000b0000067836 */ /* 0x000fc40000000000 */
[----:B------:R-:W1:Y:S01]  /*35a0*/  LDS R9, [R53+0x2400] ;  /* 0x0024000035097984 */ /* 0x000e620000000800 */
[----:B------:R-:W-:-:S03]  /*35b0*/  ISETP.GT.U32.AND.EX P4, PT, R10, RZ, PT, P4 ;  /* 0x000000ff0a00720c */ /* 0x000fc60003f84140 */
[----:B------:R-:W2:Y:S04]  /*35c0*/  LDS R11, [R53+0x2800] ;  /* 0x00280000350b7984 */ /* 0x000ea80000000800 */
[----:B------:R-:W3:Y:S04]  /*35d0*/  LDS R13, [R53+0x2c00] ;  /* 0x002c0000350d7984 */ /* 0x000ee80000000800 */
[----:B------:R-:W-:Y:S04]  /*35e0*/  @P3 STG.E desc[UR10][R2.64+0x1000], R15 ;  /* 0x0010000f02003986 */ /* 0x000fe8000c10190a */
[----:B-----5:R-:W-:Y:S01]  /*35f0*/  @P3 STG.E desc[UR10][R4.64+0x1000], R35 ;  /* 0x0010002304003986 */ /* 0x020fe2000c10190a */
[----:B------:R-:W-:-:S02]  /*3600*/  ISETP.LT.U32.AND P3, PT, R6, UR6, PT ;  /* 0x0000000606007c0c */ /* 0x000fc4000bf61070 */
[----:B------:R-:W-:Y:S01]  /*3610*/  LOP3.LUT R6, R0, 0xc00, RZ, 0xfc, !PT ;  /* 0x00000c0000067812 */ /* 0x000fe200078efcff */
[----:B------:R-:W-:Y:S04]  /*3620*/  @P1 STG.E desc[UR10][R2.64+0x1400], R17 ;  /* 0x0014001102001986 */ /* 0x000fe8000c10190a */
[----:B------:R-:W-:Y:S01]  /*3630*/  @P1 STG.E desc[UR10][R4.64+0x1400], R37 ;  /* 0x0014002504001986 */ /* 0x000fe2000c10190a */
[----:B------:R-:W-:Y:S01]  /*3640*/  ISETP.LT.U32.AND P1, PT, R6, UR6, PT ;  /* 0x0000000606007c0c */ /* 0x000fe2000bf21070 */
[----:B------:R-:W-:Y:S02]  /*3650*/  VIADD R6, R0, 0xd00 ;  /* 0x00000d0000067836 */ /* 0x000fe40000000000 */
[----:B------:R-:W-:Y:S04]  /*3660*/  @P0 STG.E desc[UR10][R2.64+0x1800], R19 ;  /* 0x0018001302000986 */ /* 0x000fe8000c10190a */
[----:B------:R-:W-:Y:S01]  /*3670*/  @P0 STG.E desc[UR10][R4.64+0x1800], R39 ;  /* 0x0018002704000986 */ /* 0x000fe2000c10190a */
[----:B------:R-:W-:Y:S01]  /*3680*/  ISETP.LT.U32.AND P0, PT, R6, UR6, PT ;  /* 0x0000000606007c0c */ /* 0x000fe2000bf01070 */
[----:B------:R-:W-:-:S02]  /*3690*/  VIADD R6, R0, 0xe00 ;  /* 0x00000e0000067836 */ /* 0x000fc40000000000 */
[----:B------:R-:W-:Y:S04]  /*36a0*/  @P6 STG.E desc[UR10][R2.64+0x1c00], R21 ;  /* 0x001c001502006986 */ /* 0x000fe8000c10190a */
[----:B------:R-:W-:Y:S01]  /*36b0*/  @P6 STG.E desc[UR10][R4.64+0x1c00], R41 ;  /* 0x001c002904006986 */ /* 0x000fe2000c10190a */
[----:B------:R-:W-:Y:S01]  /*36c0*/  ISETP.LT.U32.AND P6, PT, R6, UR6, PT ;  /* 0x0000000606007c0c */ /* 0x000fe2000bfc1070 */
[----:B------:R-:W-:Y:S02]  /*36d0*/  IMAD.U32 R6, RZ, RZ, UR7 ;  /* 0x00000007ff067e24 */ /* 0x000fe4000f8e00ff */
[----:B------:R-:W4:Y:S03]  /*36e0*/  LDS R15, [R53+0x3000] ;  /* 0x00300000350f7984 */ /* 0x000f260000000800 */
[----:B------:R-:W-:Y:S01]  /*36f0*/  ISETP.GT.U32.AND.EX P3, PT, R6, RZ, PT, P3 ;  /* 0x000000ff0600720c */ /* 0x000fe20003f64130 */
[----:B------:R-:W5:Y:S01]  /*3700*/  LDS R17, [R53+0x3400] ;  /* 0x0034000035117984 */ /* 0x000f620000000800 */
[----:B------:R-:W-:-:S03]  /*3710*/  VIADD R6, R0, 0xf00 ;  /* 0x00000f0000067836 */ /* 0x000fc60000000000 */
[----:B------:R-:W5:Y:S04]  /*3720*/  LDS R19, [R53+0x3800] ;  /* 0x0038000035137984 */ /* 0x000f680000000800 */
[----:B------:R-:W5:Y:S04]  /*3730*/  LDS R21, [R53+0x3c00] ;  /* 0x003c000035157984 */ /* 0x000f680000000800 */
[----:B------:R-:W5:Y:S04]  /*3740*/  LDS R29, [R53+0x4000] ;  /* 0x00400000351d7984 */ /* 0x000f680000000800 */
[----:B------:R-:W5:Y:S04]  /*3750*/  LDS R31, [R53+0x4400] ;  /* 0x00440000351f7984 */ /* 0x000f680000000800 */
[----:B------:R-:W-:Y:S04]  /*3760*/  @P2 STG.E desc[UR10][R2.64+0x2000], R23 ;  /* 0x0020001702002986 */ /* 0x000fe8000c10190a */
[----:B0-----:R0:W-:Y:S01]  /*3770*/  @P2 STG.E desc[UR10][R4.64+0x2000], R7 ;  /* 0x0020000704002986 */ /* 0x0011e2000c10190a */
[----:B------:R-:W-:-:S02]  /*3780*/  ISETP.LT.U32.AND P2, PT, R6, UR6, PT ;  /* 0x0000000606007c0c */ /* 0x000fc4000bf41070 */
[C---:B------:R-:W-:Y:S01]  /*3790*/  LOP3.LUT R6, R0.reuse, 0x1000, RZ, 0xfc, !PT ;  /* 0x0000100000067812 */ /* 0x040fe200078efcff */
[----:B------:R2:W-:Y:S01]  /*37a0*/  @P5 STG.E desc[UR10][R2.64+0x2400], R25 ;  /* 0x0024001902005986 */ /* 0x0005e2000c10190a */
[----:B------:R-:W-:-:S03]  /*37b0*/  VIADD R0, R0, 0x1200 ;  /* 0x0000120000007836 */ /* 0x000fc60000000000 */
[----:B-1----:R1:W-:Y:S01]  /*37c0*/  @P5 STG.E desc[UR10][R4.64+0x2400], R9 ;  /* 0x0024000904005986 */ /* 0x0023e2000c10190a */
[----:B------:R-:W-:Y:S01]  /*37d0*/  ISETP.LT.U32.AND P5, PT, R6, UR6, PT ;  /* 0x0000000606007c0c */ /* 0x000fe2000bfa1070 */
[----:B------:R-:W-:Y:S02]  /*37e0*/  IMAD.U32 R6, RZ, RZ, UR7 ;  /* 0x00000007ff067e24 */ /* 0x000fe4000f8e00ff */
[----:B------:R1:W-:Y:S01]  /*37f0*/  @P4 STG.E desc[UR10][R2.64+0x2800], R27 ;  /* 0x0028001b02004986 */ /* 0x0003e2000c10190a */
[----:B0-----:R-:W-:Y:S02]  /*3800*/  IMAD.U32 R7, RZ, RZ, UR7 ;  /* 0x00000007ff077e24 */ /* 0x001fe4000f8e00ff */
[C---:B------:R-:W-:Y:S01]  /*3810*/  ISETP.GT.U32.AND.EX P1, PT, R6.reuse, RZ, PT, P1 ;  /* 0x000000ff0600720c */ /* 0x040fe20003f24110 */
[----:B--2---:R1:W-:Y:S01]  /*3820*/  @P4 STG.E desc[UR10][R4.64+0x2800], R11 ;  /* 0x0028000b04004986 */ /* 0x0043e2000c10190a */
[----:B------:R-:W-:Y:S02]  /*3830*/  ISETP.GT.U32.AND.EX P6, PT, R6, RZ, PT, P6 ;  /* 0x000000ff0600720c */ /* 0x000fe40003fc4160 */
[----:B------:R-:W-:Y:S01]  /*3840*/  ISETP.LT.U32.AND P4, PT, R8, UR6, PT ;  /* 0x0000000608007c0c */ /* 0x000fe2000bf81070 */
[----:B------:R1:W-:Y:S01]  /*3850*/  @P3 STG.E desc[UR10][R2.64+0x2c00], R49 ;  /* 0x002c003102003986 */ /* 0x0003e2000c10190a */
[----:B------:R-:W-:-:S02]  /*3860*/  ISETP.GT.U32.AND.EX P2, PT, R7, RZ, PT, P2 ;  /* 0x000000ff0700720c */ /* 0x000fc40003f44120 */
[----:B------:R-:W-:Y:S01]  /*3870*/  ISETP.GT.U32.AND.EX P4, PT, R6, RZ, PT, P4 ;  /* 0x000000ff0600720c */ /* 0x000fe20003f84140 */
[----:B---3--:R1:W-:Y:S01]  /*3880*/  @P3 STG.E desc[UR10][R4.64+0x2c00], R13 ;  /* 0x002c000d04003986 */ /* 0x0083e2000c10190a */
[----:B------:R-:W-:Y:S01]  /*3890*/  ISETP.LT.U32.AND P3, PT, R0, UR6, PT ;  /* 0x0000000600007c0c */ /* 0x000fe2000bf61070 */
[----:B------:R-:W-:Y:S02]  /*38a0*/  IMAD.U32 R0, RZ, RZ, UR7 ;  /* 0x00000007ff007e24 */ /* 0x000fe4000f8e00ff */
[----:B------:R1:W-:Y:S03]  /*38b0*/  @P1 STG.E desc[UR10][R2.64+0x3000], R51 ;  /* 0x0030003302001986 */ /* 0x0003e6000c10190a */
[C---:B------:R-:W-:Y:S01]  /*38c0*/  ISETP.GT.U32.AND.EX P0, PT, R0.reuse, RZ, PT, P0 ;  /* 0x000000ff0000720c */ /* 0x040fe20003f04100 */
[----:B----4-:R1:W-:Y:S01]  /*38d0*/  @P1 STG.E desc[UR10][R4.64+0x3000], R15 ;  /* 0x0030000f04001986 */ /* 0x0103e2000c10190a */
[----:B------:R-:W-:-:S02]  /*38e0*/  ISETP.GT.U32.AND.EX P5, PT, R0, RZ, PT, P5 ;  /* 0x000000ff0000720c */ /* 0x000fc40003fa4150 */
[----:B------:R-:W-:-:S09]  /*38f0*/  ISETP.GT.U32.AND.EX P3, PT, R0, RZ, PT, P3 ;  /* 0x000000ff0000720c */ /* 0x000fd20003f64130 */
[----:B------:R1:W-:Y:S04]  /*3900*/  @P0 STG.E desc[UR10][R2.64+0x3400], R55 ;  /* 0x0034003702000986 */ /* 0x0003e8000c10190a */
[----:B-----5:R1:W-:Y:S04]  /*3910*/  @P0 STG.E desc[UR10][R4.64+0x3400], R17 ;  /* 0x0034001104000986 */ /* 0x0203e8000c10190a */
[----:B------:R1:W-:Y:S04]  /*3920*/  @P6 STG.E desc[UR10][R2.64+0x3800], R57 ;  /* 0x0038003902006986 */ /* 0x0003e8000c10190a */
[----:B------:R1:W-:Y:S04]  /*3930*/  @P6 STG.E desc[UR10][R4.64+0x3800], R19 ;  /* 0x0038001304006986 */ /* 0x0003e8000c10190a */
[----:B------:R1:W-:Y:S04]  /*3940*/  @P2 STG.E desc[UR10][R2.64+0x3c00], R59 ;  /* 0x003c003b02002986 */ /* 0x0003e8000c10190a */
[----:B------:R1:W-:Y:S04]  /*3950*/  @P2 STG.E desc[UR10][R4.64+0x3c00], R21 ;  /* 0x003c001504002986 */ /* 0x0003e8000c10190a */
[----:B------:R1:W-:Y:S04]  /*3960*/  @P5 STG.E desc[UR10][R2.64+0x4000], R61 ;  /* 0x0040003d02005986 */ /* 0x0003e8000c10190a */
[----:B------:R1:W-:Y:S04]  /*3970*/  @P5 STG.E desc[UR10][R4.64+0x4000], R29 ;  /* 0x0040001d04005986 */ /* 0x0003e8000c10190a */
[----:B------:R1:W-:Y:S04]  /*3980*/  @P4 STG.E desc[UR10][R2.64+0x4400], R63 ;  /* 0x0044003f02004986 */ /* 0x0003e8000c10190a */
[----:B------:R1:W-:Y:S01]  /*3990*/  @P4 STG.E desc[UR10][R4.64+0x4400], R31 ;  /* 0x0044001f04004986 */ /* 0x0003e2000c10190a */
[----:B------:R-:W-:Y:S05]  /*39a0*/  @!P3 EXIT ;  /* 0x000000000000b94d */ /* 0x000fea0003800000 */
[----:B------:R-:W0:Y:S04]  /*39b0*/  LDS R53, [R53+0x4800] ;  /* 0x0048000035357984 */ /* 0x000e280000000800 */
[----:B------:R-:W-:Y:S04]  /*39c0*/  STG.E desc[UR10][R2.64+0x4800], R65 ;  /* 0x0048004102007986 */ /* 0x000fe8000c10190a */
[----:B0-----:R-:W-:Y:S01]  /*39d0*/  STG.E desc[UR10][R4.64+0x4800], R53 ;  /* 0x0048003504007986 */ /* 0x001fe2000c10190a */
[----:B------:R-:W-:Y:S05]  /*39e0*/  EXIT ;  /* 0x000000000000794d */ /* 0x000fea0003800000 */
.L_x_221:
        /* <DEDUP_REMOVED lines=9> */
.L_x_1363:


//--------------------- .text._ZN3cub18CUB_300001_SM_10006detail4scan16DeviceScanKernelINS2_10policy_hubIiiimN4cuda3__47minimumIiEEE10Policy1000EN6thrust24THRUST_300001_SM_1000_NS16reverse_iteratorINSC_10device_ptrIiEEEESG_NS0_13ScanTileStateIiLb1EEES8_NS0_8NullTypeEmiLb0ESJ_EEvT0_T1_T2_iT3_T4_T5_ --------------------------
	.section	.text._ZN3cub18CUB_300001_SM_10006detail4scan16DeviceScanKernelINS2_10policy_hubIiiimN4cuda3__47minimumIiEEE10Policy1000EN6thrust24THRUST_300001_SM_1000_NS16reverse_iteratorINSC_10device_ptrIiEEEESG_NS0_13ScanTileStateIiLb1EEES8_NS0_8NullTypeEmiLb0ESJ_EEvT0_T1_T2_iT3_T4_T5_,"ax",@progbits
	.align	128
        .global         _ZN3cub18CUB_300001_SM_10006detail4scan16DeviceScanKernelINS2_10policy_hubIiiimN4cuda3__47minimumIiEEE10Policy1000EN6thrust24THRUST_300001_SM_1000_NS16reverse_iteratorINSC_10device_ptrIiEEEESG_NS0_13ScanTileStateIiLb1EEES8_NS0_8NullTypeEmiLb0ESJ_EEvT0_T1_T2_iT3_T4_T5_
        .type           _ZN3cub18CUB_300001_SM_10006detail4scan16DeviceScanKernelINS2_10policy_hubIiiimN4cuda3__47minimumIiEEE10Policy1000EN6thrust24THRUST_300001_SM_1000_NS16reverse_iteratorINSC_10device_ptrIiEEEESG_NS0_13ScanTileStateIiLb1EEES8_NS0_8NullTypeEmiLb0ESJ_EEvT0_T1_T2_iT3_T4_T5_,@function
        .size           _ZN3cub18CUB_300001_SM_10006detail4scan16DeviceScanKernelINS2_10policy_hubIiiimN4cuda3__47minimumIiEEE10Policy1000EN6thrust24THRUST_300001_SM_1000_NS16reverse_iteratorINSC_10device_ptrIiEEEESG_NS0_13ScanTileStateIiLb1EEES8_NS0_8NullTypeEmiLb0ESJ_EEvT0_T1_T2_iT3_T4_T5_,(.L_x_1364 - _ZN3cub18CUB_300001_SM_10006detail4scan16DeviceScanKernelINS2_10policy_hubIiiimN4cuda3__47minimumIiEEE10Policy1000EN6thrust24THRUST_300001_SM_1000_NS16reverse_iteratorINSC_10device_ptrIiEEEESG_NS0_13ScanTileStateIiLb1EEES8_NS0_8NullTypeEmiLb0ESJ_EEvT0_T1_T2_iT3_T4_T5_)
        .other          _ZN3cub18CUB_300001_SM_10006detail4scan16DeviceScanKernelINS2_10policy_hubIiiimN4cuda3__47minimumIiEEE10Policy1000EN6thrust24THRUST_300001_SM_1000_NS16reverse_iteratorINSC_10device_ptrIiEEEESG_NS0_13ScanTileStateIiLb1EEES8_NS0_8NullTypeEmiLb0ESJ_EEvT0_T1_T2_iT3_T4_T5_,@"STO_CUDA_ENTRY STV_DEFAULT"
_ZN3cub18CUB_300001_SM_10006detail4scan16DeviceScanKernelINS2_10policy_hubIiiimN4cuda3__47minimumIiEEE10Policy1000EN6thrust24THRUST_300001_SM_1000_NS16reverse_iteratorINSC_10device_ptrIiEEEESG_NS0_13ScanTileStateIiLb1EEES8_NS0_8NullTypeEmiLb0ESJ_EEvT0_T1_T2_iT3_T4_T5_:
.text._ZN3cub18CUB_300001_SM_10006detail4scan16DeviceScanKernelINS2_10policy_hubIiiimN4cuda3__47minimumIiEEE10Policy1000EN6thrust24THRUST_300001_SM_1000_NS16reverse_iteratorINSC_10device_ptrIiEEEESG_NS0_13ScanTileStateIiLb1EEES8_NS0_8NullTypeEmiLb0ESJ_EEvT0_T1_T2_iT3_T4_T5_:
[----:B------:R-:W-:Y:S08]  /*0000*/  LDC R1, c[0x0][0x37c] ;  /* 0x0000df00ff017b82 */ /* 0x000ff00000000800 */
[----:B------:R-:W0:Y:S01]  /*0010*/  S2UR UR5, SR_CTAID.X ;  /* 0x00000000000579c3 */ /* 0x000e220000002500 */
[----:B------:R-:W0:Y:S01]  /*0020*/  LDCU UR13, c[0x0][0x398] ;  /* 0x00007300ff0d77ac */ /* 0x000e220008000800 */
[----:B------:R-:W1:Y:S01]  /*0030*/  LDCU.64 UR6, c[0x0][0x3a0] ;  /* 0x00007400ff0677ac */ /* 0x000e620008000a00 */
[----:B------:R-:W2:Y:S01]  /*0040*/  LDCU.64 UR10, c[0x0][0x358] ;  /* 0x00006b00ff0a77ac */ /* 0x000ea20008000a00 */
[----:B0-----:R-:W-:-:S04]  /*0050*/  UIADD3 UR12, UPT, UPT, UR5, UR13, URZ ;  /* 0x0000000d050c7290 */ /* 0x001fc8000fffe0ff */
[----:B------:R-:W-:-:S04]  /*0060*/  UIMAD.WIDE UR8, UR12, 0xc00, URZ ;  /* 0x00000c000c0878a5 */ /* 0x000fc8000f8e02ff */
[----:B-1----:R-:W-:-:S04]  /*0070*/  UIADD3 UR6, UP0, UPT, -UR8, UR6, URZ ;  /* 0x0000000608067290 */ /* 0x002fc8000ff1e1ff */
[----:B------:R-:W-:Y:S02]  /*0080*/  UIADD3.X UR4, UPT, UPT, ~UR9, UR7, URZ, UP0, !UPT ;  /* 0x0000000709047290 */ /* 0x000fe400087fe5ff */
[----:B------:R-:W-:-:S04]  /*0090*/  UISETP.GE.U32.AND UP0, UPT, UR6, 0xc01, UPT ;  /* 0x00000c010600788c */ /* 0x000fc8000bf06070 */
[----:B------:R-:W-:-:S09]  /*00a0*/  UISETP.GE.U32.AND.EX UP0, UPT, UR4, URZ, UPT, UP0 ;  /* 0x000000ff0400728c */ /* 0x000fd2000bf06100 */
[----:B--2---:R-:W-:Y:S05]  /*00b0*/  BRA.U !UP0, `(.L_x_222) ;  /* 0x0000001908c87547 */ /* 0x004fea000b800000 */
[----:B------:R-:W0:Y:S01]  /*00c0*/  S2R R28, SR_TID.X ;  /* 0x00000000001c7919 */ /* 0x000e220000002100 */
[----:B------:R-:W1:Y:S01]  /*00d0*/  LDCU.64 UR4, c[0x0][0x380] ;  /* 0x00007000ff0477ac */ /* 0x000e620008000a00 */
[----:B0-----:R-:W-:-:S05]  /*00e0*/  LOP3.LUT R3, R28, 0x3e0, RZ, 0xc0, !PT ;  /* 0x000003e01c037812 */ /* 0x001fca00078ec0ff */
[----:B------:R-:W-:-:S05]  /*00f0*/  IMAD R3, R3, 0x18, RZ ;  /* 0x0000001803037824 */ /* 0x000fca00078e02ff */
[----:B------:R-:W-:-:S04]  /*0100*/  LOP3.LUT R0, R3, 0x1f, R28, 0xf8, !PT ;  /* 0x0000001f03007812 */ /* 0x000fc800078ef81c */
[----:B------:R-:W-:-:S05]  /*0110*/  IADD3 R0, P0, PT, R0, UR8, RZ ;  /* 0x0000000800007c10 */ /* 0x000fca000ff1e0ff */
[----:B------:R-:W-:Y:S01]  /*0120*/  IMAD.X R5, RZ, RZ, UR9, P0 ;  /* 0x00000009ff057e24 */ /* 0x000fe200080e06ff */
[----:B-1----:R-:W-:-:S04]  /*0130*/  LEA R4, P0, -R0, UR4, 0x2 ;  /* 0x0000000400047c11 */ /* 0x002fc8000f8011ff */
[----:B------:R-:W-:-:S04]  /*0140*/  SHF.L.U64.HI R0, R0, 0x2, R5 ;  /* 0x0000000200007819 */ /* 0x000fc80000010205 */
[----:B------:R-:W-:-:S05]  /*0150*/  IADD3.X R5, PT, PT, ~R0, UR5, RZ, P0, !PT ;  /* 0x0000000500057c10 */ /* 0x000fca00087fe5ff */
[----:B------:R-:W2:Y:S04]  /*0160*/  LDG.E R7, desc[UR10][R4.64+-0x4] ;  /* 0xfffffc0a04077981 */ /* 0x000ea8000c1e1900 */
[----:B------:R-:W3:Y:S04]  /*0170*/  LDG.E R9, desc[UR10][R4.64+-0x84] ;  /* 0xffff7c0a04097981 */ /* 0x000ee8000c1e1900 */
[----:B------:R-:W4:Y:S04]  /*0180*/  LDG.E R11, desc[UR10][R4.64+-0x104] ;  /* 0xfffefc0a040b7981 */ /* 0x000f28000c1e1900 */
[----:B------:R-:W5:Y:S04]  /*0190*/  LDG.E R13, desc[UR10][R4.64+-0x184] ;  /* 0xfffe7c0a040d7981 */ /* 0x000f68000c1e1900 */
        /* <DEDUP_REMOVED lines=19> */
[----:B------:R-:W5:Y:S01]  /*02d0*/  LDG.E R30, desc[UR10][R4.64+-0xb84] ;  /* 0xfff47c0a041e7981 */ /* 0x000f62000c1e1900 */
[----:B------:R-:W0:Y:S01]  /*02e0*/  S2UR UR5, SR_CgaCtaId ;  /* 0x00000000000579c3 */ /* 0x000e220000008800 */
[----:B------:R-:W-:Y:S01]  /*02f0*/  SHF.R.U32.HI R36, RZ, 0x5, R28 ;  /* 0x00000005ff247819 */ /* 0x000fe2000001161c */
[----:B------:R-:W-:Y:S01]  /*0300*/  UMOV UR4, 0x400 ;  /* 0x0000040000047882 */ /* 0x000fe20000000000 */
[----:B------:R-:W1:Y:S01]  /*0310*/  S2R R29, SR_LANEID ;  /* 0x00000000001d7919 */ /* 0x000e620000000000 */
[----:B------:R-:W-:Y:S01]  /*0320*/  UISETP.NE.AND UP0, UPT, UR12, URZ, UPT ;  /* 0x000000ff0c00728c */ /* 0x000fe2000bf05270 */
[----:B------:R-:W-:Y:S01]  /*0330*/  BSSY.RECONVERGENT B0, `(.L_x_223) ;  /* 0x000014b000007945 */ /* 0x000fe20003800200 */
[----:B0-----:R-:W-:Y:S01]  /*0340*/  ULEA UR4, UR5, UR4, 0x18 ;  /* 0x0000000405047291 */ /* 0x001fe2000f8ec0ff */
[----:B-1----:R-:W-:-:S05]  /*0350*/  IMAD R2, R36, 0x300, R29 ;  /* 0x0000030024027824 */ /* 0x002fca00078e021d */
[----:B------:R-:W-:-:S05]  /*0360*/  LEA R2, R2, UR4, 0x2 ;  /* 0x0000000402027c11 */ /* 0x000fca000f8e10ff */
[----:B------:R-:W-:Y:S01]  /*0370*/  IMAD R0, R29, 0x5c, R2 ;  /* 0x0000005c1d007824 */ /* 0x000fe200078e0202 */
[----:B--2---:R-:W-:Y:S04]  /*0380*/  STS [R2], R7 ;  /* 0x0000000702007388 */ /* 0x004fe80000000800 */
[----:B---3--:R-:W-:Y:S04]  /*0390*/  STS [R2+0x80], R9 ;  /* 0x0000800902007388 */ /* 0x008fe80000000800 */
[----:B----4-:R-:W-:Y:S04]  /*03a0*/  STS [R2+0x100], R11 ;  /* 0x0001000b02007388 */ /* 0x010fe80000000800 */
[----:B-----5:R-:W-:Y:S04]  /*03b0*/  STS [R2+0x180], R13 ;  /* 0x0001800d02007388 */ /* 0x020fe80000000800 */
        /* <DEDUP_REMOVED lines=19> */
[----:B------:R0:W-:Y:S01]  /*04f0*/  STS [R2+0xb80], R30 ;  /* 0x000b801e02007388 */ /* 0x0001e20000000800 */
[----:B------:R-:W-:-:S03]  /*0500*/  NOP ;  /* 0x0000000000007918 */ /* 0x000fc60000000000 */
[----:B------:R1:W2:Y:S01]  /*0510*/  LDS.128 R4, [R0] ;  /* 0x0000000000047984 */ /* 0x0002a20000000c00 */
[----:B0-----:R-:W-:-:S03]  /*0520*/  LOP3.LUT R30, R28, 0x1f, RZ, 0xc0, !PT ;  /* 0x0000001f1c1e7812 */ /* 0x001fc600078ec0ff */
[----:B------:R1:W0:Y:S04]  /*0530*/  LDS.128 R8, [R0+0x10] ;  /* 0x0000100000087984 */ /* 0x0002280000000c00 */
[----:B------:R1:W3:Y:S04]  /*0540*/  LDS.128 R12, [R0+0x20] ;  /* 0x00002000000c7984 */ /* 0x0002e80000000c00 */
[----:B------:R1:W4:Y:S04]  /*0550*/  LDS.128 R16, [R0+0x30] ;  /* 0x0000300000107984 */ /* 0x0003280000000c00 */
[----:B------:R1:W0:Y:S04]  /*0560*/  LDS.128 R20, [R0+0x40] ;  /* 0x0000400000147984 */ /* 0x0002280000000c00 */
[----:B------:R1:W0:Y:S01]  /*0570*/  LDS.128 R24, [R0+0x50] ;  /* 0x0000500000187984 */ /* 0x0002220000000c00 */
[----:B------:R-:W-:Y:S06]  /*0580*/  BAR.SYNC.DEFER_BLOCKING 0x0 ;  /* 0x0000000000007b1d */ /* 0x000fec0000010000 */
[----:B------:R-:W-:Y:S05]  /*0590*/  BRA.U UP0, `(.L_x_224) ;  /* 0x0000000500387547 */ /* 0x000fea000b800000 */
[----:B--2---:R-:W-:Y:S02]  /*05a0*/  VIMNMX3 R31, R4, R5, R6, PT ;  /* 0x00000005041f720f */ /* 0x004fe40003800106 */
[----:B0-----:R-:W-:Y:S02]  /*05b0*/  VIMNMX3 R32, R7, R8, R9, PT ;  /* 0x000000080720720f */ /* 0x001fe40003800109 */
[----:B---3--:R-:W-:Y:S02]  /*05c0*/  VIMNMX3 R33, R10, R11, R12, PT ;  /* 0x0000000b0a21720f */ /* 0x008fe4000380010c */
[----:B------:R-:W-:Y:S02]  /*05d0*/  VIMNMX3 R34, R13, R14, R15, PT ;  /* 0x0000000e0d22720f */ /* 0x000fe4000380010f */
[----:B----4-:R-:W-:Y:S02]  /*05e0*/  VIMNMX3 R35, R16, R17, R18, PT ;  /* 0x000000111023720f */ /* 0x010fe40003800112 */
[----:B------:R-:W-:-:S02]  /*05f0*/  VIMNMX3 R37, R19, R20, R21, PT ;  /* 0x000000141325720f */ /* 0x000fc40003800115 */
[----:B------:R-:W-:Y:S02]  /*0600*/  VIMNMX3 R38, R22, R23, R24, PT ;  /* 0x000000171626720f */ /* 0x000fe40003800118 */
[----:B------:R-:W-:Y:S02]  /*0610*/  VIMNMX3 R39, R25, R26, R27, PT ;  /* 0x0000001a1927720f */ /* 0x000fe4000380011b */
[----:B------:R-:W-:Y:S02]  /*0620*/  VIMNMX3 R31, R31, R32, R33, PT ;  /* 0x000000201f1f720f */ /* 0x000fe40003800121 */
[----:B------:R-:W-:Y:S02]  /*0630*/  VIMNMX3 R34, R34, R35, R37, PT ;  /* 0x000000232222720f */ /* 0x000fe40003800125 */
[----:B------:R-:W-:Y:S02]  /*0640*/  VIMNMX R38, PT, PT, R38, R39, PT ;  /* 0x0000002726267248 */ /* 0x000fe40003fe0100 */
[----:B------:R-:W-:-:S02]  /*0650*/  ISETP.GE.AND P0, PT, R29, 0x1, PT ;  /* 0x000000011d00780c */ /* 0x000fc40003f06270 */
[----:B------:R-:W-:Y:S02]  /*0660*/  VIMNMX3 R31, R31, R34, R38, PT ;  /* 0x000000221f1f720f */ /* 0x000fe40003800126 */
[----:B------:R-:W-:Y:S02]  /*0670*/  ISETP.NE.AND P2, PT, R29, RZ, PT ;  /* 0x000000ff1d00720c */ /* 0x000fe40003f45270 */
[----:B------:R-:W-:Y:S01]  /*0680*/  ISETP.NE.AND P1, PT, R36, 0x3, PT ;  /* 0x000000032400780c */ /* 0x000fe20003f25270 */
[----:B------:R-:W0:Y:S06]  /*0690*/  SHFL.UP PT, R32, R31, 0x1, RZ ;  /* 0x042000001f207989 */ /* 0x000e2c00000e00ff */
[----:B0-----:R-:W-:-:S02]  /*06a0*/  @P0 VIMNMX R31, PT, PT, R31, R32, PT ;  /* 0x000000201f1f0248 */ /* 0x001fc40003fe0100 */
[----:B------:R-:W-:-:S03]  /*06b0*/  ISETP.GE.AND P0, PT, R29, 0x2, PT ;  /* 0x000000021d00780c */ /* 0x000fc60003f06270 */
[----:B------:R-:W0:Y:S10]  /*06c0*/  SHFL.UP PT, R32, R31, 0x2, RZ ;  /* 0x044000001f207989 */ /* 0x000e3400000e00ff */
[----:B0-----:R-:W-:-:S02]  /*06d0*/  @P0 VIMNMX R31, PT, PT, R31, R32, PT ;  /* 0x000000201f1f0248 */ /* 0x001fc40003fe0100 */
[----:B------:R-:W-:-:S03]  /*06e0*/  ISETP.GE.AND P0, PT, R29, 0x4, PT ;  /* 0x000000041d00780c */ /* 0x000fc60003f06270 */
[----:B------:R-:W0:Y:S10]  /*06f0*/  SHFL.UP PT, R32, R31, 0x4, RZ ;  /* 0x048000001f207989 */ /* 0x000e3400000e00ff */
[----:B0-----:R-:W-:-:S02]  /*0700*/  @P0 VIMNMX R31, PT, PT, R31, R32, PT ;  /* 0x000000201f1f0248 */ /* 0x001fc40003fe0100 */
[----:B------:R-:W-:-:S03]  /*0710*/  ISETP.GE.AND P0, PT, R29, 0x8, PT ;  /* 0x000000081d00780c */ /* 0x000fc60003f06270 */
[----:B------:R-:W0:Y:S10]  /*0720*/  SHFL.UP PT, R32, R31, 0x8, RZ ;  /* 0x050000001f207989 */ /* 0x000e3400000e00ff */
[----:B0-----:R-:W-:-:S02]  /*0730*/  @P0 VIMNMX R31, PT, PT, R31, R32, PT ;  /* 0x000000201f1f0248 */ /* 0x001fc40003fe0100 */
[----:B------:R-:W-:-:S03]  /*0740*/  ISETP.NE.AND P0, PT, R29, 0x1f, PT ;  /* 0x0000001f1d00780c */ /* 0x000fc60003f05270 */
[----:B------:R-:W0:Y:S10]  /*0750*/  SHFL.UP PT, R32, R31, 0x10, RZ ;  /* 0x060000001f207989 */ /* 0x000e3400000e00ff */
[----:B------:R-:W-:-:S02]  /*0760*/  @!P0 LEA R39, R36, UR4, 0x2 ;  /* 0x0000000424278c11 */ /* 0x000fc4000f8e10ff */
[----:B0-----:R-:W-:-:S05]  /*0770*/  VIMNMX R38, PT, PT, R31, R32, PT ;  /* 0x000000201f267248 */ /* 0x001fca0003fe0100 */
[----:B------:R-:W-:Y:S01]  /*0780*/  @!P0 STS [R39+0x10], R38 ;  /* 0x0000102627008388 */ /* 0x000fe20000000800 */
[----:B------:R-:W-:Y:S01]  /*0790*/  BAR.SYNC.DEFER_BLOCKING 0x0 ;  /* 0x0000000000007b1d */ /* 0x000fe20000010000 */
[----:B------:R-:W-:-:S04]  /*07a0*/  ISETP.GE.AND P0, PT, R29, 0x10, PT ;  /* 0x000000101d00780c */ /* 0x000fc80003f06270 */
[----:B------:R-:W-:Y:S02]  /*07b0*/  SEL R37, R31, R38, !P0 ;  /* 0x000000261f257207 */ /* 0x000fe40004000000 */
[----:B------:R-:W-:-:S04]  /*07c0*/  ISETP.NE.AND P0, PT, R36, 0x2, PT ;  /* 0x000000022400780c */ /* 0x000fc80003f05270 */
[----:B------:R-:W-:Y:S04]  /*07d0*/  SHFL.UP PT, R37, R37, 0x1, RZ ;  /* 0x0420000025257989 */ /* 0x000fe800000e00ff */
[----:B------:R-:W0:Y:S02]  /*07e0*/  LDS.128 R32, [UR4+0x10] ;  /* 0x00001004ff207984 */ /* 0x000e240008000c00 */
[----:B0-----:R-:W-:-:S04]  /*07f0*/  VIMNMX R33, PT, PT, R32, R33, PT ;  /* 0x0000002120217248 */ /* 0x001fc80003fe0100 */
[----:B------:R-:W-:Y:S02]  /*0800*/  SEL R29, R33, R32, !P0 ;  /* 0x00000020211d7207 */ /* 0x000fe40004000000 */
[----:B------:R-:W-:Y:S02]  /*0810*/  VIMNMX R34, PT, PT, R34, R33, PT ;  /* 0x0000002122227248 */ /* 0x000fe40003fe0100 */
[----:B------:R-:W-:Y:S02]  /*0820*/  ISETP.GE.U32.AND P0, PT, R28, 0x20, PT ;  /* 0x000000201c00780c */ /* 0x000fe40003f06070 */
[----:B------:R-:W-:Y:S02]  /*0830*/  SEL R32, R34, R29, !P1 ;  /* 0x0000001d22207207 */ /* 0x000fe40004800000 */
[----:B------:R-:W-:Y:S02]  /*0840*/  VIMNMX R35, PT, PT, R35, R34, PT ;  /* 0x0000002223237248 */ /* 0x000fe40003fe0100 */
[----:B------:R-:W-:-:S04]  /*0850*/  @P2 VIMNMX R32, PT, PT, R37, R32, PT ;  /* 0x0000002025202248 */ /* 0x000fc80003fe0100 */
[----:B------:R-:W-:Y:S02]  /*0860*/  SEL R29, R37, R32, !P0 ;  /* 0x00000020251d7207 */ /* 0x000fe40004000000 */
[----:B------:R-:W-:Y:S02]  /*0870*/  ISETP.NE.AND P0, PT, R28, RZ, PT ;  /* 0x000000ff1c00720c */ /* 0x000fe40003f05270 */
[----:B------:R-:W-:-:S04]  /*0880*/  VIMNMX R36, PT, PT, R4, R29, PT ;  /* 0x0000001d04247248 */ /* 0x000fc80003fe0100 */
[----:B------:R-:W-:Y:S02]  /*0890*/  SEL R32, R4, R36, !P0 ;  /* 0x0000002404207207 */ /* 0x000fe40004000000 */
[----:B------:R-:W-:Y:S02]  /*08a0*/  ISETP.NE.AND P0, PT, R28, RZ, PT ;  /* 0x000000ff1c00720c */ /* 0x000fe40003f05270 */
[----:B------:R-:W-:-:S04]  /*08b0*/  VIMNMX R37, PT, PT, R5, R32, PT ;  /* 0x0000002005257248 */ /* 0x000fc80003fe0100 */
        /* <DEDUP_REMOVED lines=21> */
[----:B------:R-:W-:Y:S01]  /*0a10*/  VIMNMX R27, PT, PT, R27, R26, PT ;  /* 0x0000001a1b1b7248 */ /* 0x000fe20003fe0100 */
[----:B------:R-:W-:Y:S06]  /*0a20*/  @P0 BRA `(.L_x_225) ;  /* 0x0000000c006c0947 */ /* 0x000fec0003800000 */
[----:B------:R-:W0:Y:S01]  /*0a30*/  LDC.64 R6, c[0x0][0x390] ;  /* 0x0000e400ff067b82 */ /* 0x000e220000000a00 */
[----:B------:R-:W-:Y:S02]  /*0a40*/  IMAD.MOV.U32 R34, RZ, RZ, 0x65 ;  /* 0x00000065ff227424 */ /* 0x000fe400078e00ff */
[----:B------:R-:W-:-:S03]  /*0a50*/  IMAD.MOV.U32 R36, RZ, RZ, R4 ;  /* 0x000000ffff247224 */ /* 0x000fc600078e0004 */
[----:B0-----:R0:W-:Y:S01]  /*0a60*/  ST.E.64.STRONG.GPU desc[UR10][R6.64+0x100], R34 ;  /* 0x0001002206007985 */ /* 0x0011e2000c10fb0a */
[----:B------:R-:W-:Y:S05]  /*0a70*/  BRA `(.L_x_225) ;  /* 0x0000000c00587947 */ /* 0x000fea0003800000 */
.L_x_224:
        /* <DEDUP_REMOVED lines=39> */
[----:B------:R-:W-:Y:S02]  /*0cf0*/  ISETP.GT.U32.AND P0, PT, R28, 0x1f, PT ;  /* 0x0000001f1c00780c */ /* 0x000fe40003f04070 */
[----:B------:R-:W-:-:S04]  /*0d00*/  VIMNMX R34, PT, PT, R34, R33, PT ;  /* 0x0000002122227248 */ /* 0x000fc80003fe0100 */
[----:B------:R-:W-:Y:S02]  /*0d10*/  SEL R32, R34, R32, !P1 ;  /* 0x0000002022207207 */ /* 0x000fe40004800000 */
[----:B------:R-:W-:Y:S02]  /*0d20*/  ISETP.GE.U32.AND P1, PT, R28, 0x20, PT ;  /* 0x000000201c00780c */ /* 0x000fe40003f26070 */
[----:B------:R-:W-:Y:S02]  /*0d30*/  @P2 VIMNMX R32, PT, PT, R37, R32, PT ;  /* 0x0000002025202248 */ /* 0x000fe40003fe0100 */
[----:B------:R-:W-:Y:S02]  /*0d40*/  VIMNMX R35, PT, PT, R35, R34, PT ;  /* 0x0000002223237248 */ /* 0x000fe40003fe0100 */
[----:B------:R-:W-:Y:S01]  /*0d50*/  SEL R38, R37, R32, !P1 ;  /* 0x0000002025267207 */ /* 0x000fe20004800000 */
[----:B------:R-:W-:Y:S06]  /*0d60*/  @P0 BRA `(.L_x_226) ;  /* 0x00000008001c0947 */ /* 0x000fec0003800000 */
[----:B------:R-:W0:Y:S01]  /*0d70*/  LDC.64 R42, c[0x0][0x390] ;  /* 0x0000e400ff2a7b82 */ /* 0x000e220000000a00 */
[----:B------:R-:W-:Y:S01]  /*0d80*/  ISETP.NE.AND P0, PT, R28, RZ, PT ;  /* 0x000000ff1c00720c */ /* 0x000fe20003f05270 */
[----:B------:R-:W-:Y:S01]  /*0d90*/  IMAD.U32 R51, RZ, RZ, UR12 ;  /* 0x0000000cff337e24 */ /* 0x000fe2000f8e00ff */
[----:B------:R-:W-:-:S05]  /*0da0*/  LOP3.LUT R41, RZ, R28, RZ, 0x33, !PT ;  /* 0x0000001cff297212 */ /* 0x000fca00078e33ff */
[----:B------:R-:W2:Y:S01]  /*0db0*/  LDC R31, c[0x0][0x370] ;  /* 0x0000dc00ff1f7b82 */ /* 0x000ea20000000800 */
[----:B------:R-:W-:-:S05]  /*0dc0*/  VIADD R41, R41, UR12 ;  /* 0x0000000c29297c36 */ /* 0x000fca0008000000 */
[----:B------:R-:W-:Y:S01]  /*0dd0*/  @!P0 IMAD.MOV.U32 R34, RZ, RZ, 0x64 ;  /* 0x00000064ff228424 */ /* 0x000fe200078e00ff */
[----:B------:R3:W-:Y:S01]  /*0de0*/  @!P0 STS [UR4+0xc], R35 ;  /* 0x00000c23ff008988 */ /* 0x0007e20008000804 */
[----:B0-----:R-:W-:-:S05]  /*0df0*/  IMAD.WIDE R50, R51, 0x8, R42 ;  /* 0x0000000833327825 */ /* 0x001fca00078e022a */
[----:B------:R3:W-:Y:S01]  /*0e00*/  @!P0 ST.E.64.STRONG.GPU desc[UR10][R50.64+0x100], R34 ;  /* 0x0001002232008985 */ /* 0x0007e2000c10fb0a */
[----:B--2---:R-:W-:-:S13]  /*0e10*/  ISETP.GT.U32.AND P1, PT, R31, 0x1f3, PT ;  /* 0x000001f31f00780c */ /* 0x004fda0003f24070 */
[----:B---3--:R-:W-:Y:S05]  /*0e20*/  @P1 BRA `(.L_x_227) ;  /* 0x0000000000081947 */ /* 0x008fea0003800000 */
[----:B------:R0:W-:Y:S06]  /*0e30*/  MEMBAR.SC.CTA ;  /* 0x0000000000007992 */ /* 0x0001ec0000000000 */
[----:B0-----:R-:W-:Y:S05]  /*0e40*/  BRA `(.L_x_228) ;  /* 0x0000000000087947 */ /* 0x001fea0003800000 */
.L_x_227:
[----:B------:R-:W-:Y:S05]  /*0e50*/  NANOSLEEP 0x4dd ;  /* 0x000004dd0000795d */ /* 0x000fea0003800000 */
[----:B------:R-:W-:Y:S01]  /*0e60*/  NOP ;  /* 0x0000000000007918 */ /* 0x000fe20000000000 */
.L_x_228:
[----:B------:R-:W-:-:S05]  /*0e70*/  IMAD.WIDE R42, R41, 0x8, R42 ;  /* 0x00000008292a7825 */ /* 0x000fca00078e022a */
[----:B------:R-:W2:Y:S01]  /*0e80*/  LD.E.64.STRONG.GPU R36, desc[UR10][R42.64+0x100] ;  /* 0x0001000a2a247980 */ /* 0x000ea2000c10fb00 */
[----:B------:R-:W-:Y:S01]  /*0e90*/  UMOV UR5, 0xffffffff ;  /* 0xffffffff00057882 */ /* 0x000fe20000000000 */
[----:B--2---:R-:W-:Y:S02]  /*0ea0*/  ISETP.NE.AND P0, PT, R36, 0x63, PT ;  /* 0x000000632400780c */ /* 0x004fe40003f05270 */
[----:B------:R-:W-:Y:S11]  /*0eb0*/  BRA.DIV UR5, `(.L_x_229) ;  /* 0x0000003205287947 */ /* 0x000ff6000b800000 */
[----:B------:R-:W-:-:S13]  /*0ec0*/  VOTE.ANY P0, !P0 ;  /* 0x0000000000ff7806 */ /* 0x000fda0004000100 */
.L_x_268:
[----:B------:R-:W-:Y:S05]  /*0ed0*/  @!P0 BRA `(.L_x_230) ;  /* 0x0000000000308947 */ /* 0x000fea0003800000 */
.L_x_234:
[----:B------:R-:W-:Y:S05]  /*0ee0*/  YIELD ;  /* 0x0000000000007946 */ /* 0x000fea0003800000 */
[----:B------:R-:W-:Y:S05]  /*0ef0*/  @P1 BRA `(.L_x_231) ;  /* 0x0000000000081947 */ /* 0x000fea0003800000 */
[----:B------:R0:W-:Y:S06]  /*0f00*/  MEMBAR.SC.CTA ;  /* 0x0000000000007992 */ /* 0x0001ec0000000000 */
[----:B0-----:R-:W-:Y:S05]  /*0f10*/  BRA `(.L_x_232) ;  /* 0x0000000000087947 */ /* 0x001fea0003800000 */
.L_x_231:
[----:B------:R-:W-:Y:S05]  /*0f20*/  NANOSLEEP 0x288 ;  /* 0x000002880000795d */ /* 0x000fea0003800000 */
[----:B------:R-:W-:Y:S01]  /*0f30*/  NOP ;  /* 0x0000000000007918 */ /* 0x000fe20000000000 */
.L_x_232:
[----:B------:R-:W2:Y:S01]  /*0f40*/  LD.E.64.STRONG.GPU R36, desc[UR10][R42.64+0x100] ;  /* 0x0001000a2a247980 */ /* 0x000ea2000c10fb00 */
[----:B------:R-:W-:Y:S01]  /*0f50*/  UMOV UR5, 0xffffffff ;  /* 0xffffffff00057882 */ /* 0x000fe20000000000 */
[----:B--2---:R-:W-:Y:S02]  /*0f60*/  ISETP.NE.AND P0, PT, R36, 0x63, PT ;  /* 0x000000632400780c */ /* 0x004fe40003f05270 */
[----:B------:R-:W-:Y:S11]  /*0f70*/  BRA.DIV UR5, `(.L_x_233) ;  /* 0x0000003205187947 */ /* 0x000ff6000b800000 */
[----:B------:R-:W-:-:S13]  /*0f80*/  VOTE.ANY P0, !P0 ;  /* 0x0000000000ff7806 */ /* 0x000fda0004000100 */
.L_x_271:
[----:B------:R-:W-:Y:S05]  /*0f90*/  @P0 BRA `(.L_x_234) ;  /* 0xfffffffc00d00947 */ /* 0x000fea000383ffff */
.L_x_230:
[----:B------:R-:W-:Y:S01]  /*0fa0*/  UMOV UR5, 0xffffffff ;  /* 0xffffffff00057882 */ /* 0x000fe20000000000 */
[----:B------:R-:W-:Y:S01]  /*0fb0*/  ISETP.NE.AND P0, PT, R36, 0x65, PT ;  /* 0x000000652400780c */ /* 0x000fe20003f05270 */
[----:B------:R-:W-:Y:S01]  /*0fc0*/  IMAD.MOV.U32 R47, RZ, RZ, R37 ;  /* 0x000000ffff2f7224 */ /* 0x000fe200078e0025 */
[----:B------:R-:W-:Y:S11]  /*0fd0*/  BRA.DIV UR5, `(.L_x_235) ;  /* 0x0000003205207947 */ /* 0x000ff6000b800000 */
[----:B------:R-:W0:Y:S01]  /*0fe0*/  S2R R45, SR_GEMASK ;  /* 0x00000000002d7919 */ /* 0x000e220000003c00 */
[----:B------:R-:W-:Y:S01]  /*0ff0*/  VOTE.ANY R32, PT, !P0 ;  /* 0x0000000000207806 */ /* 0x000fe200040e0100 */
[C---:B------:R-:W-:Y:S02]  /*1000*/  VIADD R44, R29.reuse, 0x2 ;  /* 0x000000021d2c7836 */ /* 0x040fe40000000000 */
[C---:B------:R-:W-:Y:S02]  /*1010*/  VIADD R43, R29.reuse, 0x4 ;  /* 0x000000041d2b7836 */ /* 0x040fe40000000000 */
[C---:B------:R-:W-:Y:S02]  /*1020*/  VIADD R42, R29.reuse, 0x8 ;  /* 0x000000081d2a7836 */ /* 0x040fe40000000000 */
[----:B------:R-:W-:Y:S01]  /*1030*/  VIADD R46, R29, 0x10 ;  /* 0x000000101d2e7836 */ /* 0x000fe20000000000 */
[----:B0-----:R-:W-:-:S05]  /*1040*/  LOP3.LUT R32, R32, 0x80000000, R45, 0xec, !PT ;  /* 0x8000000020207812 */ /* 0x001fca00078eec2d */
[----:B------:R-:W-:-:S05]  /*1050*/  VIADD R33, R32, 0xffffffff ;  /* 0xffffffff20217836 */ /* 0x000fca0000000000 */
[----:B------:R-:W-:-:S04]  /*1060*/  LOP3.LUT R33, R32, R33, RZ, 0xc, !PT ;  /* 0x0000002120217212 */ /* 0x000fc800078e0cff */
[----:B------:R0:W2:Y:S02]  /*1070*/  POPC R39, R33 ;  /* 0x0000002100277309 */ /* 0x0000a40000000000 */
[----:B0-----:R-:W0:Y:S01]  /*1080*/  LDC.64 R32, c[0x0][0x390] ;  /* 0x0000e400ff207b82 */ /* 0x001e220000000a00 */
[----:B--2---:R-:W2:Y:S01]  /*1090*/  SHFL.DOWN PT, R40, R47, 0x1, R39 ;  /* 0x082000002f287989 */ /* 0x004ea200000e0027 */
[-C--:B------:R-:W-:Y:S02]  /*10a0*/  ISETP.GE.AND P0, PT, R29, R39.reuse, PT ;  /* 0x000000271d00720c */ /* 0x080fe40003f06270 */
[----:B------:R-:W-:Y:S02]  /*10b0*/  ISETP.GT.AND P1, PT, R46, R39, PT ;  /* 0x000000272e00720c */ /* 0x000fe40003f24270 */
[----:B0-----:R-:W-:-:S09]  /*10c0*/  IADD3 R48, P2, PT, R32, 0x100, RZ ;  /* 0x0000010020307810 */ /* 0x001fd20007f5e0ff */
[----:B--2---:R-:W-:Y:S01]  /*10d0*/  @!P0 VIMNMX R47, PT, PT, R40, R47, PT ;  /* 0x0000002f282f8248 */ /* 0x004fe20003fe0100 */
[----:B------:R-:W-:Y:S01]  /*10e0*/  IMAD.X R49, RZ, RZ, R33, P2 ;  /* 0x000000ffff317224 */ /* 0x000fe200010e0621 */
[----:B------:R-:W-:-:S03]  /*10f0*/  ISETP.GT.AND P0, PT, R44, R39, PT ;  /* 0x000000272c00720c */ /* 0x000fc60003f04270 */
[----:B------:R-:W0:Y:S10]  /*1100*/  SHFL.DOWN PT, R40, R47, 0x2, R39 ;  /* 0x084000002f287989 */ /* 0x000e3400000e0027 */
[----:B0-----:R-:W-:-:S02]  /*1110*/  @!P0 VIMNMX R47, PT, PT, R47, R40, PT ;  /* 0x000000282f2f8248 */ /* 0x001fc40003fe0100 */
[----:B------:R-:W-:-:S03]  /*1120*/  ISETP.GT.AND P0, PT, R43, R39, PT ;  /* 0x000000272b00720c */ /* 0x000fc60003f04270 */
[----:B------:R-:W0:Y:S10]  /*1130*/  SHFL.DOWN PT, R40, R47, 0x4, R39 ;  /* 0x088000002f287989 */ /* 0x000e3400000e0027 */
[----:B0-----:R-:W-:-:S02]  /*1140*/  @!P0 VIMNMX R47, PT, PT, R47, R40, PT ;  /* 0x000000282f2f8248 */ /* 0x001fc40003fe0100 */
[----:B------:R-:W-:-:S03]  /*1150*/  ISETP.GT.AND P0, PT, R42, R39, PT ;  /* 0x000000272a00720c */ /* 0x000fc60003f04270 */
[----:B------:R-:W0:Y:S10]  /*1160*/  SHFL.DOWN PT, R40, R47, 0x8, R39 ;  /* 0x090000002f287989 */ /* 0x000e3400000e0027 */
[----:B0-----:R-:W-:-:S02]  /*1170*/  @!P0 VIMNMX R47, PT, PT, R47, R40, PT ;  /* 0x000000282f2f8248 */ /* 0x001fc40003fe0100 */
[----:B------:R-:W-:-:S03]  /*1180*/  ISETP.NE.AND P0, PT, R36, 0x65, PT ;  /* 0x000000652400780c */ /* 0x000fc60003f05270 */
[----:B------:R-:W0:Y:S10]  /*1190*/  SHFL.DOWN PT, R40, R47, 0x10, R39 ;  /* 0x0a0000002f287989 */ /* 0x000e3400000e0027 */
[----:B------:R-:W-:-:S02]  /*11a0*/  VOTE.ALL P0, P0 ;  /* 0x0000000000ff7806 */ /* 0x000fc40000000000 */
[----:B0-----:R-:W-:-:S11]  /*11b0*/  @!P1 VIMNMX R47, PT, PT, R47, R40, PT ;  /* 0x000000282f2f9248 */ /* 0x001fd60003fe0100 */
.L_x_280:
[----:B------:R-:W-:Y:S05]  /*11c0*/  @!P0 BRA `(.L_x_236) ;  /* 0x0000000000c48947 */ /* 0x000fea0003800000 */
.L_x_244:
[----:B------:R-:W-:-:S05]  /*11d0*/  IMAD.WIDE R52, R41, 0x8, R48 ;  /* 0x0000000829347825 */ /* 0x000fca00078e0230 */
[----:B------:R-:W2:Y:S01]  /*11e0*/  LD.E.64.STRONG.GPU R36, desc[UR10][R52.64+-0x100] ;  /* 0xffff000a34247980 */ /* 0x000ea2000c10fb00 */
[----:B------:R-:W-:Y:S05]  /*11f0*/  YIELD ;  /* 0x0000000000007946 */ /* 0x000fea0003800000 */
[----:B------:R-:W-:Y:S01]  /*1200*/  UMOV UR5, 0xffffffff ;  /* 0xffffffff00057882 */ /* 0x000fe20000000000 */
[----:B--2---:R-:W-:Y:S02]  /*1210*/  ISETP.NE.AND P0, PT, R36, 0x63, PT ;  /* 0x000000632400780c */ /* 0x004fe40003f05270 */
[----:B------:R-:W-:Y:S11]  /*1220*/  BRA.DIV UR5, `(.L_x_237) ;  /* 0x00000032057c7947 */ /* 0x000ff6000b800000 */
[----:B------:R-:W-:-:S13]  /*1230*/  VOTE.ANY P0, !P0 ;  /* 0x0000000000ff7806 */ /* 0x000fda0004000100 */
.L_x_283:
[----:B------:R-:W-:Y:S05]  /*1240*/  @!P0 BRA `(.L_x_238) ;  /* 0x0000000000348947 */ /* 0x000fea0003800000 */
[----:B------:R-:W-:-:S13]  /*1250*/  ISETP.GT.U32.AND P1, PT, R31, 0x1f3, PT ;  /* 0x000001f31f00780c */ /* 0x000fda0003f24070 */
.L_x_242:
[----:B------:R-:W-:Y:S05]  /*1260*/  YIELD ;  /* 0x0000000000007946 */ /* 0x000fea0003800000 */
[----:B------:R-:W-:Y:S05]  /*1270*/  @P1 BRA `(.L_x_239) ;  /* 0x0000000000081947 */ /* 0x000fea0003800000 */
[----:B------:R0:W-:Y:S06]  /*1280*/  MEMBAR.SC.CTA ;  /* 0x0000000000007992 */ /* 0x0001ec0000000000 */
[----:B0-----:R-:W-:Y:S05]  /*1290*/  BRA `(.L_x_240) ;  /* 0x0000000000087947 */ /* 0x001fea0003800000 */
.L_x_239:
[----:B------:R-:W-:Y:S05]  /*12a0*/  NANOSLEEP 0x288 ;  /* 0x000002880000795d */ /* 0x000fea0003800000 */
[----:B------:R-:W-:Y:S01]  /*12b0*/  NOP ;  /* 0x0000000000007918 */ /* 0x000fe20000000000 */
.L_x_240:
[----:B------:R-:W2:Y:S01]  /*12c0*/  LD.E.64.STRONG.GPU R36, desc[UR10][R52.64+-0x100] ;  /* 0xffff000a34247980 */ /* 0x000ea2000c10fb00 */
[----:B------:R-:W-:Y:S01]  /*12d0*/  UMOV UR5, 0xffffffff ;  /* 0xffffffff00057882 */ /* 0x000fe20000000000 */
[----:B--2---:R-:W-:Y:S02]  /*12e0*/  ISETP.NE.AND P0, PT, R36, 0x63, PT ;  /* 0x000000632400780c */ /* 0x004fe40003f05270 */
[----:B------:R-:W-:Y:S11]  /*12f0*/  BRA.DIV UR5, `(.L_x_241) ;  /* 0x0000003205687947 */ /* 0x000ff6000b800000 */
[----:B------:R-:W-:-:S13]  /*1300*/  VOTE.ANY P0, !P0 ;  /* 0x0000000000ff7806 */ /* 0x000fda0004000100 */
.L_x_286:
[----:B------:R-:W-:Y:S05]  /*1310*/  @P0 BRA `(.L_x_242) ;  /* 0xfffffffc00d00947 */ /* 0x000fea000383ffff */
.L_x_238:
[----:B------:R-:W-:Y:S01]  /*1320*/  UMOV UR5, 0xffffffff ;  /* 0xffffffff00057882 */ /* 0x000fe20000000000 */
[----:B------:R-:W-:Y:S02]  /*1330*/  ISETP.NE.AND P0, PT, R36, 0x65, PT ;  /* 0x000000652400780c */ /* 0x000fe40003f05270 */
[----:B------:R-:W-:Y:S11]  /*1340*/  BRA.DIV UR5, `(.L_x_243) ;  /* 0x0000003205747947 */ /* 0x000ff6000b800000 */
[----:B------:R-:W-:Y:S01]  /*1350*/  VOTE.ANY R32, PT, !P0 ;  /* 0x0000000000207806 */ /* 0x000fe200040e0100 */
[----:B------:R-:W-:-:S03]  /*1360*/  VIADD R41, R41, 0xffffffe0 ;  /* 0xffffffe029297836 */ /* 0x000fc60000000000 */
[----:B------:R-:W-:-:S05]  /*1370*/  LOP3.LUT R32, R32, 0x80000000, R45, 0xec, !PT ;  /* 0x8000000020207812 */ /* 0x000fca00078eec2d */
[----:B------:R-:W-:-:S05]  /*1380*/  VIADD R33, R32, 0xffffffff ;  /* 0xffffffff20217836 */ /* 0x000fca0000000000 */
[----:B------:R-:W-:-:S04]  /*1390*/  LOP3.LUT R33, R32, R33, RZ, 0xc, !PT ;  /* 0x0000002120217212 */ /* 0x000fc800078e0cff */
[----:B------:R-:W0:Y:S02]  /*13a0*/  POPC R39, R33 ;  /* 0x0000002100277309 */ /* 0x000e240000000000 */
[----:B0-----:R-:W0:Y:S01]  /*13b0*/  SHFL.DOWN PT, R40, R37, 0x1, R39 ;  /* 0x0820000025287989 */ /* 0x001e2200000e0027 */
[-C--:B------:R-:W-:Y:S02]  /*13c0*/  ISETP.GE.AND P0, PT, R29, R39.reuse, PT ;  /* 0x000000271d00720c */ /* 0x080fe40003f06270 */
[----:B------:R-:W-:-:S11]  /*13d0*/  ISETP.GT.AND P1, PT, R46, R39, PT ;  /* 0x000000272e00720c */ /* 0x000fd60003f24270 */
[----:B0-----:R-:W-:Y:S02]  /*13e0*/  @!P0 VIMNMX R37, PT, PT, R40, R37, PT ;  /* 0x0000002528258248 */ /* 0x001fe40003fe0100 */
        /* <DEDUP_REMOVED lines=12> */
[----:B0-----:R-:W-:-:S04]  /*14b0*/  @!P1 VIMNMX R37, PT, PT, R37, R40, PT ;  /* 0x0000002825259248 */ /* 0x001fc80003fe0100 */
[----:B------:R-:W-:-:S07]  /*14c0*/  VIMNMX R47, PT, PT, R37, R47, PT ;  /* 0x0000002f252f7248 */ /* 0x000fce0003fe0100 */
.L_x_295:
[----:B------:R-:W-:Y:S05]  /*14d0*/  @P0 BRA `(.L_x_244) ;  /* 0xfffffffc003c0947 */ /* 0x000fea000383ffff */
.L_x_236:
[----:B------:R-:W-:Y:S02]  /*14e0*/  ISETP.NE.AND P1, PT, R28, RZ, PT ;  /* 0x000000ff1c00720c */ /* 0x000fe40003f25270 */
[----:B------:R-:W-:-:S11]  /*14f0*/  ISETP.NE.AND P0, PT, R29, RZ, PT ;  /* 0x000000ff1d00720c */ /* 0x000fd60003f05270 */
[----:B------:R-:W0:Y:S01]  /*1500*/  @!P1 S2R R32, SR_CgaCtaId ;  /* 0x0000000000209919 */ /* 0x000e220000008800 */
[----:B------:R-:W-:Y:S01]  /*1510*/  @!P1 MOV R29, 0x400 ;  /* 0x00000400001d9802 */ /* 0x000fe20000000f00 */
[----:B------:R-:W-:Y:S01]  /*1520*/  @!P1 IMAD.MOV.U32 R34, RZ, RZ, 0x65 ;  /* 0x00000065ff229424 */ /* 0x000fe200078e00ff */
[----:B------:R-:W-:Y:S01]  /*1530*/  @!P0 MOV R31, 0x400 ;  /* 0x00000400001f8802 */ /* 0x000fe20000000f00 */
[----:B------:R-:W2:Y:S01]  /*1540*/  @!P0 S2R R40, SR_CgaCtaId ;  /* 0x0000000000288919 */ /* 0x000ea20000008800 */
[----:B------:R-:W-:-:S05]  /*1550*/  @!P1 VIMNMX R35, PT, PT, R35, R47, PT ;  /* 0x0000002f23239248 */ /* 0x000fca0003fe0100 */
[----:B------:R3:W-:Y:S01]  /*1560*/  @!P1 ST.E.64.STRONG.GPU desc[UR10][R50.64+0x100], R34 ;  /* 0x0001002232009985 */ /* 0x0007e2000c10fb0a */
[----:B0-----:R-:W-:Y:S01]  /*1570*/  @!P1 LEA R36, R32, R29, 0x18 ;  /* 0x0000001d20249211 */ /* 0x001fe200078ec0ff */
[----:B------:R-:W-:Y:S02]  /*1580*/  IMAD.MOV.U32 R32, RZ, RZ, R38 ;  /* 0x000000ffff207224 */ /* 0x000fe400078e0026 */
[----:B------:R-:W-:Y:S01]  /*1590*/  @!P0 IMAD.MOV.U32 R32, RZ, RZ, R47 ;  /* 0x000000ffff208224 */ /* 0x000fe200078e002f */
[----:B--2---:R-:W-:Y:S01]  /*15a0*/  @!P0 LEA R40, R40, R31, 0x18 ;  /* 0x0000001f28288211 */ /* 0x004fe200078ec0ff */
[----:B------:R3:W-:Y:S04]  /*15b0*/  @!P1 STS [R36+0x8], R35 ;  /* 0x0000082324009388 */ /* 0x0007e80000000800 */
[----:B------:R3:W-:Y:S04]  /*15c0*/  @!P1 STS [R36+0x4], R47 ;  /* 0x0000042f24009388 */ /* 0x0007e80000000800 */
[----:B------:R3:W-:Y:S02]  /*15d0*/  @!P0 STS [R40+0x24], R47 ;  /* 0x0000242f28008388 */ /* 0x0007e40000000800 */
.L_x_226:
[----:B------:R-:W-:Y:S05]  /*15e0*/  WARPSYNC.ALL ;  /* 0x0000000000007948 */ /* 0x000fea0003800000 */
[----:B------:R-:W0:Y:S08]  /*15f0*/  S2UR UR6, SR_CgaCtaId ;  /* 0x00000000000679c3 */ /* 0x000e300000008800 */
[----:B------:R-:W-:Y:S01]  /*1600*/  BAR.SYNC.DEFER_BLOCKING 0x0 ;  /* 0x0000000000007b1d */ /* 0x000fe20000010000 */
[----:B------:R-:W-:-:S05]  /*1610*/  ISETP.NE.AND P0, PT, R28, RZ, PT ;  /* 0x000000ff1c00720c */ /* 0x000fca0003f05270 */
[----:B------:R-:W-:Y:S02]  /*1620*/  UMOV UR5, 0x400 ;  /* 0x0000040000057882 */ /* 0x000fe40000000000 */
[----:B0-----:R-:W-:-:S09]  /*1630*/  ULEA UR5, UR6, UR5, 0x18 ;  /* 0x0000000506057291 */ /* 0x001fd2000f8ec0ff */
[----:B------:R-:W0:Y:S02]  /*1640*/  LDS R29, [UR5+0x24] ;  /* 0x00002405ff1d7984 */ /* 0x000e240008000800 */
[----:B0-----:R-:W-:-:S04]  /*1650*/  @P0 VIMNMX R32, PT, PT, R29, R32, PT ;  /* 0x000000201d200248 */ /* 0x001fc80003fe0100 */
[----:B---3--:R-:W-:-:S04]  /*1660*/  VIMNMX R36, PT, PT, R4, R32, PT ;  /* 0x0000002004247248 */ /* 0x008fc80003fe0100 */
        /* <DEDUP_REMOVED lines=22> */
[----:B------:R-:W-:-:S07]  /*17d0*/  VIMNMX R27, PT, PT, R27, R26, PT ;  /* 0x0000001a1b1b7248 */ /* 0x000fce0003fe0100 */
.L_x_225:
[----:B------:R-:W-:Y:S05]  /*17e0*/  BSYNC.RECONVERGENT B0 ;  /* 0x0000000000007941 */ /* 0x000fea0003800200 */
.L_x_223:
[----:B------:R-:W-:Y:S01]  /*17f0*/  BAR.SYNC.DEFER_BLOCKING 0x0 ;  /* 0x0000000000007b1d */ /* 0x000fe20000010000 */
[----:B------:R-:W-:-:S04]  /*1800*/  IADD3 R30, P0, P1, R30, UR8, R3 ;  /* 0x000000081e1e7c10 */ /* 0x000fc8000f91e003 */
[----:B------:R-:W-:Y:S01]  /*1810*/  IADD3.X R5, PT, PT, RZ, UR9, RZ, P0, P1 ;  /* 0x00000009ff057c10 */ /* 0x000fe200087e24ff */
[----:B------:R-:W2:Y:S01]  /*1820*/  LDCU.64 UR6, c[0x0][0x388] ;  /* 0x00007100ff0677ac */ /* 0x000ea20008000a00 */
[----:B------:R-:W-:Y:S01]  /*1830*/  STS.128 [R0], R36 ;  /* 0x0000002400007388 */ /* 0x000fe20000000c00 */
[----:B--2---:R-:W-:-:S03]  /*1840*/  LEA R4, P0, -R30, UR6, 0x2 ;  /* 0x000000061e047c11 */ /* 0x004fc6000f8011ff */
[----:B------:R-:W-:Y:S04]  /*1850*/  STS.128 [R0+0x10], R8 ;  /* 0x0000100800007388 */ /* 0x000fe80000000c00 */
[----:B------:R-:W-:Y:S04]  /*1860*/  STS.128 [R0+0x20], R12 ;  /* 0x0000200c00007388 */ /* 0x000fe80000000c00 */
[----:B------:R-:W-:Y:S04]  /*1870*/  STS.128 [R0+0x30], R16 ;  /* 0x0000301000007388 */ /* 0x000fe80000000c00 */
[----:B------:R-:W-:Y:S04]  /*1880*/  STS.128 [R0+0x40], R20 ;  /* 0x0000401400007388 */ /* 0x000fe80000000c00 */
[----:B------:R1:W-:Y:S01]  /*1890*/  STS.128 [R0+0x50], R24 ;  /* 0x0000501800007388 */ /* 0x0003e20000000c00 */
[----:B------:R-:W-:-:S03]  /*18a0*/  NOP ;  /* 0x0000000000007918 */ /* 0x000fc60000000000 */
[----:B------:R-:W2:Y:S04]  /*18b0*/  LDS R3, [R2] ;  /* 0x0000000002037984 */ /* 0x000ea80000000800 */
[----:B0-----:R-:W0:Y:S04]  /*18c0*/  LDS R7, [R2+0x80] ;  /* 0x0000800002077984 */ /* 0x001e280000000800 */
[----:B------:R-:W3:Y:S01]  /*18d0*/  LDS R29, [R2+0x100] ;  /* 0x00010000021d7984 */ /* 0x000ee20000000800 */
[----:B-1----:R-:W-:-:S03]  /*18e0*/  SHF.L.U64.HI R0, R30, 0x2, R5 ;  /* 0x000000021e007819 */ /* 0x002fc60000010205 */
[----:B------:R-:W1:Y:S01]  /*18f0*/  LDS R31, [R2+0x180] ;  /* 0x00018000021f7984 */ /* 0x000e620000000800 */
[----:B------:R-:W-:-:S03]  /*1900*/  IADD3.X R5, PT, PT, ~R0, UR7, RZ, P0, !PT ;  /* 0x0000000700057c10 */ /* 0x000fc600087fe5ff */
[----:B------:R-:W4:Y:S04]  /*1910*/  LDS R9, [R2+0x200] ;  /* 0x0002000002097984 */ /* 0x000f280000000800 */
[----:B------:R-:W5:Y:S04]  /*1920*/  LDS R11, [R2+0x280] ;  /* 0x00028000020b7984 */ /* 0x000f680000000800 */
        /* <DEDUP_REMOVED lines=18> */
[----:B--2---:R-:W-:Y:S04]  /*1a50*/  STG.E desc[UR10][R4.64+-0x4], R3 ;  /* 0xfffffc0304007986 */ /* 0x004fe8000c10190a */
[----:B0-----:R-:W-:Y:S04]  /*1a60*/  STG.E desc[UR10][R4.64+-0x84], R7 ;  /* 0xffff7c0704007986 */ /* 0x001fe8000c10190a */
[----:B---3--:R-:W-:Y:S04]  /*1a70*/  STG.E desc[UR10][R4.64+-0x104], R29 ;  /* 0xfffefc1d04007986 */ /* 0x008fe8000c10190a */
[----:B-1----:R-:W-:Y:S04]  /*1a80*/  STG.E desc[UR10][R4.64+-0x184], R31 ;  /* 0xfffe7c1f04007986 */ /* 0x002fe8000c10190a */
[----:B----4-:R-:W-:Y:S04]  /*1a90*/  STG.E desc[UR10][R4.64+-0x204], R9 ;  /* 0xfffdfc0904007986 */ /* 0x010fe8000c10190a */
        /* <DEDUP_REMOVED lines=20> */
.L_x_222:
[----:B------:R-:W-:-:S04]  /*1be0*/  ISETP.NE.U32.AND P0, PT, RZ, UR6, PT ;  /* 0x00000006ff007c0c */ /* 0x000fc8000bf05070 */
[----:B------:R-:W-:-:S13]  /*1bf0*/  ISETP.NE.AND.EX P0, PT, RZ, UR4, PT, P0 ;  /* 0x00000004ff007c0c */ /* 0x000fda000bf05300 */
[----:B------:R-:W-:Y:S05]  /*1c00*/  @!P0 EXIT ;  /* 0x000000000000894d */ /* 0x000fea0003800000 */
[----:B------:R-:W0:Y:S01]  /*1c10*/  LDCU.64 UR14, c[0x0][0x380] ;  /* 0x00007000ff0e77ac */ /* 0x000e220008000a00 */
[----:B------:R-:W-:-:S04]  /*1c20*/  UIMAD.WIDE UR4, UR12, 0x3000, URZ ;  /* 0x000030000c0478a5 */ /* 0x000fc8000f8e02ff */
[----:B0-----:R-:W-:-:S04]  /*1c30*/  UIADD3 UR7, UP0, UPT, -UR4, UR14, URZ ;  /* 0x0000000e04077290 */ /* 0x001fc8000ff1e1ff */
[----:B------:R-:W-:Y:S02]  /*1c40*/  UIADD3.X UR4, UPT, UPT, ~UR5, UR15, URZ, UP0, !UPT ;  /* 0x0000000f05047290 */ /* 0x000fe400087fe5ff */
[----:B------:R-:W-:-:S04]  /*1c50*/  IMAD.U32 R2, RZ, RZ, UR7 ;  /* 0x00000007ff027e24 */ /* 0x000fc8000f8e00ff */
[----:B------:R-:W-:-:S05]  /*1c60*/  IMAD.U32 R3, RZ, RZ, UR4 ;  /* 0x00000004ff037e24 */ /* 0x000fca000f8e00ff */
[----:B------:R0:W2:Y:S01]  /*1c70*/  LDG.E R11, desc[UR10][R2.64+-0x4] ;  /* 0xfffffc0a020b7981 */ /* 0x0000a2000c1e1900 */
[----:B------:R-:W1:Y:S02]  /*1c80*/  S2R R6, SR_TID.X ;  /* 0x0000000000067919 */ /* 0x000e640000002100 */
[C---:B-1----:R-:W-:Y:S02]  /*1c90*/  LOP3.LUT R37, R6.reuse, 0x1f, RZ, 0xc0, !PT ;  /* 0x0000001f06257812 */ /* 0x042fe400078ec0ff */
[----:B------:R-:W-:-:S05]  /*1ca0*/  LOP3.LUT R0, R6, 0x3e0, RZ, 0xc0, !PT ;  /* 0x000003e006007812 */ /* 0x000fca00078ec0ff */
[----:B------:R-:W-:-:S04]  /*1cb0*/  IMAD R37, R0, 0x18, R37 ;  /* 0x0000001800257824 */ /* 0x000fc800078e0225 */
[C---:B------:R-:W-:Y:S01]  /*1cc0*/  VIADD R0, R37.reuse, 0x20 ;  /* 0x0000002025007836 */ /* 0x040fe20000000000 */
[C---:B------:R-:W-:Y:S01]  /*1cd0*/  IADD3 R8, P0, PT, R37.reuse, UR8, RZ ;  /* 0x0000000825087c10 */ /* 0x040fe2000ff1e0ff */
[C---:B------:R-:W-:Y:S01]  /*1ce0*/  VIADD R4, R37.reuse, 0x40 ;  /* 0x0000004025047836 */ /* 0x040fe20000000000 */
[C---:B------:R-:W-:Y:S01]  /*1cf0*/  ISETP.GE.U32.AND P2, PT, R37.reuse, UR6, PT ;  /* 0x0000000625007c0c */ /* 0x040fe2000bf46070 */
[C---:B------:R-:W-:Y:S01]  /*1d00*/  VIADD R5, R37.reuse, 0x60 ;  /* 0x0000006025057836 */ /* 0x040fe20000000000 */
[----:B------:R-:W-:Y:S01]  /*1d10*/  ISETP.GE.U32.AND P6, PT, R0, UR6, PT ;  /* 0x0000000600007c0c */ /* 0x000fe2000bfc6070 */
[----:B0-----:R-:W-:Y:S01]  /*1d20*/  IMAD.X R3, RZ, RZ, UR9, P0 ;  /* 0x00000009ff037e24 */ /* 0x001fe200080e06ff */
[----:B------:R-:W-:Y:S01]  /*1d30*/  ISETP.GE.U32.AND P5, PT, R4, UR6, PT ;  /* 0x0000000604007c0c */ /* 0x000fe2000bfa6070 */
[----:B------:R-:W-:Y:S01]  /*1d40*/  VIADD R4, R37, 0xa0 ;  /* 0x000000a025047836 */ /* 0x000fe20000000000 */
[----:B------:R-:W-:Y:S01]  /*1d50*/  ISETP.GE.U32.AND P1, PT, R5, UR6, PT ;  /* 0x0000000605007c0c */ /* 0x000fe2000bf26070 */
[C---:B------:R-:W-:Y:S01]  /*1d60*/  VIADD R2, R37.reuse, 0x80 ;  /* 0x0000008025027836 */ /* 0x040fe20000000000 */
[C---:B------:R-:W-:Y:S01]  /*1d70*/  SHF.L.U64.HI R0, R8.reuse, 0x2, R3 ;  /* 0x0000000208007819 */ /* 0x040fe20000010203 */
[----:B------:R-:W-:Y:S01]  /*1d80*/  VIADD R3, R37, 0xc0 ;  /* 0x000000c025037836 */ /* 0x000fe20000000000 */
[----:B------:R-:W-:-:S02]  /*1d90*/  LEA R8, P3, -R8, UR14, 0x2 ;  /* 0x0000000e08087c11 */ /* 0x000fc4000f8611ff */
[----:B------:R-:W-:Y:S02]  /*1da0*/  ISETP.GE.U32.AND P4, PT, R4, UR6, PT ;  /* 0x0000000604007c0c */ /* 0x000fe4000bf86070 */
[----:B------:R-:W-:Y:S01]  /*1db0*/  IADD3.X R9, PT, PT, ~R0, UR15, RZ, P3, !PT ;  /* 0x0000000f00097c10 */ /* 0x000fe20009ffe5ff */
[C---:B------:R-:W-:Y:S01]  /*1dc0*/  VIADD R0, R37.reuse, 0xe0 ;  /* 0x000000e025007836 */ /* 0x040fe20000000000 */
[----:B------:R-:W-:Y:S01]  /*1dd0*/  ISETP.GE.U32.AND P0, PT, R2, UR6, PT ;  /* 0x0000000602007c0c */ /* 0x000fe2000bf06070 */
[----:B------:R-:W-:Y:S01]  /*1de0*/  VIADD R2, R37, 0x100 ;  /* 0x0000010025027836 */ /* 0x000fe20000000000 */
[----:B------:R-:W-:Y:S01]  /*1df0*/  ISETP.GE.U32.AND P3, PT, R3, UR6, PT ;  /* 0x0000000603007c0c */ /* 0x000fe2000bf66070 */
[C---:B------:R-:W-:Y:S02]  /*1e00*/  VIADD R36, R37.reuse, 0x260 ;  /* 0x0000026025247836 */ /* 0x040fe40000000000 */
[C---:B------:R-:W-:Y:S02]  /*1e10*/  VIADD R7, R37.reuse, 0x280 ;  /* 0x0000028025077836 */ /* 0x040fe40000000000 */
[----:B------:R-:W-:-:S02]  /*1e20*/  VIADD R5, R37, 0x2a0 ;  /* 0x000002a025057836 */ /* 0x000fc40000000000 */
[C---:B------:R-:W-:Y:S02]  /*1e30*/  VIADD R4, R37.reuse, 0x2c0 ;  /* 0x000002c025047836 */ /* 0x040fe40000000000 */
[C---:B------:R-:W-:Y:S02]  /*1e40*/  VIADD R3, R37.reuse, 0x2e0 ;  /* 0x000002e025037836 */ /* 0x040fe40000000000 */
[----:B--2---:R-:W-:Y:S02]  /*1e50*/  IMAD.MOV.U32 R33, RZ, RZ, R11 ;  /* 0x000000ffff217224 */ /* 0x004fe400078e000b */
[----:B------:R-:W2:Y:S01]  /*1e60*/  @!P2 LDG.E R11, desc[UR10][R8.64+-0x4] ;  /* 0xfffffc0a080ba981 */ /* 0x000ea2000c1e1900 */
[----:B------:R-:W-:Y:S01]  /*1e70*/  ISETP.GE.U32.AND P2, PT, R0, UR6, PT ;  /* 0x0000000600007c0c */ /* 0x000fe2000bf46070 */
[----:B------:R-:W-:Y:S02]  /*1e80*/  IMAD.MOV.U32 R15, RZ, RZ, R33 ;  /* 0x000000ffff0f7224 */ /* 0x000fe400078e0021 */
[----:B------:R-:W-:-:S02]  /*1e90*/  VIADD R0, R37, 0x120 ;  /* 0x0000012025007836 */ /* 0x000fc40000000000 */
[--C-:B------:R-:W-:Y:S02]  /*1ea0*/  IMAD.MOV.U32 R17, RZ, RZ, R33.reuse ;  /* 0x000000ffff117224 */ /* 0x100fe400078e0021 */
[----:B------:R-:W3:Y:S01]  /*1eb0*/  @!P5 LDG.E R15, desc[UR10][R8.64+-0x104] ;  /* 0xfffefc0a080fd981 */ /* 0x000ee2000c1e1900 */
[----:B------:R-:W-:Y:S01]  /*1ec0*/  ISETP.GE.U32.AND P5, PT, R0, UR6, PT ;  /* 0x0000000600007c0c */ /* 0x000fe2000bfa6070 */
[C---:B------:R-:W-:Y:S02]  /*1ed0*/  VIADD R0, R37.reuse, 0x140 ;  /* 0x0000014025007836 */ /* 0x040fe40000000000 */
[--C-:B------:R-:W-:Y:S01]  /*1ee0*/  IMAD.MOV.U32 R13, RZ, RZ, R33.reuse ;  /* 0x000000ffff0d7224 */ /* 0x100fe200078e0021 */
[----:B------:R-:W4:Y:S01]  /*1ef0*/  @!P1 LDG.E R17, desc[UR10][R8.64+-0x184] ;  /* 0xfffe7c0a08119981 */ /* 0x000f22000c1e1900 */
[----:B------:R-:W-:Y:S01]  /*1f00*/  IMAD.MOV.U32 R21, RZ, RZ, R33 ;  /* 0x000000ffff157224 */ /* 0x000fe200078e0021 */
[----:B------:R-:W-:Y:S01]  /*1f10*/  ISETP.GE.U32.AND P1, PT, R0, UR6, PT ;  /* 0x0000000600007c0c */ /* 0x000fe2000bf26070 */
[----:B------:R-:W-:-:S02]  /*1f20*/  VIADD R0, R37, 0x180 ;  /* 0x0000018025007836 */ /* 0x000fc40000000000 */
[----:B------:R-:W5:Y:S01]  /*1f30*/  @!P6 LDG.E R13, desc[UR10][R8.64+-0x84] ;  /* 0xffff7c0a080de981 */ /* 0x000f62000c1e1900 */
[----:B------:R-:W-:Y:S01]  /*1f40*/  ISETP.GE.U32.AND P6, PT, R2, UR6, PT ;  /* 0x0000000602007c0c */ /* 0x000fe2000bfc6070 */
[--C-:B------:R-:W-:Y:S02]  /*1f50*/  IMAD.MOV.U32 R23, RZ, RZ, R33.reuse ;  /* 0x000000ffff177224 */ /* 0x100fe400078e0021 */
[----:B------:R-:W5:Y:S01]  /*1f60*/  @!P4 LDG.E R21, desc[UR10][R8.64+-0x284] ;  /* 0xfffd7c0a0815c981 */ /* 0x000f62000c1e1900 */
[----:B------:R-:W-:Y:S01]  /*1f70*/  ISETP.GE.U32.AND P4, PT, R0, UR6, PT ;  /* 0x0000000600007c0c */ /* 0x000fe2000bf86070 */
[C---:B------:R-:W-:Y:S02]  /*1f80*/  VIADD R0, R37.reuse, 0x1a0 ;  /* 0x000001a025007836 */ /* 0x040fe40000000000 */
[--C-:B------:R-:W-:Y:S01]  /*1f90*/  IMAD.MOV.U32 R19, RZ, RZ, R33.reuse ;  /* 0x000000ffff137224 */ /* 0x100fe200078e0021 */
[----:B------:R-:W5:Y:S01]  /*1fa0*/  @!P3 LDG.E R23, desc[UR10][R8.64+-0x304] ;  /* 0xfffcfc0a0817b981 */ /* 0x000f62000c1e1900 */
[----:B------:R-:W-:Y:S01]  /*1fb0*/  IMAD.MOV.U32 R27, RZ, RZ, R33 ;  /* 0x000000ffff1b7224 */ /* 0x000fe200078e0021 */
[----:B------:R-:W-:Y:S01]  /*1fc0*/  ISETP.GE.U32.AND P3, PT, R0, UR6, PT ;  /* 0x0000000600007c0c */ /* 0x000fe2000bf66070 */
[----:B------:R-:W-:-:S02]  /*1fd0*/  VIADD R2, R37, 0x160 ;  /* 0x0000016025027836 */ /* 0x000fc40000000000 */
[C---:B------:R-:W-:Y:S01]  /*1fe0*/  VIADD R0, R37.reuse, 0x1e0 ;  /* 0x000001e025007836 */ /* 0x040fe20000000000 */
[----:B------:R-:W5:Y:S01]  /*1ff0*/  @!P0 LDG.E R19, desc[UR10][R8.64+-0x204] ;  /* 0xfffdfc0a08138981 */ /* 0x000f62000c1e1900 */
[--C-:B------:R-:W-:Y:S01]  /*2000*/  IMAD.MOV.U32 R25, RZ, RZ, R33.reuse ;  /* 0x000000ffff197224 */ /* 0x100fe200078e0021 */
[----:B------:R-:W-:Y:S01]  /*2010*/  ISETP.GE.U32.AND P0, PT, R2, UR6, PT ;  /* 0x0000000602007c0c */ /* 0x000fe2000bf06070 */
[----:B------:R-:W-:Y:S01]  /*2020*/  IMAD.MOV.U32 R29, RZ, RZ, R33 ;  /* 0x000000ffff1d7224 */ /* 0x000fe200078e0021 */
[----:B------:R-:W5:Y:S01]  /*2030*/  @!P6 LDG.E R27, desc[UR10][R8.64+-0x404] ;  /* 0xfffbfc0a081be981 */ /* 0x000f62000c1e1900 */
[----:B------:R-:W-:Y:S01]  /*2040*/  ISETP.GE.U32.AND P6, PT, R0, UR6, PT ;  /* 0x0000000600007c0c */ /* 0x000fe2000bfc6070 */
[C---:B------:R-:W-:Y:S02]  /*2050*/  VIADD R2, R37.reuse, 0x1c0 ;  /* 0x000001c025027836 */ /* 0x040fe40000000000 */
[----:B------:R-:W-:Y:S01]  /*2060*/  VIADD R0, R37, 0x200 ;  /* 0x0000020025007836 */ /* 0x000fe20000000000 */
[----:B------:R-:W5:Y:S02]  /*2070*/  @!P2 LDG.E R25, desc[UR10][R8.64+-0x384] ;  /* 0xfffc7c0a0819a981 */ /* 0x000f64000c1e1900 */
[----:B------:R-:W-:-:S02]  /*2080*/  ISETP.GE.U32.AND P2, PT, R2, UR6, PT ;  /* 0x0000000602007c0c */ /* 0x000fc4000bf46070 */
[----:B------:R-:W5:Y:S01]  /*2090*/  @!P5 LDG.E R29, desc[UR10][R8.64+-0x484] ;  /* 0xfffb7c0a081dd981 */ /* 0x000f62000c1e1900 */
[----:B------:R-:W-:Y:S01]  /*20a0*/  ISETP.GE.U32.AND P5, PT, R0, UR6, PT ;  /* 0x0000000600007c0c */ /* 0x000fe2000bfa6070 */
[--C-:B------:R-:W-:Y:S02]  /*20b0*/  IMAD.MOV.U32 R31, RZ, RZ, R33.reuse ;  /* 0x000000ffff1f7224 */ /* 0x100fe400078e0021 */
[--C-:B------:R-:W-:Y:S02]  /*20c0*/  IMAD.MOV.U32 R35, RZ, RZ, R33.reuse ;  /* 0x000000ffff237224 */ /* 0x100fe400078e0021 */
[--C-:B------:R-:W-:Y:S02]  /*20d0*/  IMAD.MOV.U32 R39, RZ, RZ, R33.reuse ;  /* 0x000000ffff277224 */ /* 0x100fe400078e0021 */
[--C-:B------:R-:W-:Y:S01]  /*20e0*/  IMAD.MOV.U32 R43, RZ, RZ, R33.reuse ;  /* 0x000000ffff2b7224 */ /* 0x100fe200078e0021 */
[----:B------:R-:W5:Y:S01]  /*20f0*/  @!P1 LDG.E R31, desc[UR10][R8.64+-0x504] ;  /* 0xfffafc0a081f9981 */ /* 0x000f62000c1e1900 */
[----:B------:R-:W-:-:S02]  /*2100*/  IMAD.MOV.U32 R45, RZ, RZ, R33 ;  /* 0x000000ffff2d7224 */ /* 0x000fc400078e0021 */
[--C-:B------:R-:W-:Y:S01]  /*2110*/  IMAD.MOV.U32 R47, RZ, RZ, R33.reuse ;  /* 0x000000ffff2f7224 */ /* 0x100fe200078e0021 */
[----:B------:R-:W5:Y:S01]  /*2120*/  @!P0 LDG.E R35, desc[UR10][R8.64+-0x584] ;  /* 0xfffa7c0a08238981 */ /* 0x000f62000c1e1900 */
[----:B------:R-:W-:Y:S02]  /*2130*/  IMAD.MOV.U32 R49, RZ, RZ, R33 ;  /* 0x000000ffff317224 */ /* 0x000fe400078e0021 */
[C---:B------:R-:W-:Y:S01]  /*2140*/  VIADD R2, R37.reuse, 0x220 ;  /* 0x0000022025027836 */ /* 0x040fe20000000000 */
[----:B------:R-:W5:Y:S01]  /*2150*/  @!P4 LDG.E R39, desc[UR10][R8.64+-0x604] ;  /* 0xfff9fc0a0827c981 */ /* 0x000f62000c1e1900 */
[----:B------:R-:W-:Y:S01]  /*2160*/  VIADD R0, R37, 0x240 ;  /* 0x0000024025007836 */ /* 0x000fe20000000000 */
[----:B------:R-:W-:Y:S02]  /*2170*/  ISETP.GE.U32.AND P4, PT, R36, UR6, PT ;  /* 0x0000000624007c0c */ /* 0x000fe4000bf86070 */
[----:B------:R-:W5:Y:S01]  /*2180*/  @!P3 LDG.E R43, desc[UR10][R8.64+-0x684] ;  /* 0xfff97c0a082bb981 */ /* 0x000f62000c1e1900 */
[----:B------:R-:W-:-:S02]  /*2190*/  ISETP.GE.U32.AND P1, PT, R2, UR6, PT ;  /* 0x0000000602007c0c */ /* 0x000fc4000bf26070 */
[----:B------:R-:W-:Y:S01]  /*21a0*/  ISETP.GE.U32.AND P0, PT, R0, UR6, PT ;  /* 0x0000000600007c0c */ /* 0x000fe2000bf06070 */
[----:B------:R-:W5:Y:S01]  /*21b0*/  @!P2 LDG.E R45, desc[UR10][R8.64+-0x704] ;  /* 0xfff8fc0a082da981 */ /* 0x000f62000c1e1900 */
[----:B------:R-:W-:Y:S02]  /*21c0*/  ISETP.GE.U32.AND P3, PT, R7, UR6, PT ;  /* 0x0000000607007c0c */ /* 0x000fe4000bf66070 */
[----:B------:R-:W-:Y:S01]  /*21d0*/  ISETP.GE.U32.AND P2, PT, R5, UR6, PT ;  /* 0x0000000605007c0c */ /* 0x000fe2000bf46070 */
[----:B------:R-:W5:Y:S01]  /*21e0*/  @!P6 LDG.E R47, desc[UR10][R8.64+-0x784] ;  /* 0xfff87c0a082fe981 */ /* 0x000f62000c1e1900 */
[----:B------:R-:W-:-:S03]  /*21f0*/  ISETP.GE.U32.AND P6, PT, R4, UR6, PT ;  /* 0x0000000604007c0c */ /* 0x000fc6000bfc6070 */
        /* <DEDUP_REMOVED lines=8> */
[----:B------:R-:W-:Y:S01]  /*2280*/  IMAD.MOV.U32 R34, RZ, RZ, R33 ;  /* 0x000000ffff227224 */ /* 0x000fe200078e0021 */
[----:B------:R-:W5:Y:S04]  /*2290*/  @!P0 LDG.E R53, desc[UR10][R8.64+-0x904] ;  /* 0xfff6fc0a08358981 */ /* 0x000f68000c1e1900 */
[----:B------:R-:W5:Y:S04]  /*22a0*/  @!P4 LDG.E R24, desc[UR10][R8.64+-0x984] ;  /* 0xfff67c0a0818c981 */ /* 0x000f68000c1e1900 */
[----:B------:R-:W5:Y:S04]  /*22b0*/  @!P3 LDG.E R28, desc[UR10][R8.64+-0xa04] ;  /* 0xfff5fc0a081cb981 */ /* 0x000f68000c1e1900 */
[----:B------:R-:W5:Y:S04]  /*22c0*/  @!P2 LDG.E R32, desc[UR10][R8.64+-0xa84] ;  /* 0xfff57c0a0820a981 */ /* 0x000f68000c1e1900 */
[----:B------:R-:W5:Y:S04]  /*22d0*/  @!P6 LDG.E R34, desc[UR10][R8.64+-0xb04] ;  /* 0xfff4fc0a0822e981 */ /* 0x000f68000c1e1900 */
[----:B------:R-:W5:Y:S01]  /*22e0*/  @!P5 LDG.E R33, desc[UR10][R8.64+-0xb84] ;  /* 0xfff47c0a0821d981 */ /* 0x000f62000c1e1900 */
[----:B------:R-:W0:Y:S01]  /*22f0*/  S2R R41, SR_LANEID ;  /* 0x0000000000297919 */ /* 0x000e220000000000 */
[----:B------:R-:W1:Y:S01]  /*2300*/  S2UR UR5, SR_CgaCtaId ;  /* 0x00000000000579c3 */ /* 0x000e620000008800 */
[----:B------:R-:W-:Y:S01]  /*2310*/  SHF.R.U32.HI R38, RZ, 0x5, R6 ;  /* 0x00000005ff267819 */ /* 0x000fe20000011606 */
[----:B------:R-:W-:-:S02]  /*2320*/  UMOV UR4, 0x400 ;  /* 0x0000040000047882 */ /* 0x000fc40000000000 */
[----:B-1----:R-:W-:Y:S02]  /*2330*/  ULEA UR4, UR5, UR4, 0x18 ;  /* 0x0000000405047291 */ /* 0x002fe4000f8ec0ff */
[----:B0-----:R-:W-:-:S05]  /*2340*/  IMAD R2, R38, 0x300, R41 ;  /* 0x0000030026027824 */ /* 0x001fca00078e0229 */
[----:B------:R-:W-:-:S05]  /*2350*/  LEA R2, R2, UR4, 0x2 ;  /* 0x0000000402027c11 */ /* 0x000fca000f8e10ff */
[----:B------:R-:W-:Y:S01]  /*2360*/  IMAD R0, R41, 0x5c, R2 ;  /* 0x0000005c29007824 */ /* 0x000fe200078e0202 */
[----:B------:R-:W-:Y:S01]  /*2370*/  UISETP.NE.AND UP0, UPT, UR12, URZ, UPT ;  /* 0x000000ff0c00728c */ /* 0x000fe2000bf05270 */
[----:B--2---:R0:W-:Y:S04]  /*2380*/  STS [R2], R11 ;  /* 0x0000000b02007388 */ /* 0x0041e80000000800 */
[----:B---3--:R0:W-:Y:S04]  /*2390*/  STS [R2+0x100], R15 ;  /* 0x0001000f02007388 */ /* 0x0081e80000000800 */
[----:B----4-:R0:W-:Y:S04]  /*23a0*/  STS [R2+0x180], R17 ;  /* 0x0001801102007388 */ /* 0x0101e80000000800 */
[----:B-----5:R0:W-:Y:S04]  /*23b0*/  STS [R2+0x80], R13 ;  /* 0x0000800d02007388 */ /* 0x0201e80000000800 */
[----:B------:R0:W-:Y:S04]  /*23c0*/  STS [R2+0x280], R21 ;  /* 0x0002801502007388 */ /* 0x0001e80000000800 */
        /* <DEDUP_REMOVED lines=18> */
[----:B------:R0:W-:Y:S01]  /*24f0*/  STS [R2+0xb80], R33 ;  /* 0x000b802102007388 */ /* 0x0001e20000000800 */
[----:B------:R-:W-:-:S03]  /*2500*/  NOP ;  /* 0x0000000000007918 */ /* 0x000fc60000000000 */
[----:B------:R0:W1:Y:S04]  /*2510*/  LDS.128 R8, [R0] ;  /* 0x0000000000087984 */ /* 0x0000680000000c00 */
[----:B------:R0:W2:Y:S04]  /*2520*/  LDS.128 R12, [R0+0x10] ;  /* 0x00001000000c7984 */ /* 0x0000a80000000c00 */
[----:B------:R0:W3:Y:S04]  /*2530*/  LDS.128 R16, [R0+0x20] ;  /* 0x0000200000107984 */ /* 0x0000e80000000c00 */
[----:B------:R0:W4:Y:S04]  /*2540*/  LDS.128 R20, [R0+0x30] ;  /* 0x0000300000147984 */ /* 0x0001280000000c00 */
[----:B------:R0:W0:Y:S04]  /*2550*/  LDS.128 R24, [R0+0x40] ;  /* 0x0000400000187984 */ /* 0x0000280000000c00 */
[----:B------:R0:W0:Y:S01]  /*2560*/  LDS.128 R28, [R0+0x50] ;  /* 0x00005000001c7984 */ /* 0x0000220000000c00 */
[----:B------:R-:W-:Y:S06]  /*2570*/  BAR.SYNC.DEFER_BLOCKING 0x0 ;  /* 0x0000000000007b1d */ /* 0x000fec0000010000 */
[----:B------:R-:W-:Y:S05]  /*2580*/  BRA.U UP0, `(.L_x_245) ;  /* 0x0000000500187547 */ /* 0x000fea000b800000 */
[----:B01----:R-:W-:Y:S02]  /*2590*/  VIMNMX3 R32, R8, R9, R10, PT ;  /* 0x000000090820720f */ /* 0x003fe4000380010a */
[----:B--2---:R-:W-:Y:S02]  /*25a0*/  VIMNMX3 R33, R11, R12, R13, PT ;  /* 0x0000000c0b21720f */ /* 0x004fe4000380010d */
        /* <DEDUP_REMOVED lines=11> */
[----:B------:R-:W-:Y:S02]  /*2660*/  ISETP.NE.AND P1, PT, R38, 0x3, PT ;  /* 0x000000032600780c */ /* 0x000fe40003f25270 */
[----:B------:R-:W-:Y:S01]  /*2670*/  ISETP.NE.AND P2, PT, R41, RZ, PT ;  /* 0x000000ff2900720c */ /* 0x000fe20003f45270 */
        /* <DEDUP_REMOVED lines=24> */
[----:B------:R-:W-:Y:S02]  /*2800*/  @!P1 VIMNMX R35, PT, PT, R34, R33, PT ;  /* 0x0000002122239248 */ /* 0x000fe40003fe0100 */
[----:B------:R-:W-:Y:S02]  /*2810*/  ISETP.GE.U32.AND P0, PT, R6, 0x20, PT ;  /* 0x000000200600780c */ /* 0x000fe40003f06070 */
[----:B------:R-:W-:-:S04]  /*2820*/  @P2 VIMNMX R35, PT, PT, R40, R35, PT ;  /* 0x0000002328232248 */ /* 0x000fc80003fe0100 */
[----:B------:R-:W-:Y:S02]  /*2830*/  SEL R35, R40, R35, !P0 ;  /* 0x0000002328237207 */ /* 0x000fe40004000000 */
[----:B------:R-:W-:Y:S02]  /*2840*/  ISETP.NE.AND P0, PT, R6, RZ, PT ;  /* 0x000000ff0600720c */ /* 0x000fe40003f05270 */
[----:B------:R-:W-:-:S04]  /*2850*/  VIMNMX R35, PT, PT, R8, R35, PT ;  /* 0x0000002308237248 */ /* 0x000fc80003fe0100 */
[----:B------:R-:W-:-:S04]  /*2860*/  SEL R8, R8, R35, !P0 ;  /* 0x0000002308087207 */ /* 0x000fc80004000000 */
        /* <DEDUP_REMOVED lines=23> */
[----:B------:R-:W-:Y:S06]  /*29e0*/  BRA `(.L_x_246) ;  /* 0x0000000c00787947 */ /* 0x000fec0003800000 */
.L_x_245:
        /* <DEDUP_REMOVED lines=43> */
[C---:B------:R-:W-:Y:S02]  /*2ca0*/  @P2 VIMNMX R33, PT, PT, R40.reuse, R33, PT ;  /* 0x0000002128212248 */ /* 0x040fe40003fe0100 */
[----:B------:R-:W-:Y:S02]  /*2cb0*/  VIMNMX R35, PT, PT, R35, R34, PT ;  /* 0x0000002223237248 */ /* 0x000fe40003fe0100 */
[----:B------:R-:W-:Y:S01]  /*2cc0*/  SEL R42, R40, R33, !P1 ;  /* 0x00000021282a7207 */ /* 0x000fe20004800000 */
[----:B------:R-:W-:Y:S06]  /*2cd0*/  @P0 BRA `(.L_x_247) ;  /* 0x00000008003c0947 */ /* 0x000fec0003800000 */
[----:B------:R-:W0:Y:S01]  /*2ce0*/  LDC.64 R44, c[0x0][0x390] ;  /* 0x0000e400ff2c7b82 */ /* 0x000e220000000a00 */
[----:B------:R-:W-:Y:S01]  /*2cf0*/  ISETP.NE.AND P2, PT, R6, RZ, PT ;  /* 0x000000ff0600720c */ /* 0x000fe20003f45270 */
[----:B------:R-:W-:-:S06]  /*2d00*/  IMAD.U32 R47, RZ, RZ, UR12 ;  /* 0x0000000cff2f7e24 */ /* 0x000fcc000f8e00ff */
[----:B------:R-:W1:Y:S06]  /*2d10*/  LDC R32, c[0x0][0x370] ;  /* 0x0000dc00ff207b82 */ /* 0x000e6c0000000800 */
[----:B------:R-:W-:Y:S01]  /*2d20*/  @!P2 IMAD.MOV.U32 R34, RZ, RZ, 0x64 ;  /* 0x00000064ff22a424 */ /* 0x000fe200078e00ff */
[----:B------:R2:W-:Y:S01]  /*2d30*/  @!P2 STS [UR4+0xc], R35 ;  /* 0x00000c23ff00a988 */ /* 0x0005e20008000804 */
[----:B0-----:R-:W-:-:S05]  /*2d40*/  IMAD.WIDE R46, R47, 0x8, R44 ;  /* 0x000000082f2e7825 */ /* 0x001fca00078e022c */
[----:B------:R2:W-:Y:S01]  /*2d50*/  @!P2 ST.E.64.STRONG.GPU desc[UR10][R46.64+0x100], R34 ;  /* 0x000100222e00a985 */ /* 0x0005e2000c10fb0a */
[----:B-1----:R-:W-:-:S13]  /*2d60*/  ISETP.GT.U32.AND P1, PT, R32, 0x1f3, PT ;  /* 0x000001f32000780c */ /* 0x002fda0003f24070 */
[----:B--2---:R-:W-:Y:S05]  /*2d70*/  @P1 BRA `(.L_x_248) ;  /* 0x0000000000081947 */ /* 0x004fea0003800000 */
[----:B------:R0:W-:Y:S06]  /*2d80*/  MEMBAR.SC.CTA ;  /* 0x0000000000007992 */ /* 0x0001ec0000000000 */
[----:B0-----:R-:W-:Y:S05]  /*2d90*/  BRA `(.L_x_249) ;  /* 0x0000000000087947 */ /* 0x001fea0003800000 */
.L_x_248:
[----:B------:R-:W-:Y:S05]  /*2da0*/  NANOSLEEP 0x4dd ;  /* 0x000004dd0000795d */ /* 0x000fea0003800000 */
[----:B------:R-:W-:Y:S01]  /*2db0*/  NOP ;  /* 0x0000000000007918 */ /* 0x000fe20000000000 */
.L_x_249:
[----:B------:R-:W0:Y:S01]  /*2dc0*/  S2R R32, SR_CTAID.X ;  /* 0x0000000000207919 */ /* 0x000e220000002500 */
[----:B------:R-:W-:-:S04]  /*2dd0*/  LOP3.LUT R33, RZ, R6, RZ, 0x33, !PT ;  /* 0x00000006ff217212 */ /* 0x000fc800078e33ff */
[----:B0-----:R-:W-:-:S05]  /*2de0*/  IADD3 R33, PT, PT, R33, UR13, R32 ;  /* 0x0000000d21217c10 */ /* 0x001fca000fffe020 */
[----:B------:R-:W-:-:S05]  /*2df0*/  IMAD.WIDE R44, R33, 0x8, R44 ;  /* 0x00000008212c7825 */ /* 0x000fca00078e022c */
[----:B------:R-:W2:Y:S01]  /*2e00*/  LD.E.64.STRONG.GPU R38, desc[UR10][R44.64+0x100] ;  /* 0x0001000a2c267980 */ /* 0x000ea2000c10fb00 */
[----:B------:R-:W-:Y:S01]  /*2e10*/  UMOV UR5, 0xffffffff ;  /* 0xffffffff00057882 */ /* 0x000fe20000000000 */
[----:B--2---:R-:W-:Y:S02]  /*2e20*/  ISETP.NE.AND P0, PT, R38, 0x63, PT ;  /* 0x000000632600780c */ /* 0x004fe40003f05270 */
[----:B------:R-:W-:Y:S11]  /*2e30*/  BRA.DIV UR5, `(.L_x_250) ;  /* 0x0000001a05907947 */ /* 0x000ff6000b800000 */
[----:B------:R-:W-:-:S13]  /*2e40*/  VOTE.ANY P0, !P0 ;  /* 0x0000000000ff7806 */ /* 0x000fda0004000100 */
.L_x_298:
[----:B------:R-:W-:Y:S05]  /*2e50*/  @!P0 BRA `(.L_x_251) ;  /* 0x0000000000308947 */ /* 0x000fea0003800000 */
.L_x_255:
[----:B------:R-:W-:Y:S05]  /*2e60*/  YIELD ;  /* 0x0000000000007946 */ /* 0x000fea0003800000 */
[----:B------:R-:W-:Y:S05]  /*2e70*/  @P1 BRA `(.L_x_252) ;  /* 0x0000000000081947 */ /* 0x000fea0003800000 */
[----:B------:R0:W-:Y:S06]  /*2e80*/  MEMBAR.SC.CTA ;  /* 0x0000000000007992 */ /* 0x0001ec0000000000 */
[----:B0-----:R-:W-:Y:S05]  /*2e90*/  BRA `(.L_x_253) ;  /* 0x0000000000087947 */ /* 0x001fea0003800000 */
.L_x_252:
[----:B------:R-:W-:Y:S05]  /*2ea0*/  NANOSLEEP 0x288 ;  /* 0x000002880000795d */ /* 0x000fea0003800000 */
[----:B------:R-:W-:Y:S01]  /*2eb0*/  NOP ;  /* 0x0000000000007918 */ /* 0x000fe20000000000 */
.L_x_253:
[----:B------:R-:W2:Y:S01]  /*2ec0*/  LD.E.64.STRONG.GPU R38, desc[UR10][R44.64+0x100] ;  /* 0x0001000a2c267980 */ /* 0x000ea2000c10fb00 */
[----:B------:R-:W-:Y:S01]  /*2ed0*/  UMOV UR5, 0xffffffff ;  /* 0xffffffff00057882 */ /* 0x000fe20000000000 */
[----:B--2---:R-:W-:Y:S02]  /*2ee0*/  ISETP.NE.AND P0, PT, R38, 0x63, PT ;  /* 0x000000632600780c */ /* 0x004fe40003f05270 */
[----:B------:R-:W-:Y:S11]  /*2ef0*/  BRA.DIV UR5, `(.L_x_254) ;  /* 0x0000001a05807947 */ /* 0x000ff6000b800000 */
[----:B------:R-:W-:-:S13]  /*2f00*/  VOTE.ANY P0, !P0 ;  /* 0x0000000000ff7806 */ /* 0x000fda0004000100 */
.L_x_301:
[----:B------:R-:W-:Y:S05]  /*2f10*/  @P0 BRA `(.L_x_255) ;  /* 0xfffffffc00d00947 */ /* 0x000fea000383ffff */
.L_x_251:
[----:B------:R-:W0:Y:S01]  /*2f20*/  S2UR UR5, SR_CTAID.X ;  /* 0x00000000000579c3 */ /* 0x000e220000002500 */
[----:B------:R-:W-:Y:S01]  /*2f30*/  LOP3.LUT R48, RZ, R6, RZ, 0x33, !PT ;  /* 0x00000006ff307212 */ /* 0x000fe200078e33ff */
[----:B------:R-:W-:Y:S01]  /*2f40*/  IMAD.MOV.U32 R50, RZ, RZ, R39 ;  /* 0x000000ffff327224 */ /* 0x000fe200078e0027 */
[----:B------:R-:W-:-:S05]  /*2f50*/  ISETP.NE.AND P3, PT, R38, 0x65, PT ;  /* 0x000000652600780c */ /* 0x000fca0003f65270 */
[----:B------:R-:W0:Y:S02]  /*2f60*/  LDC R33, c[0x0][0x398] ;  /* 0x0000e600ff217b82 */ /* 0x000e240000000800 */
[----:B0-----:R-:W-:Y:S01]  /*2f70*/  IADD3 R48, PT, PT, R48, UR5, R33 ;  /* 0x0000000530307c10 */ /* 0x001fe2000fffe021 */
[----:B------:R-:W-:-:S03]  /*2f80*/  UMOV UR5, 0xffffffff ;  /* 0xffffffff00057882 */ /* 0x000fc60000000000 */
[----:B------:R-:W-:Y:S05]  /*2f90*/  BRA.DIV UR5, `(.L_x_256) ;  /* 0x0000001a05787947 */ /* 0x000fea000b800000 */
[----:B------:R-:W0:Y:S01]  /*2fa0*/  S2R R43, SR_GEMASK ;  /* 0x00000000002b7919 */ /* 0x000e220000003c00 */
[----:B------:R-:W-:Y:S01]  /*2fb0*/  VOTE.ANY R32, PT, !P3 ;  /* 0x0000000000207806 */ /* 0x000fe200058e0100 */
[----:B------:R-:W-:-:S03]  /*2fc0*/  VIADD R34, R41, 0x10 ;  /* 0x0000001029227836 */ /* 0x000fc60000000000 */
[----:B0-----:R-:W-:-:S05]  /*2fd0*/  LOP3.LUT R32, R32, 0x80000000, R43, 0xec, !PT ;  /* 0x8000000020207812 */ /* 0x001fca00078eec2b */
[----:B------:R-:W-:-:S05]  /*2fe0*/  VIADD R33, R32, 0xffffffff ;  /* 0xffffffff20217836 */ /* 0x000fca0000000000 */
[----:B------:R-:W-:Y:S01]  /*2ff0*/  LOP3.LUT R33, R32, R33, RZ, 0xc, !PT ;  /* 0x0000002120217212 */ /* 0x000fe200078e0cff */
[----:B------:R-:W-:-:S03]  /*3000*/  VIADD R32, R41, 0x2 ;  /* 0x0000000229207836 */ /* 0x000fc60000000000 */
[----:B------:R-:W0:Y:S02]  /*3010*/  POPC R39, R33 ;  /* 0x0000002100277309 */ /* 0x000e240000000000 */
[----:B0-----:R-:W0:Y:S01]  /*3020*/  SHFL.DOWN PT, R40, R50, 0x1, R39 ;  /* 0x0820000032287989 */ /* 0x001e2200000e0027 */
[-C--:B------:R-:W-:Y:S02]  /*3030*/  ISETP.GE.AND P0, PT, R41, R39.reuse, PT ;  /* 0x000000272900720c */ /* 0x080fe40003f06270 */
[----:B------:R-:W-:-:S11]  /*3040*/  ISETP.GT.AND P3, PT, R34, R39, PT ;  /* 0x000000272200720c */ /* 0x000fd60003f64270 */
[----:B0-----:R-:W-:Y:S02]  /*3050*/  @!P0 VIMNMX R50, PT, PT, R40, R50, PT ;  /* 0x0000003228328248 */ /* 0x001fe40003fe0100 */
[----:B------:R-:W-:Y:S01]  /*3060*/  ISETP.GT.AND P0, PT, R32, R39, PT ;  /* 0x000000272000720c */ /* 0x000fe20003f04270 */
[----:B------:R-:W-:Y:S02]  /*3070*/  VIADD R32, R41, 0x4 ;  /* 0x0000000429207836 */ /* 0x000fe40000000000 */
[----:B------:R-:W0:Y:S10]  /*3080*/  SHFL.DOWN PT, R40, R50, 0x2, R39 ;  /* 0x0840000032287989 */ /* 0x000e3400000e0027 */
[----:B0-----:R-:W-:-:S02]  /*3090*/  @!P0 VIMNMX R50, PT, PT, R50, R40, PT ;  /* 0x0000002832328248 */ /* 0x001fc40003fe0100 */
[----:B------:R-:W-:Y:S01]  /*30a0*/  ISETP.GT.AND P0, PT, R32, R39, PT ;  /* 0x000000272000720c */ /* 0x000fe20003f04270 */
[----:B------:R-:W-:Y:S02]  /*30b0*/  VIADD R32, R41, 0x8 ;  /* 0x0000000829207836 */ /* 0x000fe40000000000 */
[----:B------:R-:W0:Y:S10]  /*30c0*/  SHFL.DOWN PT, R40, R50, 0x4, R39 ;  /* 0x0880000032287989 */ /* 0x000e3400000e0027 */
[----:B0-----:R-:W-:-:S02]  /*30d0*/  @!P0 VIMNMX R50, PT, PT, R50, R40, PT ;  /* 0x0000002832328248 */ /* 0x001fc40003fe0100 */
[----:B------:R-:W-:Y:S02]  /*30e0*/  ISETP.GT.AND P0, PT, R32, R39, PT ;  /* 0x000000272000720c */ /* 0x000fe40003f04270 */
[----:B------:R-:W0:Y:S01]  /*30f0*/  LDC.64 R32, c[0x0][0x390] ;  /* 0x0000e400ff207b82 */ /* 0x000e220000000a00 */
[----:B------:R-:W1:Y:S01]  /*3100*/  SHFL.DOWN PT, R40, R50, 0x8, R39 ;  /* 0x0900000032287989 */ /* 0x000e6200000e0027 */
[----:B0-----:R-:W-:-:S09]  /*3110*/  IADD3 R44, P4, PT, R32, 0x100, RZ ;  /* 0x00000100202c7810 */ /* 0x001fd20007f9e0ff */
[----:B-1----:R-:W-:Y:S02]  /*3120*/  @!P0 VIMNMX R50, PT, PT, R50, R40, PT ;  /* 0x0000002832328248 */ /* 0x002fe40003fe0100 */
[----:B------:R-:W-:Y:S01]  /*3130*/  ISETP.NE.AND P0, PT, R38, 0x65, PT ;  /* 0x000000652600780c */ /* 0x000fe20003f05270 */
[----:B------:R-:W-:Y:S02]  /*3140*/  IMAD.X R45, RZ, RZ, R33, P4 ;  /* 0x000000ffff2d7224 */ /* 0x000fe400020e0621 */
[----:B------:R-:W0:Y:S10]  /*3150*/  SHFL.DOWN PT, R40, R50, 0x10, R39 ;  /* 0x0a00000032287989 */ /* 0x000e3400000e0027 */
[----:B------:R-:W-:-:S02]  /*3160*/  VOTE.ALL P0, P0 ;  /* 0x0000000000ff7806 */ /* 0x000fc40000000000 */
[----:B0-----:R-:W-:-:S11]  /*3170*/  @!P3 VIMNMX R50, PT, PT, R50, R40, PT ;  /* 0x000000283232b248 */ /* 0x001fd60003fe0100 */
.L_x_310:
[----:B------:R-:W-:Y:S05]  /*3180*/  @!P0 BRA `(.L_x_257) ;  /* 0x0000000000d48947 */ /* 0x000fea0003800000 */
.L_x_265:
[----:B------:R-:W-:-:S05]  /*3190*/  IMAD.WIDE R52, R48, 0x8, R44 ;  /* 0x0000000830347825 */ /* 0x000fca00078e022c */
[----:B------:R-:W2:Y:S01]  /*31a0*/  LD.E.64.STRONG.GPU R38, desc[UR10][R52.64+-0x100] ;  /* 0xffff000a34267980 */ /* 0x000ea2000c10fb00 */
[----:B------:R-:W-:Y:S05]  /*31b0*/  YIELD ;  /* 0x0000000000007946 */ /* 0x000fea0003800000 */
[----:B------:R-:W-:Y:S01]  /*31c0*/  UMOV UR5, 0xffffffff ;  /* 0xffffffff00057882 */ /* 0x000fe20000000000 */
[----:B--2---:R-:W-:Y:S02]  /*31d0*/  ISETP.NE.AND P0, PT, R38, 0x63, PT ;  /* 0x000000632600780c */ /* 0x004fe40003f05270 */
[----:B------:R-:W-:Y:S11]  /*31e0*/  BRA.DIV UR5, `(.L_x_258) ;  /* 0x0000001a05d47947 */ /* 0x000ff6000b800000 */
[----:B------:R-:W-:-:S13]  /*31f0*/  VOTE.ANY P0, !P0 ;  /* 0x0000000000ff7806 */ /* 0x000fda0004000100 */
.L_x_313:
[----:B------:R-:W-:Y:S05]  /*3200*/  @!P0 BRA `(.L_x_259) ;  /* 0x0000000000308947 */ /* 0x000fea0003800000 */
.L_x_263:
[----:B------:R-:W-:Y:S05]  /*3210*/  YIELD ;  /* 0x0000000000007946 */ /* 0x000fea0003800000 */
[----:B------:R-:W-:Y:S05]  /*3220*/  @P1 BRA `(.L_x_260) ;  /* 0x0000000000081947 */ /* 0x000fea0003800000 */
[----:B------:R0:W-:Y:S06]  /*3230*/  MEMBAR.SC.CTA ;  /* 0x0000000000007992 */ /* 0x0001ec0000000000 */
[----:B0-----:R-:W-:Y:S05]  /*3240*/  BRA `(.L_x_261) ;  /* 0x0000000000087947 */ /* 0x001fea0003800000 */
.L_x_260:
[----:B------:R-:W-:Y:S05]  /*3250*/  NANOSLEEP 0x288 ;  /* 0x000002880000795d */ /* 0x000fea0003800000 */
[----:B------:R-:W-:Y:S01]  /*3260*/  NOP ;  /* 0x0000000000007918 */ /* 0x000fe20000000000 */
.L_x_261:
[----:B------:R-:W2:Y:S01]  /*3270*/  LD.E.64.STRONG.GPU R38, desc[UR10][R52.64+-0x100] ;  /* 0xffff000a34267980 */ /* 0x000ea2000c10fb00 */
[----:B------:R-:W-:Y:S01]  /*3280*/  UMOV UR5, 0xffffffff ;  /* 0xffffffff00057882 */ /* 0x000fe20000000000 */
[----:B--2---:R-:W-:Y:S02]  /*3290*/  ISETP.NE.AND P0, PT, R38, 0x63, PT ;  /* 0x000000632600780c */ /* 0x004fe40003f05270 */
[----:B------:R-:W-:Y:S11]  /*32a0*/  BRA.DIV UR5, `(.L_x_262) ;  /* 0x0000001a05c47947 */ /* 0x000ff6000b800000 */
[----:B------:R-:W-:-:S13]  /*32b0*/  VOTE.ANY P0, !P0 ;  /* 0x0000000000ff7806 */ /* 0x000fda0004000100 */
.L_x_316:
[----:B------:R-:W-:Y:S05]  /*32c0*/  @P0 BRA `(.L_x_263) ;  /* 0xfffffffc00d00947 */ /* 0x000fea000383ffff */
.L_x_259:
[----:B------:R-:W-:Y:S01]  /*32d0*/  UMOV UR5, 0xffffffff ;  /* 0xffffffff00057882 */ /* 0x000fe20000000000 */
[----:B------:R-:W-:Y:S01]  /*32e0*/  ISETP.NE.AND P0, PT, R38, 0x65, PT ;  /* 0x000000652600780c */ /* 0x000fe20003f05270 */
[----:B------:R-:W-:Y:S01]  /*32f0*/  IMAD.MOV.U32 R49, RZ, RZ, R39 ;  /* 0x000000ffff317224 */ /* 0x000fe200078e0027 */
[----:B------:R-:W-:Y:S11]  /*3300*/  BRA.DIV UR5, `(.L_x_264) ;  /* 0x0000001a05cc7947 */ /* 0x000ff6000b800000 */
[----:B------:R-:W-:Y:S01]  /*3310*/  VOTE.ANY R32, PT, !P0 ;  /* 0x0000000000207806 */ /* 0x000fe200040e0100 */
[----:B------:R-:W-:-:S03]  /*3320*/  VIADD R48, R48, 0xffffffe0 ;  /* 0xffffffe030307836 */ /* 0x000fc60000000000 */
[----:B------:R-:W-:-:S05]  /*3330*/  LOP3.LUT R32, R32, 0x80000000, R43, 0xec, !PT ;  /* 0x8000000020207812 */ /* 0x000fca00078eec2b */
[----:B------:R-:W-:-:S05]  /*3340*/  VIADD R33, R32, 0xffffffff ;  /* 0xffffffff20217836 */ /* 0x000fca0000000000 */
[----:B------:R-:W-:Y:S01]  /*3350*/  LOP3.LUT R33, R32, R33, RZ, 0xc, !PT ;  /* 0x0000002120217212 */ /* 0x000fe200078e0cff */
[----:B------:R-:W-:-:S03]  /*3360*/  VIADD R32, R41, 0x2 ;  /* 0x0000000229207836 */ /* 0x000fc60000000000 */
[----:B------:R-:W0:Y:S02]  /*3370*/  POPC R39, R33 ;  /* 0x0000002100277309 */ /* 0x000e240000000000 */
[----:B0-----:R-:W0:Y:S01]  /*3380*/  SHFL.DOWN PT, R40, R49, 0x1, R39 ;  /* 0x0820000031287989 */ /* 0x001e2200000e0027 */
[----:B------:R-:W-:-:S13]  /*3390*/  ISETP.GE.AND P0, PT, R41, R39, PT ;  /* 0x000000272900720c */ /* 0x000fda0003f06270 */
        /* <DEDUP_REMOVED lines=9> */
[-C--:B------:R-:W-:Y:S01]  /*3430*/  ISETP.GT.AND P0, PT, R32, R39.reuse, PT ;  /* 0x000000272000720c */ /* 0x080fe20003f04270 */
[----:B------:R-:W-:Y:S02]  /*3440*/  VIADD R32, R41, 0x10 ;  /* 0x0000001029207836 */ /* 0x000fe40000000000 */
[----:B------:R-:W0:Y:S03]  /*3450*/  SHFL.DOWN PT, R40, R49, 0x8, R39 ;  /* 0x0900000031287989 */ /* 0x000e2600000e0027 */
[----:B------:R-:W-:-:S07]  /*3460*/  ISETP.GT.AND P3, PT, R32, R39, PT ;  /* 0x000000272000720c */ /* 0x000fce0003f64270 */
[----:B0-----:R-:W-:Y:S02]  /*3470*/  @!P0 VIMNMX R49, PT, PT, R49, R40, PT ;  /* 0x0000002831318248 */ /* 0x001fe40003fe0100 */
[----:B------:R-:W-:-:S03]  /*3480*/  ISETP.NE.AND P0, PT, R38, 0x65, PT ;  /* 0x000000652600780c */ /* 0x000fc60003f05270 */
[----:B------:R-:W0:Y:S10]  /*3490*/  SHFL.DOWN PT, R40, R49, 0x10, R39 ;  /* 0x0a00000031287989 */ /* 0x000e3400000e0027 */
[----:B------:R-:W-:-:S02]  /*34a0*/  VOTE.ALL P0, P0 ;  /* 0x0000000000ff7806 */ /* 0x000fc40000000000 */
[----:B0-----:R-:W-:-:S04]  /*34b0*/  @!P3 VIMNMX R49, PT, PT, R49, R40, PT ;  /* 0x000000283131b248 */ /* 0x001fc80003fe0100 */
[----:B------:R-:W-:-:S07]  /*34c0*/  VIMNMX R50, PT, PT, R49, R50, PT ;  /* 0x0000003231327248 */ /* 0x000fce0003fe0100 */
.L_x_325:
[----:B------:R-:W-:Y:S05]  /*34d0*/  @P0 BRA `(.L_x_265) ;  /* 0xfffffffc002c0947 */ /* 0x000fea000383ffff */
.L_x_257:
[----:B------:R-:W-:Y:S01]  /*34e0*/  ISETP.NE.AND P0, PT, R41, RZ, PT ;  /* 0x000000ff2900720c */ /* 0x000fe20003f05270 */
[----:B------:R-:W0:Y:S01]  /*34f0*/  @!P2 S2R R33, SR_CgaCtaId ;  /* 0x000000000021a919 */ /* 0x000e220000008800 */
[----:B------:R-:W-:Y:S01]  /*3500*/  @!P2 MOV R32, 0x400 ;  /* 0x000004000020a802 */ /* 0x000fe20000000f00 */
[----:B------:R-:W-:Y:S01]  /*3510*/  @!P2 IMAD.MOV.U32 R34, RZ, RZ, 0x65 ;  /* 0x00000065ff22a424 */ /* 0x000fe200078e00ff */
[----:B------:R-:W-:-:S05]  /*3520*/  @!P2 VIMNMX R35, PT, PT, R35, R50, PT ;  /* 0x000000322323a248 */ /* 0x000fca0003fe0100 */
[----:B------:R1:W-:Y:S04]  /*3530*/  @!P2 ST.E.64.STRONG.GPU desc[UR10][R46.64+0x100], R34 ;  /* 0x000100222e00a985 */ /* 0x0003e8000c10fb0a */
[----:B------:R-:W2:Y:S01]  /*3540*/  @!P0 S2R R39, SR_CgaCtaId ;  /* 0x0000000000278919 */ /* 0x000ea20000008800 */
[----:B------:R-:W-:Y:S02]  /*3550*/  @!P0 MOV R38, 0x400 ;  /* 0x0000040000268802 */ /* 0x000fe40000000f00 */
[----:B0-----:R-:W-:Y:S01]  /*3560*/  @!P2 LEA R32, R33, R32, 0x18 ;  /* 0x000000202120a211 */ /* 0x001fe200078ec0ff */
[----:B------:R-:W-:Y:S02]  /*3570*/  IMAD.MOV.U32 R33, RZ, RZ, R42 ;  /* 0x000000ffff217224 */ /* 0x000fe400078e002a */
[----:B------:R-:W-:-:S02]  /*3580*/  @!P0 IMAD.MOV.U32 R33, RZ, RZ, R50 ;  /* 0x000000ffff218224 */ /* 0x000fc400078e0032 */
[----:B------:R1:W-:Y:S04]  /*3590*/  @!P2 STS [R32+0x8], R35 ;  /* 0x000008232000a388 */ /* 0x0003e80000000800 */
[----:B------:R1:W-:Y:S01]  /*35a0*/  @!P2 STS [R32+0x4], R50 ;  /* 0x000004322000a388 */ /* 0x0003e20000000800 */
[----:B--2---:R-:W-:-:S05]  /*35b0*/  @!P0 LEA R39, R39, R38, 0x18 ;  /* 0x0000002627278211 */ /* 0x004fca00078ec0ff */
[----:B------:R1:W-:Y:S02]  /*35c0*/  @!P0 STS [R39+0x24], R50 ;  /* 0x0000243227008388 */ /* 0x0003e40000000800 */
.L_x_247:
[----:B------:R-:W-:Y:S05]  /*35d0*/  WARPSYNC.ALL ;  /* 0x0000000000007948 */ /* 0x000fea0003800000 */
[----:B------:R-:W0:Y:S08]  /*35e0*/  S2UR UR5, SR_CgaCtaId ;  /* 0x00000000000579c3 */ /* 0x000e300000008800 */
[----:B------:R-:W-:Y:S01]  /*35f0*/  BAR.SYNC.DEFER_BLOCKING 0x0 ;  /* 0x0000000000007b1d */ /* 0x000fe20000010000 */
[----:B------:R-:W-:-:S05]  /*3600*/  ISETP.NE.AND P0, PT, R6, RZ, PT ;  /* 0x000000ff0600720c */ /* 0x000fca0003f05270 */
[----:B------:R-:W-:Y:S02]  /*3610*/  UMOV UR4, 0x400 ;  /* 0x0000040000047882 */ /* 0x000fe40000000000 */
[----:B0-----:R-:W-:-:S09]  /*3620*/  ULEA UR4, UR5, UR4, 0x18 ;  /* 0x0000000405047291 */ /* 0x001fd2000f8ec0ff */
[----:B-1----:R-:W0:Y:S02]  /*3630*/  LDS R32, [UR4+0x24] ;  /* 0x00002404ff207984 */ /* 0x002e240008000800 */
[----:B0-----:R-:W-:-:S04]  /*3640*/  @P0 VIMNMX R33, PT, PT, R32, R33, PT ;  /* 0x0000002120210248 */ /* 0x001fc80003fe0100 */
        /* <DEDUP_REMOVED lines=24> */
.L_x_246:
[----:B------:R-:W-:Y:S01]  /*37d0*/  BAR.SYNC.DEFER_BLOCKING 0x0 ;  /* 0x0000000000007b1d */ /* 0x000fe20000010000 */
[----:B------:R-:W-:Y:S01]  /*37e0*/  ISETP.NE.AND P0, PT, R6, RZ, PT ;  /* 0x000000ff0600720c */ /* 0x000fe20003f05270 */
[----:B------:R-:W-:-:S04]  /*37f0*/  IMAD.U32 R40, RZ, RZ, UR6 ;  /* 0x00000006ff287e24 */ /* 0x000fc8000f8e00ff */
[----:B------:R-:W0:Y:S01]  /*3800*/  LDCU.64 UR12, c[0x0][0x388] ;  /* 0x00007100ff0c77ac */ /* 0x000e220008000a00 */
[----:B------:R-:W1:Y:S01]  /*3810*/  S2R R34, SR_TID.X ;  /* 0x0000000000227919 */ /* 0x000e620000002100 */
[----:B------:R-:W2:Y:S01]  /*3820*/  S2R R38, SR_TID.X ;  /* 0x0000000000267919 */ /* 0x000ea20000002100 */
[----:B------:R1:W-:Y:S04]  /*3830*/  STS.128 [R0], R8 ;  /* 0x0000000800007388 */ /* 0x0003e80000000c00 */
[----:B------:R2:W-:Y:S04]  /*3840*/  STS.128 [R0+0x10], R12 ;  /* 0x0000100c00007388 */ /* 0x0005e80000000c00 */
[----:B------:R-:W-:Y:S04]  /*3850*/  STS.128 [R0+0x20], R16 ;  /* 0x0000201000007388 */ /* 0x000fe80000000c00 */
[----:B------:R-:W-:Y:S04]  /*3860*/  STS.128 [R0+0x30], R20 ;  /* 0x0000301400007388 */ /* 0x000fe80000000c00 */
[----:B------:R-:W-:Y:S01]  /*3870*/  STS.128 [R0+0x40], R24 ;  /* 0x0000401800007388 */ /* 0x000fe20000000c00 */
[----:B-1----:R-:W-:-:S02]  /*3880*/  LOP3.LUT R8, R34, 0x3e0, RZ, 0xc0, !PT ;  /* 0x000003e022087812 */ /* 0x002fc400078ec0ff */
[----:B------:R-:W-:Y:S01]  /*3890*/  LOP3.LUT R9, R34, 0x1f, RZ, 0xc0, !PT ;  /* 0x0000001f22097812 */ /* 0x000fe200078ec0ff */
[----:B------:R-:W-:Y:S01]  /*38a0*/  STS.128 [R0+0x50], R28 ;  /* 0x0000501c00007388 */ /* 0x000fe20000000c00 */
[----:B------:R-:W-:-:S03]  /*38b0*/  NOP ;  /* 0x0000000000007918 */ /* 0x000fc60000000000 */
[----:B------:R-:W-:Y:S01]  /*38c0*/  LDS R32, [R2] ;  /* 0x0000000002207984 */ /* 0x000fe20000000800 */
[----:B--2---:R-:W-:Y:S01]  /*38d0*/  LOP3.LUT R12, R38, 0x1f, RZ, 0xc0, !PT ;  /* 0x0000001f260c7812 */ /* 0x004fe200078ec0ff */
[----:B------:R-:W-:Y:S01]  /*38e0*/  IMAD R8, R8, 0x18, RZ ;  /* 0x0000001808087824 */ /* 0x000fe200078e02ff */
[----:B------:R-:W-:Y:S01]  /*38f0*/  LOP3.LUT R38, R38, 0x3e0, RZ, 0xc0, !PT ;  /* 0x000003e026267812 */ /* 0x000fe200078ec0ff */
        /* <DEDUP_REMOVED lines=22> */
[----:B------:R1:W-:Y:S04]  /*3a60*/  LDS R0, [R2+0xb80] ;  /* 0x000b800002007984 */ /* 0x0003e80000000800 */
[----:B------:R-:W-:Y:S01]  /*3a70*/  @!P0 STS [UR4+0x3000], R40 ;  /* 0x00300028ff008988 */ /* 0x000fe20008000804 */
[----:B------:R-:W-:Y:S01]  /*3a80*/  BAR.SYNC.DEFER_BLOCKING 0x0 ;  /* 0x0000000000007b1d */ /* 0x000fe20000010000 */
[----:B-1----:R-:W-:Y:S01]  /*3a90*/  IMAD R2, R38, 0x18, R12 ;  /* 0x0000001826027824 */ /* 0x002fe200078e020c */
[----:B------:R-:W-:-:S03]  /*3aa0*/  IADD3 R9, P0, P1, R9, UR8, R8 ;  /* 0x0000000809097c10 */ /* 0x000fc6000f91e008 */
[C---:B------:R-:W-:Y:S02]  /*3ab0*/  VIADD R12, R2.reuse, 0x40 ;  /* 0x00000040020c7836 */ /* 0x040fe40000000000 */
[----:B------:R-:W-:Y:S01]  /*3ac0*/  VIADD R16, R2, 0x60 ;  /* 0x0000006002107836 */ /* 0x000fe20000000000 */
[----:B------:R-:W1:Y:S01]  /*3ad0*/  S2R R14, SR_TID.X ;  /* 0x00000000000e7919 */ /* 0x000e620000002100 */
[----:B------:R-:W2:Y:S01]  /*3ae0*/  LDS R10, [UR4+0x3000] ;  /* 0x00300004ff0a7984 */ /* 0x000ea20008000800 */
[----:B-1----:R-:W-:Y:S02]  /*3af0*/  LOP3.LUT R14, R8, 0x1f, R14, 0xf8, !PT ;  /* 0x0000001f080e7812 */ /* 0x002fe400078ef80e */
[----:B------:R-:W-:Y:S02]  /*3b00*/  IADD3.X R8, PT, PT, RZ, UR9, RZ, P0, P1 ;  /* 0x00000009ff087c10 */ /* 0x000fe400087e24ff */
[-C--:B--2---:R-:W-:Y:S01]  /*3b10*/  ISETP.GE.AND P2, PT, R37, R10.reuse, PT ;  /* 0x0000000a2500720c */ /* 0x084fe20003f46270 */
[----:B------:R-:W-:Y:S01]  /*3b20*/  VIADD R37, R2, 0x20 ;  /* 0x0000002002257836 */ /* 0x000fe20000000000 */
[----:B------:R-:W-:-:S02]  /*3b30*/  ISETP.GE.AND P5, PT, R12, R10, PT ;  /* 0x0000000a0c00720c */ /* 0x000fc40003fa6270 */
[----:B------:R-:W-:Y:S02]  /*3b40*/  SHF.L.U64.HI R12, R9, 0x2, R8 ;  /* 0x00000002090c7819 */ /* 0x000fe40000010208 */
[-C--:B------:R-:W-:Y:S02]  /*3b50*/  ISETP.GE.AND P6, PT, R37, R10.reuse, PT ;  /* 0x0000000a2500720c */ /* 0x080fe40003fc6270 */
[----:B0-----:R-:W-:Y:S02]  /*3b60*/  LEA R8, P0, -R9, UR12, 0x2 ;  /* 0x0000000c09087c11 */ /* 0x001fe4000f8011ff */
[----:B------:R-:W-:Y:S01]  /*3b70*/  LOP3.LUT R37, R14, 0xa0, RZ, 0xfc, !PT ;  /* 0x000000a00e257812 */ /* 0x000fe200078efcff */
[----:B------:R-:W-:Y:S01]  /*3b80*/  VIADD R14, R2, 0xc0 ;  /* 0x000000c0020e7836 */ /* 0x000fe20000000000 */
[-C--:B------:R-:W-:Y:S01]  /*3b90*/  ISETP.GE.AND P1, PT, R16, R10.reuse, PT ;  /* 0x0000000a1000720c */ /* 0x080fe20003f26270 */
[----:B------:R-:W-:Y:S01]  /*3ba0*/  VIADD R16, R2, 0x80 ;  /* 0x0000008002107836 */ /* 0x000fe20000000000 */
[----:B------:R-:W-:Y:S01]  /*3bb0*/  IADD3.X R9, PT, PT, ~R12, UR13, RZ, P0, !PT ;  /* 0x0000000d0c097c10 */ /* 0x000fe200087fe5ff */
[C---:B------:R-:W-:Y:S01]  /*3bc0*/  VIADD R12, R2.reuse, 0x100 ;  /* 0x00000100020c7836 */ /* 0x040fe20000000000 */
[-C--:B------:R-:W-:Y:S01]  /*3bd0*/  ISETP.GE.AND P4, PT, R37, R10.reuse, PT ;  /* 0x0000000a2500720c */ /* 0x080fe20003f86270 */
[----:B------:R-:W-:Y:S01]  /*3be0*/  VIADD R37, R2, 0xe0 ;  /* 0x000000e002257836 */ /* 0x000fe20000000000 */
[-C--:B------:R-:W-:Y:S01]  /*3bf0*/  ISETP.GE.AND P0, PT, R16, R10.reuse, PT ;  /* 0x0000000a1000720c */ /* 0x080fe20003f06270 */
[----:B------:R-:W-:Y:S01]  /*3c00*/  @!P2 STG.E desc[UR10][R8.64+-0x4], R32 ;  /* 0xfffffc200800a986 */ /* 0x000fe2000c10190a */
[----:B------:R-:W-:-:S02]  /*3c10*/  ISETP.GE.AND P3, PT, R14, R10, PT ;  /* 0x0000000a0e00720c */ /* 0x000fc40003f66270 */
[-C--:B------:R-:W-:Y:S01]  /*3c20*/  ISETP.GE.AND P2, PT, R37, R10.reuse, PT ;  /* 0x0000000a2500720c */ /* 0x080fe20003f46270 */
[C---:B------:R-:W-:Y:S01]  /*3c30*/  VIADD R37, R2.reuse, 0x120 ;  /* 0x0000012002257836 */ /* 0x040fe20000000000 */
[----:B------:R0:W-:Y:S04]  /*3c40*/  @!P5 STG.E desc[UR10][R8.64+-0x104], R53 ;  /* 0xfffefc350800d986 */ /* 0x0001e8000c10190a */
[-C--:B------:R-:W-:Y:S01]  /*3c50*/  ISETP.GE.AND P5, PT, R37, R10.reuse, PT ;  /* 0x0000000a2500720c */ /* 0x080fe20003fa6270 */
[----:B------:R-:W-:Y:S01]  /*3c60*/  VIADD R37, R2, 0x160 ;  /* 0x0000016002257836 */ /* 0x000fe20000000000 */
[----:B------:R-:W-:Y:S01]  /*3c70*/  @!P6 STG.E desc[UR10][R8.64+-0x84], R6 ;  /* 0xffff7c060800e986 */ /* 0x000fe2000c10190a */
[----:B------:R-:W-:Y:S01]  /*3c80*/  ISETP.GE.AND P6, PT, R12, R10, PT ;  /* 0x0000000a0c00720c */ /* 0x000fe20003fc6270 */
[----:B------:R-:W-:-:S02]  /*3c90*/  VIADD R12, R2, 0x140 ;  /* 0x00000140020c7836 */ /* 0x000fc40000000000 */
[----:B------:R1:W-:Y:S01]  /*3ca0*/  @!P0 STG.E desc[UR10][R8.64+-0x204], R49 ;  /* 0xfffdfc3108008986 */ /* 0x0003e2000c10190a */
[-C--:B------:R-:W-:Y:S01]  /*3cb0*/  ISETP.GE.AND P0, PT, R37, R10.reuse, PT ;  /* 0x0000000a2500720c */ /* 0x080fe20003f06270 */
[----:B------:R-:W-:Y:S02]  /*3cc0*/  VIADD R37, R2, 0x1a0 ;  /* 0x000001a002257836 */ /* 0x000fe40000000000 */
[----:B------:R-:W-:Y:S01]  /*3cd0*/  @!P1 STG.E desc[UR10][R8.64+-0x184], R51 ;  /* 0xfffe7c3308009986 */ /* 0x000fe2000c10190a */
[-C--:B------:R-:W-:Y:S01]  /*3ce0*/  ISETP.GE.AND P1, PT, R12, R10.reuse, PT ;  /* 0x0000000a0c00720c */ /* 0x080fe20003f26270 */
[C---:B------:R-:W-:Y:S02]  /*3cf0*/  VIADD R12, R2.reuse, 0x180 ;  /* 0x00000180020c7836 */ /* 0x040fe40000000000 */
[----:B------:R2:W-:Y:S01]  /*3d00*/  @!P3 STG.E desc[UR10][R8.64+-0x304], R45 ;  /* 0xfffcfc2d0800b986 */ /* 0x0005e2000c10190a */
[----:B------:R-:W-:Y:S01]  /*3d10*/  ISETP.GE.AND P3, PT, R37, R10, PT ;  /* 0x0000000a2500720c */ /* 0x000fe20003f66270 */
[----:B0-----:R-:W-:-:S02]  /*3d20*/  VIADD R53, R2, 0x1c0 ;  /* 0x000001c002357836 */ /* 0x001fc40000000000 */
[C---:B------:R-:W-:Y:S01]  /*3d30*/  VIADD R37, R2.reuse, 0x1e0 ;  /* 0x000001e002257836 */ /* 0x040fe20000000000 */
[----:B------:R0:W-:Y:S01]  /*3d40*/  @!P4 STG.E desc[UR10][R8.64+-0x284], R47 ;  /* 0xfffd7c2f0800c986 */ /* 0x0001e2000c10190a */
[----:B-1----:R-:W-:Y:S01]  /*3d50*/  VIADD R49, R2, 0x200 ;  /* 0x0000020002317836 */ /* 0x002fe20000000000 */
[-C--:B------:R-:W-:Y:S02]  /*3d60*/  ISETP.GE.AND P4, PT, R12, R10.reuse, PT ;  /* 0x0000000a0c00720c */ /* 0x080fe40003f86270 */
[----:B------:R0:W-:Y:S01]  /*3d70*/  @!P2 STG.E desc[UR10][R8.64+-0x384], R43 ;  /* 0xfffc7c2b0800a986 */ /* 0x0001e2000c10190a */
[-C--:B------:R-:W-:Y:S01]  /*3d80*/  ISETP.GE.AND P2, PT, R53, R10.reuse, PT ;  /* 0x0000000a3500720c */ /* 0x080fe20003f46270 */
[C---:B--2---:R-:W-:Y:S02]  /*3d90*/  VIADD R45, R2.reuse, 0x240 ;  /* 0x00000240022d7836 */ /* 0x044fe40000000000 */
[----:B------:R0:W-:Y:S01]  /*3da0*/  @!P6 STG.E desc[UR10][R8.64+-0x404], R41 ;  /* 0xfffbfc290800e986 */ /* 0x0001e2000c10190a */
[----:B------:R-:W-:Y:S01]  /*3db0*/  ISETP.GE.AND P6, PT, R37, R10, PT ;  /* 0x0000000a2500720c */ /* 0x000fe20003fc6270 */
[----:B------:R-:W-:-:S02]  /*3dc0*/  VIADD R37, R2, 0x220 ;  /* 0x0000022002257836 */ /* 0x000fc40000000000 */
        /* <DEDUP_REMOVED lines=25> */
.L_x_229:
[----:B------:R-:W-:Y:S01]  /*3f60*/  BSSY B1, `(.L_x_266) ;  /* 0x0000006000017945 */ /* 0x000fe20003800000 */
[----:B------:R-:W-:Y:S01]  /*3f70*/  PLOP3.LUT P0, PT, P0, PT, PT, 0x8, 0x80 ;  /* 0x000000000080781c */ /* 0x000fe2000070e170 */
[----:B------:R-:W-:-:S12]  /*3f80*/  IMAD.MOV.U32 R32, RZ, RZ, -0x1 ;  /* 0xffffffffff207424 */ /* 0x000fd800078e00ff */
[----:B-1----:R-:W-:Y:S05]  /*3f90*/  WARPSYNC.COLLECTIVE R32, `(.L_x_267) ;  /* 0x0000000020087348 */ /* 0x002fea0003c00000 */
[----:B------:R-:W-:Y:S01]  /*3fa0*/  VOTE.ANY P0, P0 ;  /* 0x0000000000ff7806 */ /* 0x000fe20000000100 */
[----:B-1----:R-:W-:-:S12]  /*3fb0*/  ENDCOLLECTIVE ;  /* 0x000000000000791b */ /* 0x002fd80003800000 */
.L_x_267:
[----:B------:R-:W-:Y:S05]  /*3fc0*/  BSYNC B1 ;  /* 0x0000000000017941 */ /* 0x000fea0003800000 */
.L_x_266:
[----:B------:R-:W-:Y:S05]  /*3fd0*/  BRA `(.L_x_268) ;  /* 0xffffffcc00bc7947 */ /* 0x000fea000383ffff */
.L_x_233:
[----:B------:R-:W-:Y:S01]  /*3fe0*/  BSSY B1, `(.L_x_269) ;  /* 0x0000006000017945 */ /* 0x000fe20003800000 */
[----:B------:R-:W-:Y:S01]  /*3ff0*/  PLOP3.LUT P0, PT, P0, PT, PT, 0x8, 0x80 ;  /* 0x000000000080781c */ /* 0x000fe2000070e170 */
[----:B------:R-:W-:-:S12]  /*4000*/  IMAD.MOV.U32 R32, RZ, RZ, -0x1 ;  /* 0xffffffffff207424 */ /* 0x000fd800078e00ff */
[----:B-1----:R-:W-:Y:S05]  /*4010*/  WARPSYNC.COLLECTIVE R32, `(.L_x_270) ;  /* 0x0000000020087348 */ /* 0x002fea0003c00000 */
[----:B------:R-:W-:Y:S01]  /*4020*/  VOTE.ANY P0, P0 ;  /* 0x0000000000ff7806 */ /* 0x000fe20000000100 */
[----:B-1----:R-:W-:-:S12]  /*4030*/  ENDCOLLECTIVE ;  /* 0x000000000000791b */ /* 0x002fd80003800000 */
.L_x_270:
[----:B------:R-:W-:Y:S05]  /*4040*/  BSYNC B1 ;  /* 0x0000000000017941 */ /* 0x000fea0003800000 */
.L_x_269:
[----:B------:R-:W-:Y:S05]  /*4050*/  BRA `(.L_x_271) ;  /* 0xffffffcc00cc7947 */ /* 0x000fea000383ffff */
.L_x_235:
[----:B------:R-:W0:Y:S01]  /*4060*/  S2R R45, SR_GEMASK ;  /* 0x00000000002d7919 */ /* 0x000e220000003c00 */
[----:B------:R-:W-:Y:S01]  /*4070*/  BSSY B1, `(.L_x_272) ;  /* 0x0000006000017945 */ /* 0x000fe20003800000 */
[----:B------:R-:W-:Y:S01]  /*4080*/  PLOP3.LUT P3, PT, P0, PT, PT, 0x8, 0x80 ;  /* 0x000000000080781c */ /* 0x000fe2000076e170 */
[----:B------:R-:W-:-:S12]  /*4090*/  IMAD.MOV.U32 R32, RZ, RZ, -0x1 ;  /* 0xffffffffff207424 */ /* 0x000fd800078e00ff */
[----:B01----:R-:W-:Y:S05]  /*40a0*/  WARPSYNC.COLLECTIVE R32, `(.L_x_273) ;  /* 0x0000000020087348 */ /* 0x003fea0003c00000 */
[----:B------:R-:W-:Y:S01]  /*40b0*/  VOTE.ANY R32, PT, P3 ;  /* 0x0000000000207806 */ /* 0x000fe200018e0100 */
[----:B01----:R-:W-:Y:S06]  /*40c0*/  ENDCOLLECTIVE ;  /* 0x000000000000791b */ /* 0x003fec0003800000 */
.L_x_273:
[----:B------:R-:W-:Y:S05]  /*40d0*/  BSYNC B1 ;  /* 0x0000000000017941 */ /* 0x000fea0003800000 */
.L_x_272:
[----:B------:R-:W-:Y:S01]  /*40e0*/  LOP3.LUT R32, R32, 0x80000000, R45, 0xec, !PT ;  /* 0x8000000020207812 */ /* 0x000fe200078eec2d */
[----:B------:R-:W-:Y:S01]  /*40f0*/  IMAD.MOV.U32 R34, RZ, RZ, 0x1 ;  /* 0x00000001ff227424 */ /* 0x000fe200078e00ff */
[----:B------:R-:W-:Y:S01]  /*4100*/  ISETP.NE.AND P0, PT, R36, 0x65, PT ;  /* 0x000000652400780c */ /* 0x000fe20003f05270 */
[C---:B------:R-:W-:Y:S02]  /*4110*/  VIADD R44, R29.reuse, 0x2 ;  /* 0x000000021d2c7836 */ /* 0x040fe40000000000 */
[C---:B------:R-:W-:Y:S02]  /*4120*/  VIADD R33, R32.reuse, 0xffffffff ;  /* 0xffffffff20217836 */ /* 0x040fe40000000000 */
[C---:B------:R-:W-:Y:S02]  /*4130*/  VIADD R43, R29.reuse, 0x4 ;  /* 0x000000041d2b7836 */ /* 0x040fe40000000000 */
[----:B------:R-:W-:Y:S01]  /*4140*/  VIADD R42, R29, 0x8 ;  /* 0x000000081d2a7836 */ /* 0x000fe20000000000 */
[----:B------:R-:W-:Y:S01]  /*4150*/  LOP3.LUT R36, R32, R33, RZ, 0xc, !PT ;  /* 0x0000002120247212 */ /* 0x000fe200078e0cff */
[----:B------:R-:W-:-:S02]  /*4160*/  IMAD.MOV.U32 R33, RZ, RZ, R47 ;  /* 0x000000ffff217224 */ /* 0x000fc400078e002f */
[----:B------:R-:W-:Y:S01]  /*4170*/  IMAD.MOV.U32 R32, RZ, RZ, -0x1 ;  /* 0xffffffffff207424 */ /* 0x000fe200078e00ff */
[----:B------:R0:W1:Y:S01]  /*4180*/  POPC R39, R36 ;  /* 0x0000002400277309 */ /* 0x0000620000000000 */
[----:B------:R-:W-:Y:S01]  /*4190*/  VIADD R46, R29, 0x10 ;  /* 0x000000101d2e7836 */ /* 0x000fe20000000000 */
[----:B0-----:R-:W0:Y:S06]  /*41a0*/  LDC.64 R36, c[0x0][0x390] ;  /* 0x0000e400ff247b82 */ /* 0x001e2c0000000a00 */
[----:B01----:R-:W-:Y:S05]  /*41b0*/  WARPSYNC.COLLECTIVE R32, `(.L_x_274) ;  /* 0x0000000020087348 */ /* 0x003fea0003c00000 */
[----:B-1----:R1:W2:Y:S02]  /*41c0*/  SHFL.DOWN P3, R40, R33, R34, R39 ;  /* 0x0800002221287389 */ /* 0x0022a40000060027 */
[----:B012---:R-:W-:Y:S05]  /*41d0*/  ENDCOLLECTIVE ;  /* 0x000000000000791b */ /* 0x007fea0003800000 */
.L_x_274:
[----:B------:R-:W-:Y:S01]  /*41e0*/  ISETP.GE.AND P1, PT, R29, R39, PT ;  /* 0x000000271d00720c */ /* 0x000fe20003f26270 */
[----:B------:R-:W-:-:S12]  /*41f0*/  IMAD.MOV.U32 R34, RZ, RZ, 0x2 ;  /* 0x00000002ff227424 */ /* 0x000fd800078e00ff */
[----:B------:R-:W-:Y:S02]  /*4200*/  @!P1 VIMNMX R47, PT, PT, R40, R47, PT ;  /* 0x0000002f282f9248 */ /* 0x000fe40003fe0100 */
[----:B------:R-:W-:-:S03]  /*4210*/  ISETP.GT.AND P1, PT, R44, R39, PT ;  /* 0x000000272c00720c */ /* 0x000fc60003f24270 */
[----:B------:R-:W-:-:S10]  /*4220*/  IMAD.MOV.U32 R33, RZ, RZ, R47 ;  /* 0x000000ffff217224 */ /* 0x000fd400078e002f */
[----:B------:R-:W-:Y:S05]  /*4230*/  WARPSYNC.COLLECTIVE R32, `(.L_x_275) ;  /* 0x0000000020087348 */ /* 0x000fea0003c00000 */
[----:B------:R0:W1:Y:S02]  /*4240*/  SHFL.DOWN P3, R40, R33, R34, R39 ;  /* 0x0800002221287389 */ /* 0x0000640000060027 */
[----:B01----:R-:W-:Y:S05]  /*4250*/  ENDCOLLECTIVE ;  /* 0x000000000000791b */ /* 0x003fea0003800000 */
.L_x_275:
[----:B------:R-:W-:Y:S01]  /*4260*/  IMAD.MOV.U32 R34, RZ, RZ, 0x4 ;  /* 0x00000004ff227424 */ /* 0x000fe200078e00ff */
[----:B------:R-:W-:Y:S02]  /*4270*/  @!P1 VIMNMX R47, PT, PT, R47, R40, PT ;  /* 0x000000282f2f9248 */ /* 0x000fe40003fe0100 */
[----:B------:R-:W-:-:S03]  /*4280*/  ISETP.GT.AND P1, PT, R43, R39, PT ;  /* 0x000000272b00720c */ /* 0x000fc60003f24270 */
[----:B------:R-:W-:-:S10]  /*4290*/  IMAD.MOV.U32 R33, RZ, RZ, R47 ;  /* 0x000000ffff217224 */ /* 0x000fd400078e002f */
[----:B------:R-:W-:Y:S05]  /*42a0*/  WARPSYNC.COLLECTIVE R32, `(.L_x_276) ;  /* 0x0000000020087348 */ /* 0x000fea0003c00000 */
[----:B------:R0:W1:Y:S02]  /*42b0*/  SHFL.DOWN P3, R40, R33, R34, R39 ;  /* 0x0800002221287389 */ /* 0x0000640000060027 */
[----:B01----:R-:W-:Y:S05]  /*42c0*/  ENDCOLLECTIVE ;  /* 0x000000000000791b */ /* 0x003fea0003800000 */
.L_x_276:
[----:B------:R-:W-:Y:S01]  /*42d0*/  IMAD.MOV.U32 R34, RZ, RZ, 0x8 ;  /* 0x00000008ff227424 */ /* 0x000fe200078e00ff */
[----:B------:R-:W-:Y:S02]  /*42e0*/  @!P1 VIMNMX R47, PT, PT, R47, R40, PT ;  /* 0x000000282f2f9248 */ /* 0x000fe40003fe0100 */
[----:B------:R-:W-:-:S03]  /*42f0*/  ISETP.GT.AND P1, PT, R42, R39, PT ;  /* 0x000000272a00720c */ /* 0x000fc60003f24270 */
[----:B------:R-:W-:-:S10]  /*4300*/  IMAD.MOV.U32 R33, RZ, RZ, R47 ;  /* 0x000000ffff217224 */ /* 0x000fd400078e002f */
[----:B------:R-:W-:Y:S05]  /*4310*/  WARPSYNC.COLLECTIVE R32, `(.L_x_277) ;  /* 0x0000000020087348 */ /* 0x000fea0003c00000 */
[----:B------:R0:W1:Y:S02]  /*4320*/  SHFL.DOWN P3, R40, R33, R34, R39 ;  /* 0x0800002221287389 */ /* 0x0000640000060027 */
[----:B01----:R-:W-:Y:S05]  /*4330*/  ENDCOLLECTIVE ;  /* 0x000000000000791b */ /* 0x003fea0003800000 */
.L_x_277:
[----:B------:R-:W-:Y:S01]  /*4340*/  IMAD.MOV.U32 R34, RZ, RZ, 0x10 ;  /* 0x00000010ff227424 */ /* 0x000fe200078e00ff */
[----:B------:R-:W-:Y:S02]  /*4350*/  @!P1 VIMNMX R47, PT, PT, R47, R40, PT ;  /* 0x000000282f2f9248 */ /* 0x000fe40003fe0100 */
[----:B------:R-:W-:-:S03]  /*4360*/  ISETP.GT.AND P1, PT, R46, R39, PT ;  /* 0x000000272e00720c */ /* 0x000fc60003f24270 */
[----:B------:R-:W-:-:S10]  /*4370*/  IMAD.MOV.U32 R33, RZ, RZ, R47 ;  /* 0x000000ffff217224 */ /* 0x000fd400078e002f */
[----:B------:R-:W-:Y:S05]  /*4380*/  WARPSYNC.COLLECTIVE R32, `(.L_x_278) ;  /* 0x0000000020087348 */ /* 0x000fea0003c00000 */
[----:B------:R0:W1:Y:S02]  /*4390*/  SHFL.DOWN P3, R40, R33, R34, R39 ;  /* 0x0800002221287389 */ /* 0x0000640000060027 */
[----:B01----:R-:W-:Y:S05]  /*43a0*/  ENDCOLLECTIVE ;  /* 0x000000000000791b */ /* 0x003fea0003800000 */
.L_x_278:
[----:B------:R-:W-:Y:S05]  /*43b0*/  WARPSYNC.COLLECTIVE R32, `(.L_x_279) ;  /* 0x0000000020087348 */ /* 0x000fea0003c00000 */
[----:B------:R-:W-:Y:S01]  /*43c0*/  VOTE.ALL P0, P0 ;  /* 0x0000000000ff7806 */ /* 0x000fe20000000000 */
[----:B------:R-:W-:-:S12]  /*43d0*/  ENDCOLLECTIVE ;  /* 0x000000000000791b */ /* 0x000fd80003800000 */
.L_x_279:
[----:B------:R-:W-:Y:S02]  /*43e0*/  @!P1 VIMNMX R47, PT, PT, R47, R40, PT ;  /* 0x000000282f2f9248 */ /* 0x000fe40003fe0100 */
[----:B------:R-:W-:-:S05]  /*43f0*/  IADD3 R48, P1, PT, R36, 0x100, RZ ;  /* 0x0000010024307810 */ /* 0x000fca0007f3e0ff */
[----:B------:R-:W-:Y:S01]  /*4400*/  IMAD.X R49, RZ, RZ, R37, P1 ;  /* 0x000000ffff317224 */ /* 0x000fe200008e0625 */
[----:B------:R-:W-:Y:S07]  /*4410*/  BRA `(.L_x_280) ;  /* 0xffffffcc00687947 */ /* 0x000fee000383ffff */
.L_x_237:
[----:B------:R-:W-:Y:S01]  /*4420*/  BSSY B1, `(.L_x_281) ;  /* 0x0000006000017945 */ /* 0x000fe20003800000 */
[----:B------:R-:W-:Y:S01]  /*4430*/  PLOP3.LUT P0, PT, P0, PT, PT, 0x8, 0x80 ;  /* 0x000000000080781c */ /* 0x000fe2000070e170 */
[----:B------:R-:W-:-:S12]  /*4440*/  IMAD.MOV.U32 R32, RZ, RZ, -0x1 ;  /* 0xffffffffff207424 */ /* 0x000fd800078e00ff */
[----:B-1----:R-:W-:Y:S05]  /*4450*/  WARPSYNC.COLLECTIVE R32, `(.L_x_282) ;  /* 0x0000000020087348 */ /* 0x002fea0003c00000 */
[----:B------:R-:W-:Y:S01]  /*4460*/  VOTE.ANY P0, P0 ;  /* 0x0000000000ff7806 */ /* 0x000fe20000000100 */
[----:B-1----:R-:W-:-:S12]  /*4470*/  ENDCOLLECTIVE ;  /* 0x000000000000791b */ /* 0x002fd80003800000 */
.L_x_282:
[----:B------:R-:W-:Y:S05]  /*4480*/  BSYNC B1 ;  /* 0x0000000000017941 */ /* 0x000fea0003800000 */
.L_x_281:
[----:B------:R-:W-:Y:S05]  /*4490*/  BRA `(.L_x_283) ;  /* 0xffffffcc00687947 */ /* 0x000fea000383ffff */
.L_x_241:
[----:B------:R-:W-:Y:S01]  /*44a0*/  BSSY B1, `(.L_x_284) ;  /* 0x0000006000017945 */ /* 0x000fe20003800000 */
[----:B------:R-:W-:Y:S01]  /*44b0*/  PLOP3.LUT P0, PT, P0, PT, PT, 0x8, 0x80 ;  /* 0x000000000080781c */ /* 0x000fe2000070e170 */
[----:B------:R-:W-:-:S12]  /*44c0*/  IMAD.MOV.U32 R32, RZ, RZ, -0x1 ;  /* 0xffffffffff207424 */ /* 0x000fd800078e00ff */
[----:B-1----:R-:W-:Y:S05]  /*44d0*/  WARPSYNC.COLLECTIVE R32, `(.L_x_285) ;  /* 0x0000000020087348 */ /* 0x002fea0003c00000 */
[----:B------:R-:W-:Y:S01]  /*44e0*/  VOTE.ANY P0, P0 ;  /* 0x0000000000ff7806 */ /* 0x000fe20000000100 */
[----:B-1----:R-:W-:-:S12]  /*44f0*/  ENDCOLLECTIVE ;  /* 0x000000000000791b */ /* 0x002fd80003800000 */
.L_x_285:
[----:B------:R-:W-:Y:S05]  /*4500*/  BSYNC B1 ;  /* 0x0000000000017941 */ /* 0x000fea0003800000 */
.L_x_284:
[----:B------:R-:W-:Y:S05]  /*4510*/  BRA `(.L_x_286) ;  /* 0xffffffcc007c7947 */ /* 0x000fea000383ffff */
.L_x_243:
[----:B------:R-:W-:Y:S01]  /*4520*/  BSSY B1, `(.L_x_287) ;  /* 0x0000006000017945 */ /* 0x000fe20003800000 */
[----:B------:R-:W-:Y:S01]  /*4530*/  PLOP3.LUT P3, PT, P0, PT, PT, 0x8, 0x80 ;  /* 0x000000000080781c */ /* 0x000fe2000076e170 */
[----:B------:R-:W-:-:S12]  /*4540*/  IMAD.MOV.U32 R32, RZ, RZ, -0x1 ;  /* 0xffffffffff207424 */ /* 0x000fd800078e00ff */
[----:B-1----:R-:W-:Y:S05]  /*4550*/  WARPSYNC.COLLECTIVE R32, `(.L_x_288) ;  /* 0x0000000020087348 */ /* 0x002fea0003c00000 */
[----:B------:R-:W-:Y:S01]  /*4560*/  VOTE.ANY R32, PT, P3 ;  /* 0x0000000000207806 */ /* 0x000fe200018e0100 */
[----:B-1----:R-:W-:Y:S06]  /*4570*/  ENDCOLLECTIVE ;  /* 0x000000000000791b */ /* 0x002fec0003800000 */
.L_x_288:
[----:B------:R-:W-:Y:S05]  /*4580*/  BSYNC B1 ;  /* 0x0000000000017941 */ /* 0x000fea0003800000 */
.L_x_287:
[----:B------:R-:W-:Y:S01]  /*4590*/  LOP3.LUT R32, R32, 0x80000000, R45, 0xec, !PT ;  /* 0x8000000020207812 */ /* 0x000fe200078eec2d */
[----:B------:R-:W-:Y:S02]  /*45a0*/  IMAD.MOV.U32 R34, RZ, RZ, 0x1 ;  /* 0x00000001ff227424 */ /* 0x000fe400078e00ff */
[----:B------:R-:W-:Y:S02]  /*45b0*/  VIADD R41, R41, 0xffffffe0 ;  /* 0xffffffe029297836 */ /* 0x000fe40000000000 */
[----:B------:R-:W-:-:S05]  /*45c0*/  VIADD R33, R32, 0xffffffff ;  /* 0xffffffff20217836 */ /* 0x000fca0000000000 */
[----:B------:R-:W-:Y:S01]  /*45d0*/  LOP3.LUT R52, R32, R33, RZ, 0xc, !PT ;  /* 0x0000002120347212 */ /* 0x000fe200078e0cff */
[----:B------:R-:W-:Y:S02]  /*45e0*/  IMAD.MOV.U32 R33, RZ, RZ, R37 ;  /* 0x000000ffff217224 */ /* 0x000fe400078e0025 */
[----:B------:R-:W-:Y:S01]  /*45f0*/  IMAD.MOV.U32 R32, RZ, RZ, -0x1 ;  /* 0xffffffffff207424 */ /* 0x000fe200078e00ff */
[----:B------:R0:W1:Y:S06]  /*4600*/  POPC R39, R52 ;  /* 0x0000003400277309 */ /* 0x00006c0000000000 */
[----:B01----:R-:W-:Y:S05]  /*4610*/  WARPSYNC.COLLECTIVE R32, `(.L_x_289) ;  /* 0x0000000020087348 */ /* 0x003fea0003c00000 */
[----:B-1----:R1:W2:Y:S02]  /*4620*/  SHFL.DOWN P3, R40, R33, R34, R39 ;  /* 0x0800002221287389 */ /* 0x0022a40000060027 */
[----:B012---:R-:W-:Y:S05]  /*4630*/  ENDCOLLECTIVE ;  /* 0x000000000000791b */ /* 0x007fea0003800000 */
.L_x_289:
        /* <DEDUP_REMOVED lines=8> */
.L_x_290:
[----:B------:R-:W-:Y:S01]  /*46c0*/  IMAD.MOV.U32 R34, RZ, RZ, 0x4 ;  /* 0x00000004ff227424 */ /* 0x000fe200078e00ff */
[----:B------:R-:W-:Y:S02]  /*46d0*/  @!P0 VIMNMX R37, PT, PT, R37, R40, PT ;  /* 0x0000002825258248 */ /* 0x000fe40003fe0100 */
[----:B------:R-:W-:-:S03]  /*46e0*/  ISETP.GT.AND P0, PT, R43, R39, PT ;  /* 0x000000272b00720c */ /* 0x000fc60003f04270 */
[----:B------:R-:W-:-:S10]  /*46f0*/  IMAD.MOV.U32 R33, RZ, RZ, R37 ;  /* 0x000000ffff217224 */ /* 0x000fd400078e0025 */
[----:B------:R-:W-:Y:S05]  /*4700*/  WARPSYNC.COLLECTIVE R32, `(.L_x_291) ;  /* 0x0000000020087348 */ /* 0x000fea0003c00000 */
[----:B------:R0:W1:Y:S02]  /*4710*/  SHFL.DOWN P3, R40, R33, R34, R39 ;  /* 0x0800002221287389 */ /* 0x0000640000060027 */
[----:B01----:R-:W-:Y:S05]  /*4720*/  ENDCOLLECTIVE ;  /* 0x000000000000791b */ /* 0x003fea0003800000 */
.L_x_291:
[----:B------:R-:W-:Y:S01]  /*4730*/  IMAD.MOV.U32 R34, RZ, RZ, 0x8 ;  /* 0x00000008ff227424 */ /* 0x000fe200078e00ff */
[----:B------:R-:W-:Y:S02]  /*4740*/  @!P0 VIMNMX R37, PT, PT, R37, R40, PT ;  /* 0x0000002825258248 */ /* 0x000fe40003fe0100 */
[----:B------:R-:W-:-:S03]  /*4750*/  ISETP.GT.AND P0, PT, R42, R39, PT ;  /* 0x000000272a00720c */ /* 0x000fc60003f04270 */
[----:B------:R-:W-:-:S10]  /*4760*/  IMAD.MOV.U32 R33, RZ, RZ, R37 ;  /* 0x000000ffff217224 */ /* 0x000fd400078e0025 */
[----:B------:R-:W-:Y:S05]  /*4770*/  WARPSYNC.COLLECTIVE R32, `(.L_x_292) ;  /* 0x0000000020087348 */ /* 0x000fea0003c00000 */
[----:B------:R0:W1:Y:S02]  /*4780*/  SHFL.DOWN P3, R40, R33, R34, R39 ;  /* 0x0800002221287389 */ /* 0x0000640000060027 */
[----:B01----:R-:W-:Y:S05]  /*4790*/  ENDCOLLECTIVE ;  /* 0x000000000000791b */ /* 0x003fea0003800000 */
.L_x_292:
[----:B------:R-:W-:Y:S01]  /*47a0*/  IMAD.MOV.U32 R34, RZ, RZ, 0x10 ;  /* 0x00000010ff227424 */ /* 0x000fe200078e00ff */
[----:B------:R-:W-:Y:S02]  /*47b0*/  @!P0 VIMNMX R37, PT, PT, R37, R40, PT ;  /* 0x0000002825258248 */ /* 0x000fe40003fe0100 */
[----:B------:R-:W-:-:S03]  /*47c0*/  ISETP.GT.AND P0, PT, R46, R39, PT ;  /* 0x000000272e00720c */ /* 0x000fc60003f04270 */
[----:B------:R-:W-:-:S10]  /*47d0*/  IMAD.MOV.U32 R33, RZ, RZ, R37 ;  /* 0x000000ffff217224 */ /* 0x000fd400078e0025 */
[----:B------:R-:W-:Y:S05]  /*47e0*/  WARPSYNC.COLLECTIVE R32, `(.L_x_293) ;  /* 0x0000000020087348 */ /* 0x000fea0003c00000 */
[----:B------:R0:W1:Y:S02]  /*47f0*/  SHFL.DOWN P3, R40, R33, R34, R39 ;  /* 0x0800002221287389 */ /* 0x0000640000060027 */
[----:B01----:R-:W-:Y:S05]  /*4800*/  ENDCOLLECTIVE ;  /* 0x000000000000791b */ /* 0x003fea0003800000 */
.L_x_293:
[----:B------:R-:W-:Y:S02]  /*4810*/  @!P0 VIMNMX R37, PT, PT, R37, R40, PT ;  /* 0x0000002825258248 */ /* 0x000fe40003fe0100 */
[----:B------:R-:W-:Y:S02]  /*4820*/  ISETP.NE.AND P0, PT, R36, 0x65, PT ;  /* 0x000000652400780c */ /* 0x000fe40003f05270 */
[----:B------:R-:W-:-:S11]  /*4830*/  VIMNMX R47, PT, PT, R37, R47, PT ;  /* 0x0000002f252f7248 */ /* 0x000fd60003fe0100 */
[----:B------:R-:W-:Y:S05]  /*4840*/  WARPSYNC.COLLECTIVE R32, `(.L_x_294) ;  /* 0x0000000020087348 */ /* 0x000fea0003c00000 */
[----:B------:R-:W-:Y:S01]  /*4850*/  VOTE.ALL P0, P0 ;  /* 0x0000000000ff7806 */ /* 0x000fe20000000000 */
[----:B------:R-:W-:-:S12]  /*4860*/  ENDCOLLECTIVE ;  /* 0x000000000000791b */ /* 0x000fd80003800000 */
.L_x_294:
[----:B------:R-:W-:Y:S05]  /*4870*/  BRA `(.L_x_295) ;  /* 0xffffffcc00147947 */ /* 0x000fea000383ffff */
.L_x_250:
[----:B------:R-:W-:Y:S01]  /*4880*/  BSSY B0, `(.L_x_296) ;  /* 0x0000006000007945 */ /* 0x000fe20003800000 */
[----:B------:R-:W-:Y:S01]  /*4890*/  PLOP3.LUT P0, PT, P0, PT, PT, 0x8, 0x80 ;  /* 0x000000000080781c */ /* 0x000fe2000070e170 */
[----:B------:R-:W-:-:S12]  /*48a0*/  IMAD.MOV.U32 R32, RZ, RZ, -0x1 ;  /* 0xffffffffff207424 */ /* 0x000fd800078e00ff */
[----:B------:R-:W-:Y:S05]  /*48b0*/  WARPSYNC.COLLECTIVE R32, `(.L_x_297) ;  /* 0x0000000020087348 */ /* 0x000fea0003c00000 */
[----:B------:R-:W-:Y:S01]  /*48c0*/  VOTE.ANY P0, P0 ;  /* 0x0000000000ff7806 */ /* 0x000fe20000000100 */
[----:B------:R-:W-:-:S12]  /*48d0*/  ENDCOLLECTIVE ;  /* 0x000000000000791b */ /* 0x000fd80003800000 */
.L_x_297:
[----:B------:R-:W-:Y:S05]  /*48e0*/  BSYNC B0 ;  /* 0x0000000000007941 */ /* 0x000fea0003800000 */
.L_x_296:
[----:B------:R-:W-:Y:S05]  /*48f0*/  BRA `(.L_x_298) ;  /* 0xffffffe400547947 */ /* 0x000fea000383ffff */
.L_x_254:
[----:B------:R-:W-:Y:S01]  /*4900*/  BSSY B0, `(.L_x_299) ;  /* 0x0000006000007945 */ /* 0x000fe20003800000 */
[----:B------:R-:W-:Y:S01]  /*4910*/  PLOP3.LUT P0, PT, P0, PT, PT, 0x8, 0x80 ;  /* 0x000000000080781c */ /* 0x000fe2000070e170 */
[----:B------:R-:W-:-:S12]  /*4920*/  IMAD.MOV.U32 R32, RZ, RZ, -0x1 ;  /* 0xffffffffff207424 */ /* 0x000fd800078e00ff */
[----:B------:R-:W-:Y:S05]  /*4930*/  WARPSYNC.COLLECTIVE R32, `(.L_x_300) ;  /* 0x0000000020087348 */ /* 0x000fea0003c00000 */
[----:B------:R-:W-:Y:S01]  /*4940*/  VOTE.ANY P0, P0 ;  /* 0x0000000000ff7806 */ /* 0x000fe20000000100 */
[----:B------:R-:W-:-:S12]  /*4950*/  ENDCOLLECTIVE ;  /* 0x000000000000791b */ /* 0x000fd80003800000 */
.L_x_300:
[----:B------:R-:W-:Y:S05]  /*4960*/  BSYNC B0 ;  /* 0x0000000000007941 */ /* 0x000fea0003800000 */
.L_x_299:
[----:B------:R-:W-:Y:S05]  /*4970*/  BRA `(.L_x_301) ;  /* 0xffffffe400647947 */ /* 0x000fea000383ffff */
.L_x_256:
[----:B------:R-:W0:Y:S01]  /*4980*/  S2R R43, SR_GEMASK ;  /* 0x00000000002b7919 */ /* 0x000e220000003c00 */
[----:B------:R-:W-:Y:S01]  /*4990*/  BSSY B0, `(.L_x_302) ;  /* 0x0000007000007945 */ /* 0x000fe20003800000 */
[----:B------:R-:W-:Y:S01]  /*49a0*/  ISETP.NE.AND P0, PT, R38, 0x65, PT ;  /* 0x000000652600780c */ /* 0x000fe20003f05270 */
[----:B------:R-:W-:Y:S01]  /*49b0*/  IMAD.MOV.U32 R32, RZ, RZ, -0x1 ;  /* 0xffffffffff207424 */ /* 0x000fe200078e00ff */
[----:B------:R-:W-:-:S13]  /*49c0*/  PLOP3.LUT P3, PT, P3, PT, PT, 0x8, 0x80 ;  /* 0x000000000080781c */ /* 0x000fda0001f6e170 */
[----:B0-----:R-:W-:Y:S05]  /*49d0*/  WARPSYNC.COLLECTIVE R32, `(.L_x_303) ;  /* 0x0000000020087348 */ /* 0x001fea0003c00000 */
[----:B------:R-:W-:Y:S01]  /*49e0*/  VOTE.ANY R32, PT, P3 ;  /* 0x0000000000207806 */ /* 0x000fe200018e0100 */
[----:B0-----:R-:W-:Y:S06]  /*49f0*/  ENDCOLLECTIVE ;  /* 0x000000000000791b */ /* 0x001fec0003800000 */
.L_x_303:
[----:B------:R-:W-:Y:S05]  /*4a00*/  BSYNC B0 ;  /* 0x0000000000007941 */ /* 0x000fea0003800000 */
.L_x_302:
[----:B------:R-:W-:Y:S01]  /*4a10*/  LOP3.LUT R32, R32, 0x80000000, R43, 0xec, !PT ;  /* 0x8000000020207812 */ /* 0x000fe200078eec2b */
[----:B------:R-:W-:Y:S01]  /*4a20*/  IMAD.MOV.U32 R34, RZ, RZ, 0x1 ;  /* 0x00000001ff227424 */ /* 0x000fe200078e00ff */
[----:B------:R-:W0:Y:S03]  /*4a30*/  LDC.64 R44, c[0x0][0x390] ;  /* 0x0000e400ff2c7b82 */ /* 0x000e260000000a00 */
[----:B------:R-:W-:-:S05]  /*4a40*/  VIADD R33, R32, 0xffffffff ;  /* 0xffffffff20217836 */ /* 0x000fca0000000000 */
[----:B------:R-:W-:Y:S01]  /*4a50*/  LOP3.LUT R38, R32, R33, RZ, 0xc, !PT ;  /* 0x0000002120267212 */ /* 0x000fe200078e0cff */
[----:B------:R-:W-:Y:S02]  /*4a60*/  IMAD.MOV.U32 R33, RZ, RZ, R50 ;  /* 0x000000ffff217224 */ /* 0x000fe400078e0032 */
[----:B------:R-:W-:Y:S01]  /*4a70*/  IMAD.MOV.U32 R32, RZ, RZ, -0x1 ;  /* 0xffffffffff207424 */ /* 0x000fe200078e00ff */
[----:B------:R1:W2:Y:S02]  /*4a80*/  POPC R39, R38 ;  /* 0x0000002600277309 */ /* 0x0002a40000000000 */
[----:B-1----:R-:W-:-:S07]  /*4a90*/  VIADD R38, R41, 0x4 ;  /* 0x0000000429267836 */ /* 0x002fce0000000000 */
[----:B0-2---:R-:W-:Y:S05]  /*4aa0*/  WARPSYNC.COLLECTIVE R32, `(.L_x_304) ;  /* 0x0000000020087348 */ /* 0x005fea0003c00000 */
[----:B--2---:R1:W2:Y:S02]  /*4ab0*/  SHFL.DOWN P3, R40, R33, R34, R39 ;  /* 0x0800002221287389 */ /* 0x0042a40000060027 */
[----:B012---:R-:W-:Y:S05]  /*4ac0*/  ENDCOLLECTIVE ;  /* 0x000000000000791b */ /* 0x007fea0003800000 */
.L_x_304:
[----:B------:R-:W-:Y:S01]  /*4ad0*/  IMAD.MOV.U32 R34, RZ, RZ, 0x2 ;  /* 0x00000002ff227424 */ /* 0x000fe200078e00ff */
[----:B------:R-:W-:-:S13]  /*4ae0*/  ISETP.GE.AND P3, PT, R41, R39, PT ;  /* 0x000000272900720c */ /* 0x000fda0003f66270 */
[----:B------:R-:W-:Y:S01]  /*4af0*/  @!P3 VIMNMX R50, PT, PT, R40, R50, PT ;  /* 0x000000322832b248 */ /* 0x000fe20003fe0100 */
[----:B------:R-:W-:-:S04]  /*4b00*/  VIADD R40, R41, 0x2 ;  /* 0x0000000229287836 */ /* 0x000fc80000000000 */
[----:B------:R-:W-:Y:S01]  /*4b10*/  IMAD.MOV.U32 R33, RZ, RZ, R50 ;  /* 0x000000ffff217224 */ /* 0x000fe200078e0032 */
[----:B------:R-:W-:-:S13]  /*4b20*/  ISETP.GT.AND P4, PT, R40, R39, PT ;  /* 0x000000272800720c */ /* 0x000fda0003f84270 */
[----:B------:R-:W-:Y:S05]  /*4b30*/  WARPSYNC.COLLECTIVE R32, `(.L_x_305) ;  /* 0x0000000020087348 */ /* 0x000fea0003c00000 */
[----:B------:R0:W1:Y:S02]  /*4b40*/  SHFL.DOWN P3, R40, R33, R34, R39 ;  /* 0x0800002221287389 */ /* 0x0000640000060027 */
[----:B01----:R-:W-:Y:S05]  /*4b50*/  ENDCOLLECTIVE ;  /* 0x000000000000791b */ /* 0x003fea0003800000 */
.L_x_305:
[----:B------:R-:W-:Y:S01]  /*4b60*/  IMAD.MOV.U32 R34, RZ, RZ, 0x4 ;  /* 0x00000004ff227424 */ /* 0x000fe200078e00ff */
[----:B------:R-:W-:Y:S02]  /*4b70*/  @!P4 VIMNMX R50, PT, PT, R50, R40, PT ;  /* 0x000000283232c248 */ /* 0x000fe40003fe0100 */
[----:B------:R-:W-:Y:S01]  /*4b80*/  ISETP.GT.AND P4, PT, R38, R39, PT ;  /* 0x000000272600720c */ /* 0x000fe20003f84270 */
[----:B------:R-:W-:Y:S02]  /*4b90*/  VIADD R38, R41, 0x8 ;  /* 0x0000000829267836 */ /* 0x000fe40000000000 */
[----:B------:R-:W-:-:S10]  /*4ba0*/  IMAD.MOV.U32 R33, RZ, RZ, R50 ;  /* 0x000000ffff217224 */ /* 0x000fd400078e0032 */
[----:B------:R-:W-:Y:S05]  /*4bb0*/  WARPSYNC.COLLECTIVE R32, `(.L_x_306) ;  /* 0x0000000020087348 */ /* 0x000fea0003c00000 */
[----:B------:R0:W1:Y:S02]  /*4bc0*/  SHFL.DOWN P3, R40, R33, R34, R39 ;  /* 0x0800002221287389 */ /* 0x0000640000060027 */
[----:B01----:R-:W-:Y:S05]  /*4bd0*/  ENDCOLLECTIVE ;  /* 0x000000000000791b */ /* 0x003fea0003800000 */
.L_x_306:
        /* <DEDUP_REMOVED lines=8> */
.L_x_307:
[----:B------:R-:W-:Y:S01]  /*4c60*/  IMAD.MOV.U32 R34, RZ, RZ, 0x10 ;  /* 0x00000010ff227424 */ /* 0x000fe200078e00ff */
[----:B------:R-:W-:-:S05]  /*4c70*/  @!P4 VIMNMX R50, PT, PT, R50, R40, PT ;  /* 0x000000283232c248 */ /* 0x000fca0003fe0100 */
[----:B------:R-:W-:-:S07]  /*4c80*/  IMAD.MOV.U32 R33, RZ, RZ, R50 ;  /* 0x000000ffff217224 */ /* 0x000fce00078e0032 */
[----:B------:R-:W-:Y:S05]  /*4c90*/  WARPSYNC.COLLECTIVE R32, `(.L_x_308) ;  /* 0x0000000020087348 */ /* 0x000fea0003c00000 */
[----:B------:R0:W1:Y:S02]  /*4ca0*/  SHFL.DOWN P3, R40, R33, R34, R39 ;  /* 0x0800002221287389 */ /* 0x0000640000060027 */
[----:B01----:R-:W-:Y:S05]  /*4cb0*/  ENDCOLLECTIVE ;  /* 0x000000000000791b */ /* 0x003fea0003800000 */
.L_x_308:
[----:B------:R-:W-:Y:S05]  /*4cc0*/  WARPSYNC.COLLECTIVE R32, `(.L_x_309) ;  /* 0x0000000020087348 */ /* 0x000fea0003c00000 */
[----:B------:R-:W-:Y:S01]  /*4cd0*/  VOTE.ALL P0, P0 ;  /* 0x0000000000ff7806 */ /* 0x000fe20000000000 */
[----:B------:R-:W-:-:S12]  /*4ce0*/  ENDCOLLECTIVE ;  /* 0x000000000000791b */ /* 0x000fd80003800000 */
.L_x_309:
[----:B------:R-:W-:-:S13]  /*4cf0*/  ISETP.GT.AND P3, PT, R38, R39, PT ;  /* 0x000000272600720c */ /* 0x000fda0003f64270 */
[----:B------:R-:W-:Y:S02]  /*4d00*/  @!P3 VIMNMX R50, PT, PT, R50, R40, PT ;  /* 0x000000283232b248 */ /* 0x000fe40003fe0100 */
[----:B------:R-:W-:-:S05]  /*4d10*/  IADD3 R44, P3, PT, R44, 0x100, RZ ;  /* 0x000001002c2c7810 */ /* 0x000fca0007f7e0ff */
[----:B------:R-:W-:Y:S01]  /*4d20*/  IMAD.X R45, RZ, RZ, R45, P3 ;  /* 0x000000ffff2d7224 */ /* 0x000fe200018e062d */
[----:B------:R-:W-:Y:S07]  /*4d30*/  BRA `(.L_x_310) ;  /* 0xffffffe400107947 */ /* 0x000fee000383ffff */
.L_x_258:
[----:B------:R-:W-:Y:S01]  /*4d40*/  BSSY B0, `(.L_x_311) ;  /* 0x0000006000007945 */ /* 0x000fe20003800000 */
[----:B------:R-:W-:Y:S01]  /*4d50*/  PLOP3.LUT P0, PT, P0, PT, PT, 0x8, 0x80 ;  /* 0x000000000080781c */ /* 0x000fe2000070e170 */
[----:B------:R-:W-:-:S12]  /*4d60*/  IMAD.MOV.U32 R32, RZ, RZ, -0x1 ;  /* 0xffffffffff207424 */ /* 0x000fd800078e00ff */
[----:B------:R-:W-:Y:S05]  /*4d70*/  WARPSYNC.COLLECTIVE R32, `(.L_x_312) ;  /* 0x0000000020087348 */ /* 0x000fea0003c00000 */
[----:B------:R-:W-:Y:S01]  /*4d80*/  VOTE.ANY P0, P0 ;  /* 0x0000000000ff7806 */ /* 0x000fe20000000100 */
[----:B------:R-:W-:-:S12]  /*4d90*/  ENDCOLLECTIVE ;  /* 0x000000000000791b */ /* 0x000fd80003800000 */
.L_x_312:
[----:B------:R-:W-:Y:S05]  /*4da0*/  BSYNC B0 ;  /* 0x0000000000007941 */ /* 0x000fea0003800000 */
.L_x_311:
[----:B------:R-:W-:Y:S05]  /*4db0*/  BRA `(.L_x_313) ;  /* 0xffffffe400107947 */ /* 0x000fea000383ffff */
.L_x_262:
[----:B------:R-:W-:Y:S01]  /*4dc0*/  BSSY B0, `(.L_x_314) ;  /* 0x0000006000007945 */ /* 0x000fe20003800000 */
[----:B------:R-:W-:Y:S01]  /*4dd0*/  PLOP3.LUT P0, PT, P0, PT, PT, 0x8, 0x80 ;  /* 0x000000000080781c */ /* 0x000fe2000070e170 */
[----:B------:R-:W-:-:S12]  /*4de0*/  IMAD.MOV.U32 R32, RZ, RZ, -0x1 ;  /* 0xffffffffff207424 */ /* 0x000fd800078e00ff */
[----:B------:R-:W-:Y:S05]  /*4df0*/  WARPSYNC.COLLECTIVE R32, `(.L_x_315) ;  /* 0x0000000020087348 */ /* 0x000fea0003c00000 */
[----:B------:R-:W-:Y:S01]  /*4e00*/  VOTE.ANY P0, P0 ;  /* 0x0000000000ff7806 */ /* 0x000fe20000000100 */
[----:B------:R-:W-:-:S12]  /*4e10*/  ENDCOLLECTIVE ;  /* 0x000000000000791b */ /* 0x000fd80003800000 */
.L_x_315:
[----:B------:R-:W-:Y:S05]  /*4e20*/  BSYNC B0 ;  /* 0x0000000000007941 */ /* 0x000fea0003800000 */
.L_x_314:
[----:B------:R-:W-:Y:S05]  /*4e30*/  BRA `(.L_x_316) ;  /* 0xffffffe400207947 */ /* 0x000fea000383ffff */
.L_x_264:
[----:B------:R-:W-:Y:S01]  /*4e40*/  BSSY B0, `(.L_x_317) ;  /* 0x0000006000007945 */ /* 0x000fe20003800000 */
[----:B------:R-:W-:Y:S01]  /*4e50*/  PLOP3.LUT P3, PT, P0, PT, PT, 0x8, 0x80 ;  /* 0x000000000080781c */ /* 0x000fe2000076e170 */
[----:B------:R-:W-:-:S12]  /*4e60*/  IMAD.MOV.U32 R32, RZ, RZ, -0x1 ;  /* 0xffffffffff207424 */ /* 0x000fd800078e00ff */
[----:B------:R-:W-:Y:S05]  /*4e70*/  WARPSYNC.COLLECTIVE R32, `(.L_x_318) ;  /* 0x0000000020087348 */ /* 0x000fea0003c00000 */
[----:B------:R-:W-:Y:S01]  /*4e80*/  VOTE.ANY R32, PT, P3 ;  /* 0x0000000000207806 */ /* 0x000fe200018e0100 */
[----:B------:R-:W-:Y:S06]  /*4e90*/  ENDCOLLECTIVE ;  /* 0x000000000000791b */ /* 0x000fec0003800000 */
.L_x_318:
[----:B------:R-:W-:Y:S05]  /*4ea0*/  BSYNC B0 ;  /* 0x0000000000007941 */ /* 0x000fea0003800000 */
.L_x_317:
[----:B------:R-:W-:Y:S01]  /*4eb0*/  LOP3.LUT R32, R32, 0x80000000, R43, 0xec, !PT ;  /* 0x8000000020207812 */ /* 0x000fe200078eec2b */
[----:B------:R-:W-:Y:S02]  /*4ec0*/  IMAD.MOV.U32 R34, RZ, RZ, 0x1 ;  /* 0x00000001ff227424 */ /* 0x000fe400078e00ff */
[----:B------:R-:W-:Y:S02]  /*4ed0*/  VIADD R52, R41, 0x10 ;  /* 0x0000001029347836 */ /* 0x000fe40000000000 */
[----:B------:R-:W-:Y:S02]  /*4ee0*/  VIADD R33, R32, 0xffffffff ;  /* 0xffffffff20217836 */ /* 0x000fe40000000000 */
[----:B------:R-:W-:-:S03]  /*4ef0*/  VIADD R48, R48, 0xffffffe0 ;  /* 0xffffffe030307836 */ /* 0x000fc60000000000 */
[----:B------:R-:W-:Y:S01]  /*4f00*/  LOP3.LUT R51, R32, R33, RZ, 0xc, !PT ;  /* 0x0000002120337212 */ /* 0x000fe200078e0cff */
[----:B------:R-:W-:Y:S02]  /*4f10*/  IMAD.MOV.U32 R33, RZ, RZ, R49 ;  /* 0x000000ffff217224 */ /* 0x000fe400078e0031 */
[----:B------:R-:W-:Y:S01]  /*4f20*/  IMAD.MOV.U32 R32, RZ, RZ, -0x1 ;  /* 0xffffffffff207424 */ /* 0x000fe200078e00ff */
[----:B------:R0:W1:Y:S06]  /*4f30*/  POPC R39, R51 ;  /* 0x0000003300277309 */ /* 0x00006c0000000000 */
[----:B01----:R-:W-:Y:S05]  /*4f40*/  WARPSYNC.COLLECTIVE R32, `(.L_x_319) ;  /* 0x0000000020087348 */ /* 0x003fea0003c00000 */
[----:B-1----:R1:W2:Y:S02]  /*4f50*/  SHFL.DOWN P3, R40, R33, R34, R39 ;  /* 0x0800002221287389 */ /* 0x0022a40000060027 */
[----:B012---:R-:W-:Y:S05]  /*4f60*/  ENDCOLLECTIVE ;  /* 0x000000000000791b */ /* 0x007fea0003800000 */
.L_x_319:
[----:B------:R-:W-:Y:S01]  /*4f70*/  ISETP.GE.AND P0, PT, R41, R39, PT ;  /* 0x000000272900720c */ /* 0x000fe20003f06270 */
[----:B------:R-:W-:-:S12]  /*4f80*/  IMAD.MOV.U32 R34, RZ, RZ, 0x2 ;  /* 0x00000002ff227424 */ /* 0x000fd800078e00ff */
[----:B------:R-:W-:Y:S01]  /*4f90*/  @!P0 VIMNMX R49, PT, PT, R40, R49, PT ;  /* 0x0000003128318248 */ /* 0x000fe20003fe0100 */
[----:B------:R-:W-:-:S04]  /*4fa0*/  VIADD R40, R41, 0x2 ;  /* 0x0000000229287836 */ /* 0x000fc80000000000 */
[----:B------:R-:W-:Y:S01]  /*4fb0*/  IMAD.MOV.U32 R33, RZ, RZ, R49 ;  /* 0x000000ffff217224 */ /* 0x000fe200078e0031 */
[----:B------:R-:W-:-:S13]  /*4fc0*/  ISETP.GT.AND P0, PT, R40, R39, PT ;  /* 0x000000272800720c */ /* 0x000fda0003f04270 */
[----:B------:R-:W-:Y:S05]  /*4fd0*/  WARPSYNC.COLLECTIVE R32, `(.L_x_320) ;  /* 0x0000000020087348 */ /* 0x000fea0003c00000 */
[----:B------:R0:W1:Y:S02]  /*4fe0*/  SHFL.DOWN P3, R40, R33, R34, R39 ;  /* 0x0800002221287389 */ /* 0x0000640000060027 */
[----:B01----:R-:W-:Y:S05]  /*4ff0*/  ENDCOLLECTIVE ;  /* 0x000000000000791b */ /* 0x003fea0003800000 */
.L_x_320:
[----:B------:R-:W-:Y:S01]  /*5000*/  IMAD.MOV.U32 R34, RZ, RZ, 0x4 ;  /* 0x00000004ff227424 */ /* 0x000fe200078e00ff */
[----:B------:R-:W-:Y:S01]  /*5010*/  @!P0 VIMNMX R49, PT, PT, R49, R40, PT ;  /* 0x0000002831318248 */ /* 0x000fe20003fe0100 */
[----:B------:R-:W-:-:S04]  /*5020*/  VIADD R40, R41, 0x4 ;  /* 0x0000000429287836 */ /* 0x000fc80000000000 */
[----:B------:R-:W-:Y:S01]  /*5030*/  IMAD.MOV.U32 R33, RZ, RZ, R49 ;  /* 0x000000ffff217224 */ /* 0x000fe200078e0031 */
[----:B------:R-:W-:-:S13]  /*5040*/  ISETP.GT.AND P0, PT, R40, R39, PT ;  /* 0x000000272800720c */ /* 0x000fda0003f04270 */
[----:B------:R-:W-:Y:S05]  /*5050*/  WARPSYNC.COLLECTIVE R32, `(.L_x_321) ;  /* 0x0000000020087348 */ /* 0x000fea0003c00000 */
[----:B------:R0:W1:Y:S02]  /*5060*/  SHFL.DOWN P3, R40, R33, R34, R39 ;  /* 0x0800002221287389 */ /* 0x0000640000060027 */
[----:B01----:R-:W-:Y:S05]  /*5070*/  ENDCOLLECTIVE ;  /* 0x000000000000791b */ /* 0x003fea0003800000 */
.L_x_321:
        /* <DEDUP_REMOVED lines=8> */
.L_x_322:
[----:B------:R-:W-:Y:S01]  /*5100*/  IMAD.MOV.U32 R34, RZ, RZ, 0x10 ;  /* 0x00000010ff227424 */ /* 0x000fe200078e00ff */
[----:B------:R-:W-:Y:S02]  /*5110*/  @!P0 VIMNMX R49, PT, PT, R49, R40, PT ;  /* 0x0000002831318248 */ /* 0x000fe40003fe0100 */
[----:B------:R-:W-:-:S03]  /*5120*/  ISETP.GT.AND P0, PT, R52, R39, PT ;  /* 0x000000273400720c */ /* 0x000fc60003f04270 */
[----:B------:R-:W-:-:S10]  /*5130*/  IMAD.MOV.U32 R33, RZ, RZ, R49 ;  /* 0x000000ffff217224 */ /* 0x000fd400078e0031 */
[----:B------:R-:W-:Y:S05]  /*5140*/  WARPSYNC.COLLECTIVE R32, `(.L_x_323) ;  /* 0x0000000020087348 */ /* 0x000fea0003c00000 */
[----:B------:R0:W1:Y:S02]  /*5150*/  SHFL.DOWN P3, R40, R33, R34, R39 ;  /* 0x0800002221287389 */ /* 0x0000640000060027 */
[----:B01----:R-:W-:Y:S05]  /*5160*/  ENDCOLLECTIVE ;  /* 0x000000000000791b */ /* 0x003fea0003800000 */
.L_x_323:
[----:B------:R-:W-:Y:S02]  /*5170*/  @!P0 VIMNMX R49, PT, PT, R49, R40, PT ;  /* 0x0000002831318248 */ /* 0x000fe40003fe0100 */
[----:B------:R-:W-:Y:S02]  /*5180*/  ISETP.NE.AND P0, PT, R38, 0x65, PT ;  /* 0x000000652600780c */ /* 0x000fe40003f05270 */
[----:B------:R-:W-:-:S11]  /*5190*/  VIMNMX R50, PT, PT, R49, R50, PT ;  /* 0x0000003231327248 */ /* 0x000fd60003fe0100 */
[----:B------:R-:W-:Y:S05]  /*51a0*/  WARPSYNC.COLLECTIVE R32, `(.L_x_324) ;  /* 0x0000000020087348 */ /* 0x000fea0003c00000 */
[----:B------:R-:W-:Y:S01]  /*51b0*/  VOTE.ALL P0, P0 ;  /* 0x0000000000ff7806 */ /* 0x000fe20000000000 */
[----:B------:R-:W-:-:S12]  /*51c0*/  ENDCOLLECTIVE ;  /* 0x000000000000791b */ /* 0x000fd80003800000 */
.L_x_324:
[----:B------:R-:W-:Y:S05]  /*51d0*/  BRA `(.L_x_325) ;  /* 0xffffffe000bc7947 */ /* 0x000fea000383ffff */
.L_x_326:
        /* <DEDUP_REMOVED lines=10> */
.L_x_1364:


//--------------------- .text._ZN3cub18CUB_300001_SM_10006detail4scan16DeviceScanKernelINS2_10policy_hubIiiijN4cuda3__47minimumIiEEE10Policy1000EN6thrust24THRUST_300001_SM_1000_NS16reverse_iteratorINSC_10device_ptrIiEEEESG_NS0_13ScanTileStateIiLb1EEES8_NS0_8NullTypeEjiLb0ESJ_EEvT0_T1_T2_iT3_T4_T5_ --------------------------
	.section	.text._ZN3cub18CUB_300001_SM_10006detail4scan16DeviceScanKernelINS2_10policy_hubIiiijN4cuda3__47minimumIiEEE10Policy1000EN6thrust24THRUST_300001_SM_1000_NS16reverse_iteratorINSC_10device_ptrIiEEEESG_NS0_13ScanTileStateIiLb1EEES8_NS0_8NullTypeEjiLb0ESJ_EEvT0_T1_T2_iT3_T4_T5_,"ax",@progbits
	.align	128
        .global         _ZN3cub18CUB_300001_SM_10006detail4scan16DeviceScanKernelINS2_10policy_hubIiiijN4cuda3__47minimumIiEEE10Policy1000EN6thrust24THRUST_300001_SM_1000_NS16reverse_iteratorINSC_10device_ptrIiEEEESG_NS0_13ScanTileStateIiLb1EEES8_NS0_8NullTypeEjiLb0ESJ_EEvT0_T1_T2_iT3_T4_T5_
        .type           _ZN3cub18CUB_300001_SM_10006detail4scan16DeviceScanKernelINS2_10policy_hubIiiijN4cuda3__47minimumIiEEE10Policy1000EN6thrust24THRUST_300001_SM_1000_NS16reverse_iteratorINSC_10device_ptrIiEEEESG_NS0_13ScanTileStateIiLb1EEES8_NS0_8NullTypeEjiLb0ESJ_EEvT0_T1_T2_iT3_T4_T5_,@function
        .size           _ZN3cub18CUB_300001_SM_10006detail4scan16DeviceScanKernelINS2_10policy_hubIiiijN4cuda3__47minimumIiEEE10Policy1000EN6thrust24THRUST_300001_SM_1000_NS16reverse_iteratorINSC_10device_ptrIiEEEESG_NS0_13ScanTileStateIiLb1EEES8_NS0_8NullTypeEjiLb0ESJ_EEvT0_T1_T2_iT3_T4_T5_,(.L_x_1365 - _ZN3cub18CUB_300001_SM_10006detail4scan16DeviceScanKernelINS2_10policy_hubIiiijN4cuda3__47minimumIiEEE10Policy1000EN6thrust24THRUST_300001_SM_1000_NS16reverse_iteratorINSC_10device_ptrIiEEEESG_NS0_13ScanTileStateIiLb1EEES8_NS0_8NullTypeEjiLb0ESJ_EEvT0_T1_T2_iT3_T4_T5_)
        .other          _ZN3cub18CUB_300001_SM_10006detail4scan16DeviceScanKernelINS2_10policy_hubIiiijN4cuda3__47minimumIiEEE10Policy1000EN6thrust24THRUST_300001_SM_1000_NS16reverse_iteratorINSC_10device_ptrIiEEEESG_NS0_13ScanTileStateIiLb1EEES8_NS0_8NullTypeEjiLb0ESJ_EEvT0_T1_T2_iT3_T4_T5_,@"STO_CUDA_ENTRY STV_DEFAULT"
_ZN3cub18CUB_300001_SM_10006detail4scan16DeviceScanKernelINS2_10policy_hubIiiijN4cuda3__47minimumIiEEE10Policy1000EN6thrust24THRUST_300001_SM_1000_NS16reverse_iteratorINSC_10device_ptrIiEEEESG_NS0_13ScanTileStateIiLb1EEES8_NS0_8NullTypeEjiLb0ESJ_EEvT0_T1_T2_iT3_T4_T5_:
.text._ZN3cub18CUB_300001_SM_10006detail4scan16DeviceScanKernelINS2_10policy_hubIiiijN4cuda3__47minimumIiEEE10Policy1000EN6thrust24THRUST_300001_SM_1000_NS16reverse_iteratorINSC_10device_ptrIiEEEESG_NS0_13ScanTileStateIiLb1EEES8_NS0_8NullTypeEjiLb0ESJ_EEvT0_T1_T2_iT3_T4_T5_:
[----:B------:R-:W-:Y:S08]  /*0000*/  LDC R1, c[0x0][0x37c] ;  /* 0x0000df00ff017b82 */ /* 0x000ff00000000800 */
[----:B------:R-:W0:Y:S01]  /*0010*/  S2UR UR4, SR_CTAID.X ;  /* 0x00000000000479c3 */ /* 0x000e220000002500 */
[----:B------:R-:W0:Y:S01]  /*0020*/  LDCU UR12, c[0x0][0x398] ;  /* 0x00007300ff0c77ac */ /* 0x000e220008000800 */
[----:B------:R-:W1:Y:S01]  /*0030*/  LDCU UR6, c[0x0][0x3a0] ;  /* 0x00007400ff0677ac */ /* 0x000e620008000800 */
[----:B------:R-:W2:Y:S01]  /*0040*/  LDCU.64 UR8, c[0x0][0x358] ;  /* 0x00006b00ff0877ac */ /* 0x000ea20008000a00 */
[----:B0-----:R-:W-:-:S04]  /*0050*/  UIADD3 UR7, UPT, UPT, UR4, UR12, URZ ;  /* 0x0000000c04077290 */ /* 0x001fc8000fffe0ff */
[----:B------:R-:W-:-:S04]  /*0060*/  UIMAD UR10, UR7, 0xc00, URZ ;  /* 0x00000c00070a78a4 */ /* 0x000fc8000f8e02ff */
[----:B-1----:R-:W-:-:S04]  /*0070*/  UIADD3 UR6, UPT, UPT, -UR10, UR6, URZ ;  /* 0x000000060a067290 */ /* 0x002fc8000fffe1ff */
[----:B------:R-:W-:-:S09]  /*0080*/  UISETP.GE.U32.AND UP0, UPT, UR6, 0xc01, UPT ;  /* 0x00000c010600788c */ /* 0x000fd2000bf06070 */
[----:B--2---:R-:W-:Y:S05]  /*0090*/  BRA.U !UP0, `(.L_x_327) ;  /* 0x0000001908d07547 */ /* 0x004fea000b800000 */
[----:B------:R-:W0:Y:S01]  /*00a0*/  S2R R28, SR_TID.X ;  /* 0x00000000001c7919 */ /* 0x000e220000002100 */
[----:B------:R-:W1:Y:S01]  /*00b0*/  LDCU.64 UR4, c[0x0][0x380] ;  /* 0x00007000ff0477ac */ /* 0x000e620008000a00 */
[----:B0-----:R-:W-:-:S05]  /*00c0*/  LOP3.LUT R3, R28, 0x3e0, RZ, 0xc0, !PT ;  /* 0x000003e01c037812 */ /* 0x001fca00078ec0ff */
[----:B------:R-:W-:-:S05]  /*00d0*/  IMAD R3, R3, 0x18, RZ ;  /* 0x0000001803037824 */ /* 0x000fca00078e02ff */
[----:B------:R-:W-:-:S04]  /*00e0*/  LOP3.LUT R0, R3, 0x1f, R28, 0xf8, !PT ;  /* 0x0000001f03007812 */ /* 0x000fc800078ef81c */
[----:B------:R-:W-:-:S05]  /*00f0*/  IADD3 R0, P0, PT, R0, UR10, RZ ;  /* 0x0000000a00007c10 */ /* 0x000fca000ff1e0ff */
[----:B------:R-:W-:Y:S01]  /*0100*/  IMAD.X R5, RZ, RZ, RZ, P0 ;  /* 0x000000ffff057224 */ /* 0x000fe200000e06ff */
        /* <DEDUP_REMOVED lines=149> */
.L_x_329:
        /* <DEDUP_REMOVED lines=61> */
.L_x_332:
[----:B------:R-:W-:Y:S05]  /*0e30*/  NANOSLEEP 0x4dd ;  /* 0x000004dd0000795d */ /* 0x000fea0003800000 */
[----:B------:R-:W-:Y:S01]  /*0e40*/  NOP ;  /* 0x0000000000007918 */ /* 0x000fe20000000000 */
.L_x_333:
[----:B------:R-:W-:-:S05]  /*0e50*/  IMAD.WIDE R38, R37, 0x8, R38 ;  /* 0x0000000825267825 */ /* 0x000fca00078e0226 */
[----:B------:R-:W2:Y:S01]  /*0e60*/  LD.E.64.STRONG.GPU R32, desc[UR8][R38.64+0x100] ;  /* 0x0001000826207980 */ /* 0x000ea2000c10fb00 */
[----:B------:R-:W-:Y:S01]  /*0e70*/  UMOV UR5, 0xffffffff ;  /* 0xffffffff00057882 */ /* 0x000fe20000000000 */
[----:B--2---:R-:W-:Y:S02]  /*0e80*/  ISETP.NE.AND P0, PT, R32, 0x63, PT ;  /* 0x000000632000780c */ /* 0x004fe40003f05270 */
[----:B------:R-:W-:Y:S11]  /*0e90*/  BRA.DIV UR5, `(.L_x_334) ;  /* 0x0000003205347947 */ /* 0x000ff6000b800000 */
[----:B------:R-:W-:-:S13]  /*0ea0*/  VOTE.ANY P0, !P0 ;  /* 0x0000000000ff7806 */ /* 0x000fda0004000100 */
.L_x_373:
[----:B------:R-:W-:Y:S05]  /*0eb0*/  @!P0 BRA `(.L_x_335) ;  /* 0x0000000000308947 */ /* 0x000fea0003800000 */
.L_x_339:
[----:B------:R-:W-:Y:S05]  /*0ec0*/  YIELD ;  /* 0x0000000000007946 */ /* 0x000fea0003800000 */
[----:B------:R-:W-:Y:S05]  /*0ed0*/  @P1 BRA `(.L_x_336) ;  /* 0x0000000000081947 */ /* 0x000fea0003800000 */
[----:B------:R0:W-:Y:S06]  /*0ee0*/  MEMBAR.SC.CTA ;  /* 0x0000000000007992 */ /* 0x0001ec0000000000 */
[----:B0-----:R-:W-:Y:S05]  /*0ef0*/  BRA `(.L_x_337) ;  /* 0x0000000000087947 */ /* 0x001fea0003800000 */
.L_x_336:
[----:B------:R-:W-:Y:S05]  /*0f00*/  NANOSLEEP 0x288 ;  /* 0x000002880000795d */ /* 0x000fea0003800000 */
[----:B------:R-:W-:Y:S01]  /*0f10*/  NOP ;  /* 0x0000000000007918 */ /* 0x000fe20000000000 */
.L_x_337:
[----:B------:R-:W2:Y:S01]  /*0f20*/  LD.E.64.STRONG.GPU R32, desc[UR8][R38.64+0x100] ;  /* 0x0001000826207980 */ /* 0x000ea2000c10fb00 */
[----:B------:R-:W-:Y:S01]  /*0f30*/  UMOV UR5, 0xffffffff ;  /* 0xffffffff00057882 */ /* 0x000fe20000000000 */
[----:B--2---:R-:W-:Y:S02]  /*0f40*/  ISETP.NE.AND P0, PT, R32, 0x63, PT ;  /* 0x000000632000780c */ /* 0x004fe40003f05270 */
[----:B------:R-:W-:Y:S11]  /*0f50*/  BRA.DIV UR5, `(.L_x_338) ;  /* 0x0000003205247947 */ /* 0x000ff6000b800000 */
[----:B------:R-:W-:-:S13]  /*0f60*/  VOTE.ANY P0, !P0 ;  /* 0x0000000000ff7806 */ /* 0x000fda0004000100 */
.L_x_376:
[----:B------:R-:W-:Y:S05]  /*0f70*/  @P0 BRA `(.L_x_339) ;  /* 0xfffffffc00d00947 */ /* 0x000fea000383ffff */
.L_x_335:
[----:B------:R-:W-:Y:S01]  /*0f80*/  UMOV UR5, 0xffffffff ;  /* 0xffffffff00057882 */ /* 0x000fe20000000000 */
[----:B------:R-:W-:Y:S01]  /*0f90*/  ISETP.NE.AND P0, PT, R32, 0x65, PT ;  /* 0x000000652000780c */ /* 0x000fe20003f05270 */
[----:B------:R-:W-:Y:S01]  /*0fa0*/  IMAD.MOV.U32 R47, RZ, RZ, R33 ;  /* 0x000000ffff2f7224 */ /* 0x000fe200078e0021 */
[----:B------:R-:W-:Y:S11]  /*0fb0*/  BRA.DIV UR5, `(.L_x_340) ;  /* 0x00000032052c7947 */ /* 0x000ff6000b800000 */
[----:B------:R-:W0:Y:S01]  /*0fc0*/  S2R R43, SR_GEMASK ;  /* 0x00000000002b7919 */ /* 0x000e220000003c00 */
[----:B------:R-:W-:Y:S01]  /*0fd0*/  VOTE.ANY R34, PT, !P0 ;  /* 0x0000000000227806 */ /* 0x000fe200040e0100 */
[C---:B------:R-:W-:Y:S01]  /*0fe0*/  VIADD R42, R29.reuse, 0x2 ;  /* 0x000000021d2a7836 */ /* 0x040fe20000000000 */
[----:B------:R-:W2:Y:S01]  /*0ff0*/  LDC.64 R40, c[0x0][0x390] ;  /* 0x0000e400ff287b82 */ /* 0x000ea20000000a00 */
[C---:B------:R-:W-:Y:S02]  /*1000*/  VIADD R39, R29.reuse, 0x4 ;  /* 0x000000041d277836 */ /* 0x040fe40000000000 */
[----:B------:R-:W-:Y:S01]  /*1010*/  VIADD R44, R29, 0x10 ;  /* 0x000000101d2c7836 */ /* 0x000fe20000000000 */
[----:B--2---:R-:W-:Y:S02]  /*1020*/  IADD3 R46, P2, PT, R40, 0x100, RZ ;  /* 0x00000100282e7810 */ /* 0x004fe40007f5e0ff */
[----:B0-----:R-:W-:-:S03]  /*1030*/  LOP3.LUT R34, R34, 0x80000000, R43, 0xec, !PT ;  /* 0x8000000022227812 */ /* 0x001fc600078eec2b */
[----:B------:R-:W-:Y:S02]  /*1040*/  IMAD.X R49, RZ, RZ, R41, P2 ;  /* 0x000000ffff317224 */ /* 0x000fe400010e0629 */
        /* <DEDUP_REMOVED lines=12> */
[----:B0-----:R-:W-:Y:S01]  /*1110*/  @!P0 VIMNMX R47, PT, PT, R47, R38, PT ;  /* 0x000000262f2f8248 */ /* 0x001fe20003fe0100 */
[----:B------:R-:W-:-:S04]  /*1120*/  VIADD R38, R29, 0x8 ;  /* 0x000000081d267836 */ /* 0x000fc80000000000 */
[----:B------:R-:W0:Y:S01]  /*1130*/  SHFL.DOWN PT, R33, R47, 0x8, R45 ;  /* 0x090000002f217989 */ /* 0x000e2200000e002d */
[----:B------:R-:W-:-:S13]  /*1140*/  ISETP.GT.AND P0, PT, R38, R45, PT ;  /* 0x0000002d2600720c */ /* 0x000fda0003f04270 */
[----:B0-----:R-:W-:Y:S02]  /*1150*/  @!P0 VIMNMX R47, PT, PT, R47, R33, PT ;  /* 0x000000212f2f8248 */ /* 0x001fe40003fe0100 */
[----:B------:R-:W-:-:S03]  /*1160*/  ISETP.NE.AND P0, PT, R32, 0x65, PT ;  /* 0x000000652000780c */ /* 0x000fc60003f05270 */
[----:B------:R-:W0:Y:S10]  /*1170*/  SHFL.DOWN PT, R33, R47, 0x10, R45 ;  /* 0x0a0000002f217989 */ /* 0x000e3400000e002d */
[----:B------:R-:W-:-:S02]  /*1180*/  VOTE.ALL P0, P0 ;  /* 0x0000000000ff7806 */ /* 0x000fc40000000000 */
[----:B0-----:R-:W-:-:S11]  /*1190*/  @!P1 VIMNMX R47, PT, PT, R47, R33, PT ;  /* 0x000000212f2f9248 */ /* 0x001fd60003fe0100 */
.L_x_385:
[----:B------:R-:W-:Y:S05]  /*11a0*/  @!P0 BRA `(.L_x_341) ;  /* 0x0000000000cc8947 */ /* 0x000fea0003800000 */
.L_x_349:
[----:B------:R-:W-:-:S04]  /*11b0*/  IMAD.MOV.U32 R48, RZ, RZ, R46 ;  /* 0x000000ffff307224 */ /* 0x000fc800078e002e */
[----:B------:R-:W-:-:S05]  /*11c0*/  IMAD.WIDE R40, R37, 0x8, R48 ;  /* 0x0000000825287825 */ /* 0x000fca00078e0230 */
[----:B------:R-:W2:Y:S01]  /*11d0*/  LD.E.64.STRONG.GPU R32, desc[UR8][R40.64+-0x100] ;  /* 0xffff000828207980 */ /* 0x000ea2000c10fb00 */
[----:B------:R-:W-:Y:S05]  /*11e0*/  YIELD ;  /* 0x0000000000007946 */ /* 0x000fea0003800000 */
[----:B------:R-:W-:Y:S01]  /*11f0*/  UMOV UR5, 0xffffffff ;  /* 0xffffffff00057882 */ /* 0x000fe20000000000 */
[----:B--2---:R-:W-:Y:S02]  /*1200*/  ISETP.NE.AND P0, PT, R32, 0x63, PT ;  /* 0x000000632000780c */ /* 0x004fe40003f05270 */
[----:B------:R-:W-:Y:S11]  /*1210*/  BRA.DIV UR5, `(.L_x_342) ;  /* 0x0000003205907947 */ /* 0x000ff6000b800000 */
[----:B------:R-:W-:-:S13]  /*1220*/  VOTE.ANY P0, !P0 ;  /* 0x0000000000ff7806 */ /* 0x000fda0004000100 */
.L_x_388:
[----:B------:R-:W-:Y:S05]  /*1230*/  @!P0 BRA `(.L_x_343) ;  /* 0x0000000000348947 */ /* 0x000fea0003800000 */
[----:B------:R-:W-:-:S13]  /*1240*/  ISETP.GT.U32.AND P1, PT, R31, 0x1f3, PT ;  /* 0x000001f31f00780c */ /* 0x000fda0003f24070 */
.L_x_347:
[----:B------:R-:W-:Y:S05]  /*1250*/  YIELD ;  /* 0x0000000000007946 */ /* 0x000fea0003800000 */
[----:B------:R-:W-:Y:S05]  /*1260*/  @P1 BRA `(.L_x_344) ;  /* 0x0000000000081947 */ /* 0x000fea0003800000 */
[----:B------:R0:W-:Y:S06]  /*1270*/  MEMBAR.SC.CTA ;  /* 0x0000000000007992 */ /* 0x0001ec0000000000 */
[----:B0-----:R-:W-:Y:S05]  /*1280*/  BRA `(.L_x_345) ;  /* 0x0000000000087947 */ /* 0x001fea0003800000 */
.L_x_344:
[----:B------:R-:W-:Y:S05]  /*1290*/  NANOSLEEP 0x288 ;  /* 0x000002880000795d */ /* 0x000fea0003800000 */
[----:B------:R-:W-:Y:S01]  /*12a0*/  NOP ;  /* 0x0000000000007918 */ /* 0x000fe20000000000 */
.L_x_345:
[----:B------:R-:W2:Y:S01]  /*12b0*/  LD.E.64.STRONG.GPU R32, desc[UR8][R40.64+-0x100] ;  /* 0xffff000828207980 */ /* 0x000ea2000c10fb00 */
[----:B------:R-:W-:Y:S01]  /*12c0*/  UMOV UR5, 0xffffffff ;  /* 0xffffffff00057882 */ /* 0x000fe20000000000 */
[----:B--2---:R-:W-:Y:S02]  /*12d0*/  ISETP.NE.AND P0, PT, R32, 0x63, PT ;  /* 0x000000632000780c */ /* 0x004fe40003f05270 */
[----:B------:R-:W-:Y:S11]  /*12e0*/  BRA.DIV UR5, `(.L_x_346) ;  /* 0x00000032057c7947 */ /* 0x000ff6000b800000 */
[----:B------:R-:W-:-:S13]  /*12f0*/  VOTE.ANY P0, !P0 ;  /* 0x0000000000ff7806 */ /* 0x000fda0004000100 */
.L_x_391:
[----:B------:R-:W-:Y:S05]  /*1300*/  @P0 BRA `(.L_x_347) ;  /* 0xfffffffc00d00947 */ /* 0x000fea000383ffff */
.L_x_343:
        /* <DEDUP_REMOVED lines=28> */
.L_x_400:
[----:B------:R-:W-:Y:S05]  /*14d0*/  @P0 BRA `(.L_x_349) ;  /* 0xfffffffc00340947 */ /* 0x000fea000383ffff */
.L_x_341:
        /* <DEDUP_REMOVED lines=16> */
.L_x_331:
        /* <DEDUP_REMOVED lines=8> */
[----:B------:R-:W-:-:S04]  /*1660*/  VIMNMX R36, PT, PT, R4, R32, PT ;  /* 0x0000002004247248 */ /* 0x000fc80003fe0100 */
[----:B------:R-:W-:-:S04]  /*1670*/  VIMNMX R37, PT, PT, R5, R36, PT ;  /* 0x0000002405257248 */ /* 0x000fc80003fe0100 */
        /* <DEDUP_REMOVED lines=22> */
.L_x_330:
[----:B------:R-:W-:Y:S05]  /*17e0*/  BSYNC.RECONVERGENT B0 ;  /* 0x0000000000007941 */ /* 0x000fea0003800200 */
.L_x_328:
[----:B------:R-:W-:Y:S01]  /*17f0*/  BAR.SYNC.DEFER_BLOCKING 0x0 ;  /* 0x0000000000007b1d */ /* 0x000fe20000010000 */
[----:B------:R-:W-:-:S04]  /*1800*/  IADD3 R30, P0, P1, R30, UR10, R3 ;  /* 0x0000000a1e1e7c10 */ /* 0x000fc8000f91e003 */
[----:B------:R-:W-:Y:S01]  /*1810*/  IADD3.X R5, PT, PT, RZ, RZ, RZ, P0, P1 ;  /* 0x000000ffff057210 */ /* 0x000fe200007e24ff */
        /* <DEDUP_REMOVED lines=60> */
.L_x_327:
[----:B------:R-:W-:-:S13]  /*1be0*/  ISETP.NE.AND P0, PT, RZ, UR6, PT ;  /* 0x00000006ff007c0c */ /* 0x000fda000bf05270 */
[----:B------:R-:W-:Y:S05]  /*1bf0*/  @!P0 EXIT ;  /* 0x000000000000894d */ /* 0x000fea0003800000 */
[----:B------:R-:W0:Y:S01]  /*1c00*/  LDCU.64 UR14, c[0x0][0x380] ;  /* 0x00007000ff0e77ac */ /* 0x000e220008000a00 */
[----:B------:R-:W-:-:S04]  /*1c10*/  UIMAD.WIDE.U32 UR4, UR10, 0x4, URZ ;  /* 0x000000040a0478a5 */ /* 0x000fc8000f8e00ff */
        /* <DEDUP_REMOVED lines=13> */
[----:B------:R-:W-:Y:S01]  /*1cf0*/  VIADD R4, R39, 0x40 ;  /* 0x0000004027047836 */ /* 0x000fe20000000000 */
[----:B------:R-:W-:Y:S01]  /*1d00*/  ISETP.GE.U32.AND P6, PT, R0, UR6, PT ;  /* 0x0000000600007c0c */ /* 0x000fe2000bfc6070 */
[----:B0-----:R-:W-:Y:S01]  /*1d10*/  IMAD.X R3, RZ, RZ, RZ, P0 ;  /* 0x000000ffff037224 */ /* 0x001fe200000e06ff */
[----:B------:R-:W-:Y:S01]  /*1d20*/  ISETP.GE.U32.AND P1, PT, R5, UR6, PT ;  /* 0x0000000605007c0c */ /* 0x000fe2000bf26070 */
[C---:B------:R-:W-:Y:S01]  /*1d30*/  VIADD R2, R39.reuse, 0x80 ;  /* 0x0000008027027836 */ /* 0x040fe20000000000 */
        /* <DEDUP_REMOVED lines=16> */
[C---:B------:R-:W-:Y:S02]  /*1e40*/  VIADD R4, R39.reuse, 0x2c0 ;  /* 0x000002c027047836 */ /* 0x040fe40000000000 */
[----:B------:R-:W-:Y:S02]  /*1e50*/  VIADD R3, R39, 0x2e0 ;  /* 0x000002e027037836 */ /* 0x000fe40000000000 */
[----:B--2---:R-:W-:Y:S02]  /*1e60*/  IMAD.MOV.U32 R33, RZ, RZ, R11 ;  /* 0x000000ffff217224 */ /* 0x004fe400078e000b */
[----:B------:R-:W2:Y:S01]  /*1e70*/  @!P2 LDG.E R11, desc[UR8][R8.64+-0x4] ;  /* 0xfffffc08080ba981 */ /* 0x000ea2000c1e1900 */
[----:B------:R-:W-:Y:S01]  /*1e80*/  ISETP.GE.U32.AND P2, PT, R0, UR6, PT ;  /* 0x0000000600007c0c */ /* 0x000fe2000bf46070 */
[----:B------:R-:W-:-:S02]  /*1e90*/  IMAD.MOV.U32 R13, RZ, RZ, R33 ;  /* 0x000000ffff0d7224 */ /* 0x000fc400078e0021 */
[C---:B------:R-:W-:Y:S02]  /*1ea0*/  VIADD R0, R39.reuse, 0x100 ;  /* 0x0000010027007836 */ /* 0x040fe40000000000 */
[--C-:B------:R-:W-:Y:S02]  /*1eb0*/  IMAD.MOV.U32 R17, RZ, RZ, R33.reuse ;  /* 0x000000ffff117224 */ /* 0x100fe400078e0021 */
[----:B------:R-:W3:Y:S01]  /*1ec0*/  @!P6 LDG.E R13, desc[UR8][R8.64+-0x84] ;  /* 0xffff7c08080de981 */ /* 0x000ee2000c1e1900 */
[----:B------:R-:W-:Y:S01]  /*1ed0*/  ISETP.GE.U32.AND P6, PT, R0, UR6, PT ;  /* 0x0000000600007c0c */ /* 0x000fe2000bfc6070 */
[C---:B------:R-:W-:Y:S02]  /*1ee0*/  VIADD R0, R39.reuse, 0x140 ;  /* 0x0000014027007836 */ /* 0x040fe40000000000 */
[----:B------:R-:W4:Y:S01]  /*1ef0*/  @!P1 LDG.E R17, desc[UR8][R8.64+-0x184] ;  /* 0xfffe7c0808119981 */ /* 0x000f22000c1e1900 */
[----:B------:R-:W-:Y:S02]  /*1f00*/  IMAD.MOV.U32 R19, RZ, RZ, R33 ;  /* 0x000000ffff137224 */ /* 0x000fe400078e0021 */
[----:B------:R-:W-:Y:S01]  /*1f10*/  ISETP.GE.U32.AND P1, PT, R0, UR6, PT ;  /* 0x0000000600007c0c */ /* 0x000fe2000bf26070 */
[----:B------:R-:W-:-:S02]  /*1f20*/  VIADD R0, R39, 0x160 ;  /* 0x0000016027007836 */ /* 0x000fc40000000000 */
[--C-:B------:R-:W-:Y:S01]  /*1f30*/  IMAD.MOV.U32 R15, RZ, RZ, R33.reuse ;  /* 0x000000ffff0f7224 */ /* 0x100fe200078e0021 */
[----:B------:R-:W5:Y:S01]  /*1f40*/  @!P0 LDG.E R19, desc[UR8][R8.64+-0x204] ;  /* 0xfffdfc0808138981 */ /* 0x000f62000c1e1900 */
[--C-:B------:R-:W-:Y:S01]  /*1f50*/  IMAD.MOV.U32 R23, RZ, RZ, R33.reuse ;  /* 0x000000ffff177224 */ /* 0x100fe200078e0021 */
[----:B------:R-:W-:Y:S01]  /*1f60*/  ISETP.GE.U32.AND P0, PT, R0, UR6, PT ;  /* 0x0000000600007c0c */ /* 0x000fe2000bf06070 */
[C---:B------:R-:W-:Y:S02]  /*1f70*/  VIADD R0, R39.reuse, 0x1a0 ;  /* 0x000001a027007836 */ /* 0x040fe40000000000 */
[----:B------:R-:W5:Y:S01]  /*1f80*/  @!P5 LDG.E R15, desc[UR8][R8.64+-0x104] ;  /* 0xfffefc08080fd981 */ /* 0x000f62000c1e1900 */
[----:B------:R-:W-:Y:S01]  /*1f90*/  ISETP.GE.U32.AND P5, PT, R2, UR6, PT ;  /* 0x0000000602007c0c */ /* 0x000fe2000bfa6070 */
[--C-:B------:R-:W-:Y:S02]  /*1fa0*/  IMAD.MOV.U32 R21, RZ, RZ, R33.reuse ;  /* 0x000000ffff157224 */ /* 0x100fe400078e0021 */
[----:B------:R-:W5:Y:S01]  /*1fb0*/  @!P3 LDG.E R23, desc[UR8][R8.64+-0x304] ;  /* 0xfffcfc080817b981 */ /* 0x000f62000c1e1900 */
[----:B------:R-:W-:Y:S01]  /*1fc0*/  IMAD.MOV.U32 R25, RZ, RZ, R33 ;  /* 0x000000ffff197224 */ /* 0x000fe200078e0021 */
[----:B------:R-:W-:Y:S01]  /*1fd0*/  ISETP.GE.U32.AND P3, PT, R0, UR6, PT ;  /* 0x0000000600007c0c */ /* 0x000fe2000bf66070 */
[C---:B------:R-:W-:Y:S01]  /*1fe0*/  VIADD R2, R39.reuse, 0x180 ;  /* 0x0000018027027836 */ /* 0x040fe20000000000 */
[----:B------:R-:W5:Y:S01]  /*1ff0*/  @!P4 LDG.E R21, desc[UR8][R8.64+-0x284] ;  /* 0xfffd7c080815c981 */ /* 0x000f62000c1e1900 */
[----:B------:R-:W-:-:S02]  /*2000*/  VIADD R0, R39, 0x1c0 ;  /* 0x000001c027007836 */ /* 0x000fc40000000000 */
[--C-:B------:R-:W-:Y:S01]  /*2010*/  IMAD.MOV.U32 R27, RZ, RZ, R33.reuse ;  /* 0x000000ffff1b7224 */ /* 0x100fe200078e0021 */
[----:B------:R-:W5:Y:S01]  /*2020*/  @!P2 LDG.E R25, desc[UR8][R8.64+-0x384] ;  /* 0xfffc7c080819a981 */ /* 0x000f62000c1e1900 */
[--C-:B------:R-:W-:Y:S01]  /*2030*/  IMAD.MOV.U32 R29, RZ, RZ, R33.reuse ;  /* 0x000000ffff1d7224 */ /* 0x100fe200078e0021 */
[----:B------:R-:W-:Y:S01]  /*2040*/  ISETP.GE.U32.AND P4, PT, R2, UR6, PT ;  /* 0x0000000602007c0c */ /* 0x000fe2000bf86070 */
[C---:B------:R-:W-:Y:S01]  /*2050*/  VIADD R2, R39.reuse, 0x1e0 ;  /* 0x000001e027027836 */ /* 0x040fe20000000000 */
[----:B------:R-:W-:Y:S01]  /*2060*/  ISETP.GE.U32.AND P2, PT, R0, UR6, PT ;  /* 0x0000000600007c0c */ /* 0x000fe2000bf46070 */
[----:B------:R-:W-:Y:S01]  /*2070*/  VIADD R0, R39, 0x200 ;  /* 0x0000020027007836 */ /* 0x000fe20000000000 */
[----:B------:R-:W5:Y:S02]  /*2080*/  @!P6 LDG.E R27, desc[UR8][R8.64+-0x404] ;  /* 0xfffbfc08081be981 */ /* 0x000f64000c1e1900 */
[----:B------:R-:W-:Y:S02]  /*2090*/  ISETP.GE.U32.AND P6, PT, R2, UR6, PT ;  /* 0x0000000602007c0c */ /* 0x000fe4000bfc6070 */
[----:B------:R-:W5:Y:S01]  /*20a0*/  @!P5 LDG.E R29, desc[UR8][R8.64+-0x484] ;  /* 0xfffb7c08081dd981 */ /* 0x000f62000c1e1900 */
[----:B------:R-:W-:Y:S01]  /*20b0*/  ISETP.GE.U32.AND P5, PT, R0, UR6, PT ;  /* 0x0000000600007c0c */ /* 0x000fe2000bfa6070 */
[----:B------:R-:W-:-:S02]  /*20c0*/  IMAD.MOV.U32 R31, RZ, RZ, R33 ;  /* 0x000000ffff1f7224 */ /* 0x000fc400078e0021 */
[--C-:B------:R-:W-:Y:S02]  /*20d0*/  IMAD.MOV.U32 R35, RZ, RZ, R33.reuse ;  /* 0x000000ffff237224 */ /* 0x100fe400078e0021 */
[--C-:B------:R-:W-:Y:S02]  /*20e0*/  IMAD.MOV.U32 R41, RZ, RZ, R33.reuse ;  /* 0x000000ffff297224 */ /* 0x100fe400078e0021 */
[--C-:B------:R-:W-:Y:S01]  /*20f0*/  IMAD.MOV.U32 R45, RZ, RZ, R33.reuse ;  /* 0x000000ffff2d7224 */ /* 0x100fe200078e0021 */
[----:B------:R-:W5:Y:S01]  /*2100*/  @!P1 LDG.E R31, desc[UR8][R8.64+-0x504] ;  /* 0xfffafc08081f9981 */ /* 0x000f62000c1e1900 */
[--C-:B------:R-:W-:Y:S02]  /*2110*/  IMAD.MOV.U32 R47, RZ, RZ, R33.reuse ;  /* 0x000000ffff2f7224 */ /* 0x100fe400078e0021 */
[--C-:B------:R-:W-:Y:S01]  /*2120*/  IMAD.MOV.U32 R49, RZ, RZ, R33.reuse ;  /* 0x000000ffff317224 */ /* 0x100fe200078e0021 */
[----:B------:R-:W5:Y:S01]  /*2130*/  @!P0 LDG.E R35, desc[UR8][R8.64+-0x584] ;  /* 0xfffa7c0808238981 */ /* 0x000f62000c1e1900 */
[----:B------:R-:W-:Y:S01]  /*2140*/  IMAD.MOV.U32 R51, RZ, RZ, R33 ;  /* 0x000000ffff337224 */ /* 0x000fe200078e0021 */
[----:B------:R-:W-:-:S02]  /*2150*/  ISETP.GE.U32.AND P1, PT, R38, UR6, PT ;  /* 0x0000000626007c0c */ /* 0x000fc4000bf26070 */
[----:B------:R-:W5:Y:S01]  /*2160*/  @!P4 LDG.E R41, desc[UR8][R8.64+-0x604] ;  /* 0xfff9fc080829c981 */ /* 0x000f62000c1e1900 */
[----:B------:R-:W-:Y:S02]  /*2170*/  ISETP.GE.U32.AND P0, PT, R37, UR6, PT ;  /* 0x0000000625007c0c */ /* 0x000fe4000bf06070 */
[----:B------:R-:W-:Y:S01]  /*2180*/  ISETP.GE.U32.AND P4, PT, R36, UR6, PT ;  /* 0x0000000624007c0c */ /* 0x000fe2000bf86070 */
[----:B------:R-:W5:Y:S01]  /*2190*/  @!P3 LDG.E R45, desc[UR8][R8.64+-0x684] ;  /* 0xfff97c08082db981 */ /* 0x000f62000c1e1900 */
[----:B------:R-:W-:-:S03]  /*21a0*/  ISETP.GE.U32.AND P3, PT, R7, UR6, PT ;  /* 0x0000000607007c0c */ /* 0x000fc6000bf66070 */
[----:B------:R-:W5:Y:S01]  /*21b0*/  @!P2 LDG.E R47, desc[UR8][R8.64+-0x704] ;  /* 0xfff8fc08082fa981 */ /* 0x000f62000c1e1900 */
[----:B------:R-:W-:-:S03]  /*21c0*/  ISETP.GE.U32.AND P2, PT, R5, UR6, PT ;  /* 0x0000000605007c0c */ /* 0x000fc6000bf46070 */
        /* <DEDUP_REMOVED lines=129> */
.L_x_350:
        /* <DEDUP_REMOVED lines=59> */
.L_x_353:
[----:B------:R-:W-:Y:S05]  /*2d90*/  NANOSLEEP 0x4dd ;  /* 0x000004dd0000795d */ /* 0x000fea0003800000 */
[----:B------:R-:W-:Y:S01]  /*2da0*/  NOP ;  /* 0x0000000000007918 */ /* 0x000fe20000000000 */
.L_x_354:
        /* <DEDUP_REMOVED lines=9> */
.L_x_403:
[----:B------:R-:W-:Y:S05]  /*2e40*/  @!P0 BRA `(.L_x_356) ;  /* 0x0000000000308947 */ /* 0x000fea0003800000 */
.L_x_360:
[----:B------:R-:W-:Y:S05]  /*2e50*/  YIELD ;  /* 0x0000000000007946 */ /* 0x000fea0003800000 */
[----:B------:R-:W-:Y:S05]  /*2e60*/  @P1 BRA `(.L_x_357) ;  /* 0x0000000000081947 */ /* 0x000fea0003800000 */
[----:B------:R0:W-:Y:S06]  /*2e70*/  MEMBAR.SC.CTA ;  /* 0x0000000000007992 */ /* 0x0001ec0000000000 */
[----:B0-----:R-:W-:Y:S05]  /*2e80*/  BRA `(.L_x_358) ;  /* 0x0000000000087947 */ /* 0x001fea0003800000 */
.L_x_357:
[----:B------:R-:W-:Y:S05]  /*2e90*/  NANOSLEEP 0x288 ;  /* 0x000002880000795d */ /* 0x000fea0003800000 */
[----:B------:R-:W-:Y:S01]  /*2ea0*/  NOP ;  /* 0x0000000000007918 */ /* 0x000fe20000000000 */
.L_x_358:
[----:B------:R-:W2:Y:S01]  /*2eb0*/  LD.E.64.STRONG.GPU R32, desc[UR8][R40.64+0x100] ;  /* 0x0001000828207980 */ /* 0x000ea2000c10fb00 */
[----:B------:R-:W-:Y:S01]  /*2ec0*/  UMOV UR5, 0xffffffff ;  /* 0xffffffff00057882 */ /* 0x000fe20000000000 */
[----:B--2---:R-:W-:Y:S02]  /*2ed0*/  ISETP.NE.AND P0, PT, R32, 0x63, PT ;  /* 0x000000632000780c */ /* 0x004fe40003f05270 */
[----:B------:R-:W-:Y:S11]  /*2ee0*/  BRA.DIV UR5, `(.L_x_359) ;  /* 0x0000001a05947947 */ /* 0x000ff6000b800000 */
[----:B------:R-:W-:-:S13]  /*2ef0*/  VOTE.ANY P0, !P0 ;  /* 0x0000000000ff7806 */ /* 0x000fda0004000100 */
.L_x_406:
[----:B------:R-:W-:Y:S05]  /*2f00*/  @P0 BRA `(.L_x_360) ;  /* 0xfffffffc00d00947 */ /* 0x000fea000383ffff */
.L_x_356:
        /* <DEDUP_REMOVED lines=10> */
[----:B------:R-:W1:Y:S02]  /*2fb0*/  LDC.64 R40, c[0x0][0x390] ;  /* 0x0000e400ff287b82 */ /* 0x000e640000000a00 */
[----:B-1----:R-:W-:-:S05]  /*2fc0*/  IADD3 R46, P4, PT, R40, 0x100, RZ ;  /* 0x00000100282e7810 */ /* 0x002fca0007f9e0ff */
[----:B------:R-:W-:Y:S01]  /*2fd0*/  IMAD.X R49, RZ, RZ, R41, P4 ;  /* 0x000000ffff317224 */ /* 0x000fe200020e0629 */
[----:B0-----:R-:W-:-:S05]  /*2fe0*/  LOP3.LUT R34, R34, 0x80000000, R44, 0xec, !PT ;  /* 0x8000000022227812 */ /* 0x001fca00078eec2c */
        /* <DEDUP_REMOVED lines=15> */
[----:B------:R-:W-:-:S03]  /*30e0*/  ISETP.GT.AND P0, PT, R34, R45, PT ;  /* 0x0000002d2200720c */ /* 0x000fc60003f04270 */
[----:B------:R-:W0:Y:S10]  /*30f0*/  SHFL.DOWN PT, R33, R48, 0x8, R45 ;  /* 0x0900000030217989 */ /* 0x000e3400000e002d */
[----:B0-----:R-:W-:-:S02]  /*3100*/  @!P0 VIMNMX R48, PT, PT, R48, R33, PT ;  /* 0x0000002130308248 */ /* 0x001fc40003fe0100 */
[----:B------:R-:W-:Y:S01]  /*3110*/  ISETP.NE.AND P0, PT, R32, 0x65, PT ;  /* 0x000000652000780c */ /* 0x000fe20003f05270 */
[----:B------:R-:W-:Y:S02]  /*3120*/  VIADD R32, R43, 0x10 ;  /* 0x000000102b207836 */ /* 0x000fe40000000000 */
[----:B------:R-:W0:Y:S03]  /*3130*/  SHFL.DOWN PT, R33, R48, 0x10, R45 ;  /* 0x0a00000030217989 */ /* 0x000e2600000e002d */
[----:B------:R-:W-:-:S07]  /*3140*/  ISETP.GT.AND P3, PT, R32, R45, PT ;  /* 0x0000002d2000720c */ /* 0x000fce0003f64270 */
[----:B------:R-:W-:-:S06]  /*3150*/  VOTE.ALL P0, P0 ;  /* 0x0000000000ff7806 */ /* 0x000fcc0000000000 */
[----:B0-----:R-:W-:-:S07]  /*3160*/  @!P3 VIMNMX R48, PT, PT, R48, R33, PT ;  /* 0x000000213030b248 */ /* 0x001fce0003fe0100 */
.L_x_415:
[----:B------:R-:W-:Y:S05]  /*3170*/  @!P0 BRA `(.L_x_362) ;  /* 0x0000000000dc8947 */ /* 0x000fea0003800000 */
.L_x_370:
[----:B------:R-:W-:Y:S02]  /*3180*/  IMAD.MOV.U32 R32, RZ, RZ, R46 ;  /* 0x000000ffff207224 */ /* 0x000fe400078e002e */
[----:B------:R-:W-:Y:S02]  /*3190*/  IMAD.MOV.U32 R33, RZ, RZ, R49 ;  /* 0x000000ffff217224 */ /* 0x000fe400078e0031 */
[----:B------:R-:W-:-:S05]  /*31a0*/  IMAD.WIDE R40, R47, 0x8, R32 ;  /* 0x000000082f287825 */ /* 0x000fca00078e0220 */
[----:B------:R-:W2:Y:S01]  /*31b0*/  LD.E.64.STRONG.GPU R32, desc[UR8][R40.64+-0x100] ;  /* 0xffff000828207980 */ /* 0x000ea2000c10fb00 */
[----:B------:R-:W-:Y:S05]  /*31c0*/  YIELD ;  /* 0x0000000000007946 */ /* 0x000fea0003800000 */
[----:B------:R-:W-:Y:S01]  /*31d0*/  UMOV UR5, 0xffffffff ;  /* 0xffffffff00057882 */ /* 0x000fe20000000000 */
[----:B--2---:R-:W-:Y:S02]  /*31e0*/  ISETP.NE.AND P0, PT, R32, 0x63, PT ;  /* 0x000000632000780c */ /* 0x004fe40003f05270 */
[----:B------:R-:W-:Y:S11]  /*31f0*/  BRA.DIV UR5, `(.L_x_363) ;  /* 0x0000001a05e07947 */ /* 0x000ff6000b800000 */
[----:B------:R-:W-:-:S13]  /*3200*/  VOTE.ANY P0, !P0 ;  /* 0x0000000000ff7806 */ /* 0x000fda0004000100 */
.L_x_418:
[----:B------:R-:W-:Y:S05]  /*3210*/  @!P0 BRA `(.L_x_364) ;  /* 0x0000000000308947 */ /* 0x000fea0003800000 */
.L_x_368:
[----:B------:R-:W-:Y:S05]  /*3220*/  YIELD ;  /* 0x0000000000007946 */ /* 0x000fea0003800000 */
[----:B------:R-:W-:Y:S05]  /*3230*/  @P1 BRA `(.L_x_365) ;  /* 0x0000000000081947 */ /* 0x000fea0003800000 */
[----:B------:R0:W-:Y:S06]  /*3240*/  MEMBAR.SC.CTA ;  /* 0x0000000000007992 */ /* 0x0001ec0000000000 */
[----:B0-----:R-:W-:Y:S05]  /*3250*/  BRA `(.L_x_366) ;  /* 0x0000000000087947 */ /* 0x001fea0003800000 */
.L_x_365:
[----:B------:R-:W-:Y:S05]  /*3260*/  NANOSLEEP 0x288 ;  /* 0x000002880000795d */ /* 0x000fea0003800000 */
[----:B------:R-:W-:Y:S01]  /*3270*/  NOP ;  /* 0x0000000000007918 */ /* 0x000fe20000000000 */
.L_x_366:
[----:B------:R-:W2:Y:S01]  /*3280*/  LD.E.64.STRONG.GPU R32, desc[UR8][R40.64+-0x100] ;  /* 0xffff000828207980 */ /* 0x000ea2000c10fb00 */
[----:B------:R-:W-:Y:S01]  /*3290*/  UMOV UR5, 0xffffffff ;  /* 0xffffffff00057882 */ /* 0x000fe20000000000 */
[----:B--2---:R-:W-:Y:S02]  /*32a0*/  ISETP.NE.AND P0, PT, R32, 0x63, PT ;  /* 0x000000632000780c */ /* 0x004fe40003f05270 */
[----:B------:R-:W-:Y:S11]  /*32b0*/  BRA.DIV UR5, `(.L_x_367) ;  /* 0x0000001a05d07947 */ /* 0x000ff6000b800000 */
[----:B------:R-:W-:-:S13]  /*32c0*/  VOTE.ANY P0, !P0 ;  /* 0x0000000000ff7806 */ /* 0x000fda0004000100 */
.L_x_421:
[----:B------:R-:W-:Y:S05]  /*32d0*/  @P0 BRA `(.L_x_368) ;  /* 0xfffffffc00d00947 */ /* 0x000fea000383ffff */
.L_x_364:
        /* <DEDUP_REMOVED lines=30> */
[----:B0-----:R-:W-:-:S04]  /*34c0*/  @!P3 VIMNMX R53, PT, PT, R53, R33, PT ;  /* 0x000000213535b248 */ /* 0x001fc80003fe0100 */
[----:B------:R-:W-:-:S07]  /*34d0*/  VIMNMX R48, PT, PT, R53, R48, PT ;  /* 0x0000003035307248 */ /* 0x000fce0003fe0100 */
.L_x_430:
[----:B------:R-:W-:Y:S05]  /*34e0*/  @P0 BRA `(.L_x_370) ;  /* 0xfffffffc00240947 */ /* 0x000fea000383ffff */
.L_x_362:
        /* <DEDUP_REMOVED lines=15> */
.L_x_352:
        /* <DEDUP_REMOVED lines=32> */
.L_x_351:
[----:B------:R-:W-:Y:S01]  /*37e0*/  BAR.SYNC.DEFER_BLOCKING 0x0 ;  /* 0x0000000000007b1d */ /* 0x000fe20000010000 */
[----:B------:R-:W-:Y:S01]  /*37f0*/  ISETP.NE.AND P0, PT, R6, RZ, PT ;  /* 0x000000ff0600720c */ /* 0x000fe20003f05270 */
[----:B------:R-:W-:-:S06]  /*3800*/  IMAD.U32 R42, RZ, RZ, UR6 ;  /* 0x00000006ff2a7e24 */ /* 0x000fcc000f8e00ff */
[----:B------:R-:W0:Y:S01]  /*3810*/  S2UR UR5, SR_CTAID.X ;  /* 0x00000000000579c3 */ /* 0x000e220000002500 */
[----:B------:R-:W1:Y:S01]  /*3820*/  LDCU.64 UR10, c[0x0][0x388] ;  /* 0x00007100ff0a77ac */ /* 0x000e620008000a00 */
[----:B------:R-:W2:Y:S01]  /*3830*/  S2R R34, SR_TID.X ;  /* 0x0000000000227919 */ /* 0x000ea20000002100 */
[----:B------:R-:W3:Y:S01]  /*3840*/  S2R R40, SR_TID.X ;  /* 0x0000000000287919 */ /* 0x000ee20000002100 */
[----:B------:R4:W-:Y:S04]  /*3850*/  STS.128 [R0], R8 ;  /* 0x0000000800007388 */ /* 0x0009e80000000c00 */
[----:B------:R3:W-:Y:S04]  /*3860*/  STS.128 [R0+0x10], R12 ;  /* 0x0000100c00007388 */ /* 0x0007e80000000c00 */
[----:B------:R-:W-:Y:S04]  /*3870*/  STS.128 [R0+0x20], R16 ;  /* 0x0000201000007388 */ /* 0x000fe80000000c00 */
[----:B------:R-:W-:Y:S04]  /*3880*/  STS.128 [R0+0x30], R20 ;  /* 0x0000301400007388 */ /* 0x000fe80000000c00 */
[----:B------:R-:W-:Y:S01]  /*3890*/  STS.128 [R0+0x40], R24 ;  /* 0x0000401800007388 */ /* 0x000fe20000000c00 */
[----:B----4-:R-:W0:Y:S01]  /*38a0*/  LDC R9, c[0x0][0x398] ;  /* 0x0000e600ff097b82 */ /* 0x010e220000000800 */
[----:B--2---:R-:W-:-:S02]  /*38b0*/  LOP3.LUT R8, R34, 0x3e0, RZ, 0xc0, !PT ;  /* 0x000003e022087812 */ /* 0x004fc400078ec0ff */
[----:B------:R-:W-:Y:S01]  /*38c0*/  STS.128 [R0+0x50], R28 ;  /* 0x0000501c00007388 */ /* 0x000fe20000000c00 */
[----:B------:R-:W-:-:S03]  /*38d0*/  NOP ;  /* 0x0000000000007918 */ /* 0x000fc60000000000 */
[----:B------:R-:W-:Y:S01]  /*38e0*/  LDS R45, [R2] ;  /* 0x00000000022d7984 */ /* 0x000fe20000000800 */
[----:B------:R-:W-:Y:S01]  /*38f0*/  IMAD R8, R8, 0x18, RZ ;  /* 0x0000001808087824 */ /* 0x000fe200078e02ff */
[----:B---3--:R-:W-:Y:S02]  /*3900*/  LOP3.LUT R14, R40, 0x1f, RZ, 0xc0, !PT ;  /* 0x0000001f280e7812 */ /* 0x008fe400078ec0ff */
[----:B------:R-:W-:Y:S04]  /*3910*/  LDS R32, [R2+0x80] ;  /* 0x0000800002207984 */ /* 0x000fe80000000800 */
[----:B------:R-:W-:Y:S04]  /*3920*/  LDS R10, [R2+0x100] ;  /* 0x00010000020a7984 */ /* 0x000fe80000000800 */
[----:B------:R-:W-:Y:S01]  /*3930*/  LDS R6, [R2+0x180] ;  /* 0x0001800002067984 */ /* 0x000fe20000000800 */
[----:B0-----:R-:W-:-:S03]  /*3940*/  VIADD R9, R9, UR5 ;  /* 0x0000000509097c36 */ /* 0x001fc60008000000 */
        /* <DEDUP_REMOVED lines=22> */
[----:B0-----:R-:W-:Y:S01]  /*3ab0*/  IMAD R2, R9, 0xc00, RZ ;  /* 0x00000c0009027824 */ /* 0x001fe200078e02ff */
[----:B------:R-:W-:-:S04]  /*3ac0*/  LOP3.LUT R9, R40, 0x3e0, RZ, 0xc0, !PT ;  /* 0x000003e028097812 */ /* 0x000fc800078ec0ff */
[----:B------:R-:W-:Y:S01]  /*3ad0*/  IADD3 R8, P0, PT, R2, R8, RZ ;  /* 0x0000000802087210 */ /* 0x000fe20007f1e0ff */
[----:B------:R-:W-:-:S03]  /*3ae0*/  IMAD R2, R9, 0x18, R14 ;  /* 0x0000001809027824 */ /* 0x000fc600078e020e */
[----:B------:R-:W-:Y:S01]  /*3af0*/  LOP3.LUT R8, R8, 0x1f, R34, 0xf8, !PT ;  /* 0x0000001f08087812 */ /* 0x000fe200078ef822 */
[----:B------:R-:W-:Y:S02]  /*3b00*/  IMAD.X R9, RZ, RZ, RZ, P0 ;  /* 0x000000ffff097224 */ /* 0x000fe400000e06ff */
[C---:B------:R-:W-:Y:S02]  /*3b10*/  VIADD R14, R2.reuse, 0x40 ;  /* 0x00000040020e7836 */ /* 0x040fe40000000000 */
[----:B------:R-:W-:Y:S01]  /*3b20*/  VIADD R16, R2, 0x60 ;  /* 0x0000006002107836 */ /* 0x000fe20000000000 */
[C---:B------:R-:W-:Y:S02]  /*3b30*/  SHF.L.U64.HI R9, R8.reuse, 0x2, R9 ;  /* 0x0000000208097819 */ /* 0x040fe40000010209 */
[----:B-1----:R-:W-:-:S04]  /*3b40*/  LEA R8, P0, -R8, UR10, 0x2 ;  /* 0x0000000a08087c11 */ /* 0x002fc8000f8011ff */
[----:B------:R-:W-:Y:S01]  /*3b50*/  IADD3.X R9, PT, PT, ~R9, UR11, RZ, P0, !PT ;  /* 0x0000000b09097c10 */ /* 0x000fe200087fe5ff */
[----:B------:R-:W0:Y:S02]  /*3b60*/  LDS R12, [UR4+0x3000] ;  /* 0x00300004ff0c7984 */ /* 0x000e240008000800 */
[-C--:B0-----:R-:W-:Y:S01]  /*3b70*/  ISETP.GE.AND P2, PT, R39, R12.reuse, PT ;  /* 0x0000000c2700720c */ /* 0x081fe20003f46270 */
[----:B------:R-:W-:Y:S01]  /*3b80*/  VIADD R39, R2, 0x20 ;  /* 0x0000002002277836 */ /* 0x000fe20000000000 */
[-C--:B------:R-:W-:Y:S01]  /*3b90*/  ISETP.GE.AND P5, PT, R14, R12.reuse, PT ;  /* 0x0000000c0e00720c */ /* 0x080fe20003fa6270 */
[----:B------:R-:W-:Y:S01]  /*3ba0*/  VIADD R14, R2, 0xa0 ;  /* 0x000000a0020e7836 */ /* 0x000fe20000000000 */
[-C--:B------:R-:W-:Y:S01]  /*3bb0*/  ISETP.GE.AND P1, PT, R16, R12.reuse, PT ;  /* 0x0000000c1000720c */ /* 0x080fe20003f26270 */
[C---:B------:R-:W-:Y:S01]  /*3bc0*/  VIADD R16, R2.reuse, 0xc0 ;  /* 0x000000c002107836 */ /* 0x040fe20000000000 */
[-C--:B------:R-:W-:Y:S01]  /*3bd0*/  ISETP.GE.AND P6, PT, R39, R12.reuse, PT ;  /* 0x0000000c2700720c */ /* 0x080fe20003fc6270 */
[----:B------:R-:W-:Y:S01]  /*3be0*/  VIADD R39, R2, 0x80 ;  /* 0x0000008002277836 */ /* 0x000fe20000000000 */
[-C--:B------:R-:W-:Y:S01]  /*3bf0*/  ISETP.GE.AND P4, PT, R14, R12.reuse, PT ;  /* 0x0000000c0e00720c */ /* 0x080fe20003f86270 */
[----:B------:R-:W-:Y:S01]  /*3c00*/  VIADD R14, R2, 0x100 ;  /* 0x00000100020e7836 */ /* 0x000fe20000000000 */
[----:B------:R-:W-:-:S02]  /*3c10*/  ISETP.GE.AND P3, PT, R16, R12, PT ;  /* 0x0000000c1000720c */ /* 0x000fc40003f66270 */
[-C--:B------:R-:W-:Y:S01]  /*3c20*/  ISETP.GE.AND P0, PT, R39, R12.reuse, PT ;  /* 0x0000000c2700720c */ /* 0x080fe20003f06270 */
[C---:B------:R-:W-:Y:S01]  /*3c30*/  VIADD R39, R2.reuse, 0xe0 ;  /* 0x000000e002277836 */ /* 0x040fe20000000000 */
[----:B------:R0:W-:Y:S04]  /*3c40*/  @!P2 STG.E desc[UR8][R8.64+-0x4], R45 ;  /* 0xfffffc2d0800a986 */ /* 0x0001e8000c101908 */
[-C--:B------:R-:W-:Y:S01]  /*3c50*/  ISETP.GE.AND P2, PT, R39, R12.reuse, PT ;  /* 0x0000000c2700720c */ /* 0x080fe20003f46270 */
[C---:B------:R-:W-:Y:S01]  /*3c60*/  VIADD R39, R2.reuse, 0x120 ;  /* 0x0000012002277836 */ /* 0x040fe20000000000 */
[----:B------:R1:W-:Y:S04]  /*3c70*/  @!P5 STG.E desc[UR8][R8.64+-0x104], R10 ;  /* 0xfffefc0a0800d986 */ /* 0x0003e8000c101908 */
[-C--:B------:R-:W-:Y:S01]  /*3c80*/  ISETP.GE.AND P5, PT, R39, R12.reuse, PT ;  /* 0x0000000c2700720c */ /* 0x080fe20003fa6270 */
[C---:B------:R-:W-:Y:S01]  /*3c90*/  VIADD R39, R2.reuse, 0x160 ;  /* 0x0000016002277836 */ /* 0x040fe20000000000 */
[----:B------:R1:W-:Y:S01]  /*3ca0*/  @!P6 STG.E desc[UR8][R8.64+-0x84], R32 ;  /* 0xffff7c200800e986 */ /* 0x0003e2000c101908 */
[----:B0-----:R-:W-:Y:S01]  /*3cb0*/  VIADD R45, R2, 0x180 ;  /* 0x00000180022d7836 */ /* 0x001fe20000000000 */
[-C--:B------:R-:W-:Y:S01]  /*3cc0*/  ISETP.GE.AND P6, PT, R14, R12.reuse, PT ;  /* 0x0000000c0e00720c */ /* 0x080fe20003fc6270 */
[C---:B------:R-:W-:Y:S01]  /*3cd0*/  VIADD R14, R2.reuse, 0x140 ;  /* 0x00000140020e7836 */ /* 0x040fe20000000000 */
[----:B------:R1:W-:Y:S01]  /*3ce0*/  @!P0 STG.E desc[UR8][R8.64+-0x204], R53 ;  /* 0xfffdfc3508008986 */ /* 0x0003e2000c101908 */
[----:B------:R-:W-:Y:S01]  /*3cf0*/  ISETP.GE.AND P0, PT, R39, R12, PT ;  /* 0x0000000c2700720c */ /* 0x000fe20003f06270 */
[----:B------:R-:W-:-:S02]  /*3d00*/  VIADD R39, R2, 0x1a0 ;  /* 0x000001a002277836 */ /* 0x000fc40000000000 */
[----:B------:R1:W-:Y:S01]  /*3d10*/  @!P4 STG.E desc[UR8][R8.64+-0x284], R51 ;  /* 0xfffd7c330800c986 */ /* 0x0003e2000c101908 */
[-C--:B------:R-:W-:Y:S01]  /*3d20*/  ISETP.GE.AND P4, PT, R45, R12.reuse, PT ;  /* 0x0000000c2d00720c */ /* 0x080fe20003f86270 */
[C---:B------:R-:W-:Y:S02]  /*3d30*/  VIADD R45, R2.reuse, 0x1c0 ;  /* 0x000001c0022d7836 */ /* 0x040fe40000000000 */
[----:B------:R1:W-:Y:S01]  /*3d40*/  @!P3 STG.E desc[UR8][R8.64+-0x304], R49 ;  /* 0xfffcfc310800b986 */ /* 0x0003e2000c101908 */
[-C--:B------:R-:W-:Y:S01]  /*3d50*/  ISETP.GE.AND P3, PT, R39, R12.reuse, PT ;  /* 0x0000000c2700720c */ /* 0x080fe20003f66270 */
[C---:B------:R-:W-:Y:S02]  /*3d60*/  VIADD R39, R2.reuse, 0x1e0 ;  /* 0x000001e002277836 */ /* 0x040fe40000000000 */
        /* <DEDUP_REMOVED lines=32> */
.L_x_334:
[----:B------:R-:W-:Y:S01]  /*3f70*/  BSSY B1, `(.L_x_371) ;  /* 0x0000006000017945 */ /* 0x000fe20003800000 */
[----:B------:R-:W-:Y:S01]  /*3f80*/  PLOP3.LUT P0, PT, P0, PT, PT, 0x8, 0x80 ;  /* 0x000000000080781c */ /* 0x000fe2000070e170 */
[----:B------:R-:W-:-:S12]  /*3f90*/  IMAD.MOV.U32 R34, RZ, RZ, -0x1 ;  /* 0xffffffffff227424 */ /* 0x000fd800078e00ff */
[----:B-1----:R-:W-:Y:S05]  /*3fa0*/  WARPSYNC.COLLECTIVE R34, `(.L_x_372) ;  /* 0x0000000022087348 */ /* 0x002fea0003c00000 */
[----:B------:R-:W-:Y:S01]  /*3fb0*/  VOTE.ANY P0, P0 ;  /* 0x0000000000ff7806 */ /* 0x000fe20000000100 */
[----:B-1----:R-:W-:-:S12]  /*3fc0*/  ENDCOLLECTIVE ;  /* 0x000000000000791b */ /* 0x002fd80003800000 */
.L_x_372:
[----:B------:R-:W-:Y:S05]  /*3fd0*/  BSYNC B1 ;  /* 0x0000000000017941 */ /* 0x000fea0003800000 */
.L_x_371:
[----:B------:R-:W-:Y:S05]  /*3fe0*/  BRA `(.L_x_373) ;  /* 0xffffffcc00b07947 */ /* 0x000fea000383ffff */
.L_x_338:
[----:B------:R-:W-:Y:S01]  /*3ff0*/  BSSY B1, `(.L_x_374) ;  /* 0x0000006000017945 */ /* 0x000fe20003800000 */
[----:B------:R-:W-:Y:S01]  /*4000*/  PLOP3.LUT P0, PT, P0, PT, PT, 0x8, 0x80 ;  /* 0x000000000080781c */ /* 0x000fe2000070e170 */
[----:B------:R-:W-:-:S12]  /*4010*/  IMAD.MOV.U32 R34, RZ, RZ, -0x1 ;  /* 0xffffffffff227424 */ /* 0x000fd800078e00ff */
[----:B-1----:R-:W-:Y:S05]  /*4020*/  WARPSYNC.COLLECTIVE R34, `(.L_x_375) ;  /* 0x0000000022087348 */ /* 0x002fea0003c00000 */
[----:B------:R-:W-:Y:S01]  /*4030*/  VOTE.ANY P0, P0 ;  /* 0x0000000000ff7806 */ /* 0x000fe20000000100 */
[----:B-1----:R-:W-:-:S12]  /*4040*/  ENDCOLLECTIVE ;  /* 0x000000000000791b */ /* 0x002fd80003800000 */
.L_x_375:
[----:B------:R-:W-:Y:S05]  /*4050*/  BSYNC B1 ;  /* 0x0000000000017941 */ /* 0x000fea0003800000 */
.L_x_374:
[----:B------:R-:W-:Y:S05]  /*4060*/  BRA `(.L_x_376) ;  /* 0xffffffcc00c07947 */ /* 0x000fea000383ffff */
.L_x_340:
[----:B------:R-:W0:Y:S01]  /*4070*/  S2R R43, SR_GEMASK ;  /* 0x00000000002b7919 */ /* 0x000e220000003c00 */
[----:B------:R-:W-:Y:S01]  /*4080*/  BSSY B1, `(.L_x_377) ;  /* 0x0000006000017945 */ /* 0x000fe20003800000 */
[----:B------:R-:W-:Y:S01]  /*4090*/  PLOP3.LUT P3, PT, P0, PT, PT, 0x8, 0x80 ;  /* 0x000000000080781c */ /* 0x000fe2000076e170 */
[----:B------:R-:W-:-:S12]  /*40a0*/  IMAD.MOV.U32 R34, RZ, RZ, -0x1 ;  /* 0xffffffffff227424 */ /* 0x000fd800078e00ff */
[----:B01----:R-:W-:Y:S05]  /*40b0*/  WARPSYNC.COLLECTIVE R34, `(.L_x_378) ;  /* 0x0000000022087348 */ /* 0x003fea0003c00000 */
[----:B------:R-:W-:Y:S01]  /*40c0*/  VOTE.ANY R34, PT, P3 ;  /* 0x0000000000227806 */ /* 0x000fe200018e0100 */
[----:B01----:R-:W-:Y:S06]  /*40d0*/  ENDCOLLECTIVE ;  /* 0x000000000000791b */ /* 0x003fec0003800000 */
.L_x_378:
[----:B------:R-:W-:Y:S05]  /*40e0*/  BSYNC B1 ;  /* 0x0000000000017941 */ /* 0x000fea0003800000 */
.L_x_377:
[----:B------:R-:W-:Y:S01]  /*40f0*/  LOP3.LUT R34, R34, 0x80000000, R43, 0xec, !PT ;  /* 0x8000000022227812 */ /* 0x000fe200078eec2b */
[----:B------:R-:W-:Y:S01]  /*4100*/  IMAD.MOV.U32 R41, RZ, RZ, R47 ;  /* 0x000000ffff297224 */ /* 0x000fe200078e002f */
[----:B------:R-:W-:Y:S01]  /*4110*/  ISETP.NE.AND P0, PT, R32, 0x65, PT ;  /* 0x000000652000780c */ /* 0x000fe20003f05270 */
[----:B------:R-:W-:Y:S02]  /*4120*/  IMAD.MOV.U32 R40, RZ, RZ, 0x1 ;  /* 0x00000001ff287424 */ /* 0x000fe400078e00ff */
[C---:B------:R-:W-:Y:S02]  /*4130*/  VIADD R33, R34.reuse, 0xffffffff ;  /* 0xffffffff22217836 */ /* 0x040fe40000000000 */
[C---:B------:R-:W-:Y:S02]  /*4140*/  VIADD R42, R29.reuse, 0x2 ;  /* 0x000000021d2a7836 */ /* 0x040fe40000000000 */
[----:B------:R-:W-:Y:S01]  /*4150*/  VIADD R39, R29, 0x4 ;  /* 0x000000041d277836 */ /* 0x000fe20000000000 */
[----:B------:R-:W-:Y:S01]  /*4160*/  LOP3.LUT R32, R34, R33, RZ, 0xc, !PT ;  /* 0x0000002122207212 */ /* 0x000fe200078e0cff */
[----:B------:R-:W-:-:S02]  /*4170*/  IMAD.MOV.U32 R34, RZ, RZ, -0x1 ;  /* 0xffffffffff227424 */ /* 0x000fc400078e00ff */
[----:B------:R-:W-:Y:S01]  /*4180*/  VIADD R44, R29, 0x10 ;  /* 0x000000101d2c7836 */ /* 0x000fe20000000000 */
[----:B------:R0:W1:Y:S06]  /*4190*/  POPC R45, R32 ;  /* 0x00000020002d7309 */ /* 0x00006c0000000000 */
[----:B01----:R-:W-:Y:S05]  /*41a0*/  WARPSYNC.COLLECTIVE R34, `(.L_x_379) ;  /* 0x0000000022087348 */ /* 0x003fea0003c00000 */
[----:B-1----:R1:W2:Y:S02]  /*41b0*/  SHFL.DOWN P3, R33, R41, R40, R45 ;  /* 0x0800002829217389 */ /* 0x0022a4000006002d */
[----:B012---:R-:W-:Y:S05]  /*41c0*/  ENDCOLLECTIVE ;  /* 0x000000000000791b */ /* 0x007fea0003800000 */
.L_x_379:
[----:B------:R-:W-:Y:S01]  /*41d0*/  ISETP.GE.AND P1, PT, R29, R45, PT ;  /* 0x0000002d1d00720c */ /* 0x000fe20003f26270 */
[----:B------:R-:W-:Y:S02]  /*41e0*/  IMAD.MOV.U32 R40, RZ, RZ, 0x2 ;  /* 0x00000002ff287424 */ /* 0x000fe400078e00ff */
[----:B------:R-:W-:-:S10]  /*41f0*/  IMAD.MOV.U32 R38, RZ, RZ, R33 ;  /* 0x000000ffff267224 */ /* 0x000fd400078e0021 */
[----:B------:R-:W-:Y:S02]  /*4200*/  @!P1 VIMNMX R47, PT, PT, R38, R47, PT ;  /* 0x0000002f262f9248 */ /* 0x000fe40003fe0100 */
[----:B------:R-:W-:-:S03]  /*4210*/  ISETP.GT.AND P1, PT, R42, R45, PT ;  /* 0x0000002d2a00720c */ /* 0x000fc60003f24270 */
[----:B------:R-:W-:-:S10]  /*4220*/  IMAD.MOV.U32 R41, RZ, RZ, R47 ;  /* 0x000000ffff297224 */ /* 0x000fd400078e002f */
[----:B------:R-:W-:Y:S05]  /*4230*/  WARPSYNC.COLLECTIVE R34, `(.L_x_380) ;  /* 0x0000000022087348 */ /* 0x000fea0003c00000 */
[----:B------:R0:W1:Y:S02]  /*4240*/  SHFL.DOWN P3, R33, R41, R40, R45 ;  /* 0x0800002829217389 */ /* 0x000064000006002d */
[----:B01----:R-:W-:Y:S05]  /*4250*/  ENDCOLLECTIVE ;  /* 0x000000000000791b */ /* 0x003fea0003800000 */
.L_x_380:
[----:B------:R-:W-:Y:S02]  /*4260*/  IMAD.MOV.U32 R40, RZ, RZ, 0x4 ;  /* 0x00000004ff287424 */ /* 0x000fe400078e00ff */
[----:B------:R-:W-:-:S05]  /*4270*/  IMAD.MOV.U32 R38, RZ, RZ, R33 ;  /* 0x000000ffff267224 */ /* 0x000fca00078e0021 */
[----:B------:R-:W-:Y:S02]  /*4280*/  @!P1 VIMNMX R47, PT, PT, R47, R38, PT ;  /* 0x000000262f2f9248 */ /* 0x000fe40003fe0100 */
[----:B------:R-:W-:-:S03]  /*4290*/  ISETP.GT.AND P1, PT, R39, R45, PT ;  /* 0x0000002d2700720c */ /* 0x000fc60003f24270 */
[----:B------:R-:W-:-:S10]  /*42a0*/  IMAD.MOV.U32 R41, RZ, RZ, R47 ;  /* 0x000000ffff297224 */ /* 0x000fd400078e002f */
[----:B------:R-:W-:Y:S05]  /*42b0*/  WARPSYNC.COLLECTIVE R34, `(.L_x_381) ;  /* 0x0000000022087348 */ /* 0x000fea0003c00000 */
[----:B------:R0:W1:Y:S02]  /*42c0*/  SHFL.DOWN P3, R33, R41, R40, R45 ;  /* 0x0800002829217389 */ /* 0x000064000006002d */
[----:B01----:R-:W-:Y:S05]  /*42d0*/  ENDCOLLECTIVE ;  /* 0x000000000000791b */ /* 0x003fea0003800000 */
.L_x_381:
[----:B------:R-:W-:Y:S02]  /*42e0*/  IMAD.MOV.U32 R40, RZ, RZ, 0x8 ;  /* 0x00000008ff287424 */ /* 0x000fe400078e00ff */
[----:B------:R-:W-:-:S05]  /*42f0*/  IMAD.MOV.U32 R38, RZ, RZ, R33 ;  /* 0x000000ffff267224 */ /* 0x000fca00078e0021 */
[----:B------:R-:W-:Y:S01]  /*4300*/  @!P1 VIMNMX R47, PT, PT, R47, R38, PT ;  /* 0x000000262f2f9248 */ /* 0x000fe20003fe0100 */
[----:B------:R-:W-:-:S04]  /*4310*/  VIADD R38, R29, 0x8 ;  /* 0x000000081d267836 */ /* 0x000fc80000000000 */
[----:B------:R-:W-:Y:S01]  /*4320*/  IMAD.MOV.U32 R41, RZ, RZ, R47 ;  /* 0x000000ffff297224 */ /* 0x000fe200078e002f */
[----:B------:R-:W-:-:S13]  /*4330*/  ISETP.GT.AND P1, PT, R38, R45, PT ;  /* 0x0000002d2600720c */ /* 0x000fda0003f24270 */
[----:B------:R-:W-:Y:S05]  /*4340*/  WARPSYNC.COLLECTIVE R34, `(.L_x_382) ;  /* 0x0000000022087348 */ /* 0x000fea0003c00000 */
[----:B------:R0:W1:Y:S02]  /*4350*/  SHFL.DOWN P3, R33, R41, R40, R45 ;  /* 0x0800002829217389 */ /* 0x000064000006002d */
[----:B01----:R-:W-:Y:S05]  /*4360*/  ENDCOLLECTIVE ;  /* 0x000000000000791b */ /* 0x003fea0003800000 */
.L_x_382:
[----:B------:R-:W-:Y:S01]  /*4370*/  IMAD.MOV.U32 R40, RZ, RZ, 0x10 ;  /* 0x00000010ff287424 */ /* 0x000fe200078e00ff */
[----:B------:R-:W-:Y:S02]  /*4380*/  @!P1 VIMNMX R47, PT, PT, R47, R33, PT ;  /* 0x000000212f2f9248 */ /* 0x000fe40003fe0100 */
[----:B------:R-:W-:-:S03]  /*4390*/  ISETP.GT.AND P1, PT, R44, R45, PT ;  /* 0x0000002d2c00720c */ /* 0x000fc60003f24270 */
[----:B------:R-:W-:-:S10]  /*43a0*/  IMAD.MOV.U32 R41, RZ, RZ, R47 ;  /* 0x000000ffff297224 */ /* 0x000fd400078e002f */
[----:B------:R-:W-:Y:S05]  /*43b0*/  WARPSYNC.COLLECTIVE R34, `(.L_x_383) ;  /* 0x0000000022087348 */ /* 0x000fea0003c00000 */
[----:B------:R0:W1:Y:S02]  /*43c0*/  SHFL.DOWN P3, R33, R41, R40, R45 ;  /* 0x0800002829217389 */ /* 0x000064000006002d */
[----:B01----:R-:W-:Y:S05]  /*43d0*/  ENDCOLLECTIVE ;  /* 0x000000000000791b */ /* 0x003fea0003800000 */
.L_x_383:
[----:B------:R-:W-:Y:S05]  /*43e0*/  WARPSYNC.COLLECTIVE R34, `(.L_x_384) ;  /* 0x0000000022087348 */ /* 0x000fea0003c00000 */
[----:B------:R-:W-:Y:S01]  /*43f0*/  VOTE.ALL P0, P0 ;  /* 0x0000000000ff7806 */ /* 0x000fe20000000000 */
[----:B------:R-:W-:-:S12]  /*4400*/  ENDCOLLECTIVE ;  /* 0x000000000000791b */ /* 0x000fd80003800000 */
.L_x_384:
[----:B------:R-:W-:Y:S02]  /*4410*/  @!P1 VIMNMX R47, PT, PT, R47, R33, PT ;  /* 0x000000212f2f9248 */ /* 0x000fe40003fe0100 */
[----:B------:R-:W0:Y:S02]  /*4420*/  LDC.64 R32, c[0x0][0x390] ;  /* 0x0000e400ff207b82 */ /* 0x000e240000000a00 */
[----:B0-----:R-:W-:-:S05]  /*4430*/  IADD3 R46, P1, PT, R32, 0x100, RZ ;  /* 0x00000100202e7810 */ /* 0x001fca0007f3e0ff */
[----:B------:R-:W-:Y:S01]  /*4440*/  IMAD.X R49, RZ, RZ, R33, P1 ;  /* 0x000000ffff317224 */ /* 0x000fe200008e0621 */
[----:B------:R-:W-:Y:S07]  /*4450*/  BRA `(.L_x_385) ;  /* 0xffffffcc00507947 */ /* 0x000fee000383ffff */
.L_x_342:
[----:B------:R-:W-:Y:S01]  /*4460*/  BSSY B1, `(.L_x_386) ;  /* 0x0000006000017945 */ /* 0x000fe20003800000 */
[----:B------:R-:W-:Y:S01]  /*4470*/  PLOP3.LUT P0, PT, P0, PT, PT, 0x8, 0x80 ;  /* 0x000000000080781c */ /* 0x000fe2000070e170 */
[----:B------:R-:W-:-:S12]  /*4480*/  IMAD.MOV.U32 R34, RZ, RZ, -0x1 ;  /* 0xffffffffff227424 */ /* 0x000fd800078e00ff */
[----:B-1----:R-:W-:Y:S05]  /*4490*/  WARPSYNC.COLLECTIVE R34, `(.L_x_387) ;  /* 0x0000000022087348 */ /* 0x002fea0003c00000 */
[----:B------:R-:W-:Y:S01]  /*44a0*/  VOTE.ANY P0, P0 ;  /* 0x0000000000ff7806 */ /* 0x000fe20000000100 */
[----:B-1----:R-:W-:-:S12]  /*44b0*/  ENDCOLLECTIVE ;  /* 0x000000000000791b */ /* 0x002fd80003800000 */
.L_x_387:
[----:B------:R-:W-:Y:S05]  /*44c0*/  BSYNC B1 ;  /* 0x0000000000017941 */ /* 0x000fea0003800000 */
.L_x_386:
[----:B------:R-:W-:Y:S05]  /*44d0*/  BRA `(.L_x_388) ;  /* 0xffffffcc00547947 */ /* 0x000fea000383ffff */
.L_x_346:
[----:B------:R-:W-:Y:S01]  /*44e0*/  BSSY B1, `(.L_x_389) ;  /* 0x0000006000017945 */ /* 0x000fe20003800000 */
[----:B------:R-:W-:Y:S01]  /*44f0*/  PLOP3.LUT P0, PT, P0, PT, PT, 0x8, 0x80 ;  /* 0x000000000080781c */ /* 0x000fe2000070e170 */
[----:B------:R-:W-:-:S12]  /*4500*/  IMAD.MOV.U32 R34, RZ, RZ, -0x1 ;  /* 0xffffffffff227424 */ /* 0x000fd800078e00ff */
[----:B-1----:R-:W-:Y:S05]  /*4510*/  WARPSYNC.COLLECTIVE R34, `(.L_x_390) ;  /* 0x0000000022087348 */ /* 0x002fea0003c00000 */
[----:B------:R-:W-:Y:S01]  /*4520*/  VOTE.ANY P0, P0 ;  /* 0x0000000000ff7806 */ /* 0x000fe20000000100 */
[----:B-1----:R-:W-:-:S12]  /*4530*/  ENDCOLLECTIVE ;  /* 0x000000000000791b */ /* 0x002fd80003800000 */
.L_x_390:
[----:B------:R-:W-:Y:S05]  /*4540*/  BSYNC B1 ;  /* 0x0000000000017941 */ /* 0x000fea0003800000 */
.L_x_389:
[----:B------:R-:W-:Y:S05]  /*4550*/  BRA `(.L_x_391) ;  /* 0xffffffcc00687947 */ /* 0x000fea000383ffff */
.L_x_348:
[----:B------:R-:W-:Y:S01]  /*4560*/  BSSY B1, `(.L_x_392) ;  /* 0x0000006000017945 */ /* 0x000fe20003800000 */
[----:B------:R-:W-:Y:S01]  /*4570*/  PLOP3.LUT P3, PT, P0, PT, PT, 0x8, 0x80 ;  /* 0x000000000080781c */ /* 0x000fe2000076e170 */
[----:B------:R-:W-:-:S12]  /*4580*/  IMAD.MOV.U32 R34, RZ, RZ, -0x1 ;  /* 0xffffffffff227424 */ /* 0x000fd800078e00ff */
[----:B-1----:R-:W-:Y:S05]  /*4590*/  WARPSYNC.COLLECTIVE R34, `(.L_x_393) ;  /* 0x0000000022087348 */ /* 0x002fea0003c00000 */
[----:B------:R-:W-:Y:S01]  /*45a0*/  VOTE.ANY R34, PT, P3 ;  /* 0x0000000000227806 */ /* 0x000fe200018e0100 */
[----:B-1----:R-:W-:Y:S06]  /*45b0*/  ENDCOLLECTIVE ;  /* 0x000000000000791b */ /* 0x002fec0003800000 */
.L_x_393:
[----:B------:R-:W-:Y:S05]  /*45c0*/  BSYNC B1 ;  /* 0x0000000000017941 */ /* 0x000fea0003800000 */
.L_x_392:
[----:B------:R-:W-:Y:S01]  /*45d0*/  LOP3.LUT R34, R34, 0x80000000, R43, 0xec, !PT ;  /* 0x8000000022227812 */ /* 0x000fe200078eec2b */
[----:B------:R-:W-:Y:S02]  /*45e0*/  IMAD.MOV.U32 R41, RZ, RZ, R48 ;  /* 0x000000ffff297224 */ /* 0x000fe400078e0030 */
[----:B------:R-:W-:Y:S02]  /*45f0*/  IMAD.MOV.U32 R40, RZ, RZ, 0x1 ;  /* 0x00000001ff287424 */ /* 0x000fe400078e00ff */
[----:B------:R-:W-:Y:S02]  /*4600*/  VIADD R33, R34, 0xffffffff ;  /* 0xffffffff22217836 */ /* 0x000fe40000000000 */
[----:B------:R-:W-:-:S03]  /*4610*/  VIADD R37, R37, 0xffffffe0 ;  /* 0xffffffe025257836 */ /* 0x000fc60000000000 */
[----:B------:R-:W-:Y:S01]  /*4620*/  LOP3.LUT R52, R34, R33, RZ, 0xc, !PT ;  /* 0x0000002122347212 */ /* 0x000fe200078e0cff */
[----:B------:R-:W-:-:S03]  /*4630*/  IMAD.MOV.U32 R34, RZ, RZ, -0x1 ;  /* 0xffffffffff227424 */ /* 0x000fc600078e00ff */
[----:B------:R0:W1:Y:S04]  /*4640*/  POPC R45, R52 ;  /* 0x00000034002d7309 */ /* 0x0000680000000000 */
[----:B01----:R-:W-:Y:S05]  /*4650*/  WARPSYNC.COLLECTIVE R34, `(.L_x_394) ;  /* 0x0000000022087348 */ /* 0x003fea0003c00000 */
[----:B-1----:R1:W2:Y:S02]  /*4660*/  SHFL.DOWN P3, R33, R41, R40, R45 ;  /* 0x0800002829217389 */ /* 0x0022a4000006002d */
[----:B012---:R-:W-:Y:S05]  /*4670*/  ENDCOLLECTIVE ;  /* 0x000000000000791b */ /* 0x007fea0003800000 */
.L_x_394:
        /* <DEDUP_REMOVED lines=8> */
.L_x_395:
[----:B------:R-:W-:Y:S01]  /*4700*/  IMAD.MOV.U32 R40, RZ, RZ, 0x4 ;  /* 0x00000004ff287424 */ /* 0x000fe200078e00ff */
[----:B------:R-:W-:Y:S02]  /*4710*/  @!P0 VIMNMX R48, PT, PT, R48, R33, PT ;  /* 0x0000002130308248 */ /* 0x000fe40003fe0100 */
[----:B------:R-:W-:-:S03]  /*4720*/  ISETP.GT.AND P0, PT, R39, R45, PT ;  /* 0x0000002d2700720c */ /* 0x000fc60003f04270 */
[----:B------:R-:W-:-:S10]  /*4730*/  IMAD.MOV.U32 R41, RZ, RZ, R48 ;  /* 0x000000ffff297224 */ /* 0x000fd400078e0030 */
[----:B------:R-:W-:Y:S05]  /*4740*/  WARPSYNC.COLLECTIVE R34, `(.L_x_396) ;  /* 0x0000000022087348 */ /* 0x000fea0003c00000 */
[----:B------:R0:W1:Y:S02]  /*4750*/  SHFL.DOWN P3, R33, R41, R40, R45 ;  /* 0x0800002829217389 */ /* 0x000064000006002d */
[----:B01----:R-:W-:Y:S05]  /*4760*/  ENDCOLLECTIVE ;  /* 0x000000000000791b */ /* 0x003fea0003800000 */
.L_x_396:
[----:B------:R-:W-:Y:S01]  /*4770*/  IMAD.MOV.U32 R40, RZ, RZ, 0x8 ;  /* 0x00000008ff287424 */ /* 0x000fe200078e00ff */
[----:B------:R-:W-:Y:S02]  /*4780*/  @!P0 VIMNMX R48, PT, PT, R48, R33, PT ;  /* 0x0000002130308248 */ /* 0x000fe40003fe0100 */
[----:B------:R-:W-:-:S03]  /*4790*/  ISETP.GT.AND P0, PT, R38, R45, PT ;  /* 0x0000002d2600720c */ /* 0x000fc60003f04270 */
[----:B------:R-:W-:-:S10]  /*47a0*/  IMAD.MOV.U32 R41, RZ, RZ, R48 ;  /* 0x000000ffff297224 */ /* 0x000fd400078e0030 */
[----:B------:R-:W-:Y:S05]  /*47b0*/  WARPSYNC.COLLECTIVE R34, `(.L_x_397) ;  /* 0x0000000022087348 */ /* 0x000fea0003c00000 */
[----:B------:R0:W1:Y:S02]  /*47c0*/  SHFL.DOWN P3, R33, R41, R40, R45 ;  /* 0x0800002829217389 */ /* 0x000064000006002d */
[----:B01----:R-:W-:Y:S05]  /*47d0*/  ENDCOLLECTIVE ;  /* 0x000000000000791b */ /* 0x003fea0003800000 */
.L_x_397:
[----:B------:R-:W-:Y:S01]  /*47e0*/  IMAD.MOV.U32 R40, RZ, RZ, 0x10 ;  /* 0x00000010ff287424 */ /* 0x000fe200078e00ff */
[----:B------:R-:W-:Y:S02]  /*47f0*/  @!P0 VIMNMX R48, PT, PT, R48, R33, PT ;  /* 0x0000002130308248 */ /* 0x000fe40003fe0100 */
[----:B------:R-:W-:-:S03]  /*4800*/  ISETP.GT.AND P0, PT, R44, R45, PT ;  /* 0x0000002d2c00720c */ /* 0x000fc60003f04270 */
[----:B------:R-:W-:-:S10]  /*4810*/  IMAD.MOV.U32 R41, RZ, RZ, R48 ;  /* 0x000000ffff297224 */ /* 0x000fd400078e0030 */
[----:B------:R-:W-:Y:S05]  /*4820*/  WARPSYNC.COLLECTIVE R34, `(.L_x_398) ;  /* 0x0000000022087348 */ /* 0x000fea0003c00000 */
[----:B------:R0:W1:Y:S02]  /*4830*/  SHFL.DOWN P3, R33, R41, R40, R45 ;  /* 0x0800002829217389 */ /* 0x000064000006002d */
[----:B01----:R-:W-:Y:S05]  /*4840*/  ENDCOLLECTIVE ;  /* 0x000000000000791b */ /* 0x003fea0003800000 */
.L_x_398:
[----:B------:R-:W-:Y:S02]  /*4850*/  @!P0 VIMNMX R48, PT, PT, R48, R33, PT ;  /* 0x0000002130308248 */ /* 0x000fe40003fe0100 */
[----:B------:R-:W-:Y:S02]  /*4860*/  ISETP.NE.AND P0, PT, R32, 0x65, PT ;  /* 0x000000652000780c */ /* 0x000fe40003f05270 */
[----:B------:R-:W-:-:S11]  /*4870*/  VIMNMX R47, PT, PT, R48, R47, PT ;  /* 0x0000002f302f7248 */ /* 0x000fd60003fe0100 */
[----:B------:R-:W-:Y:S05]  /*4880*/  WARPSYNC.COLLECTIVE R34, `(.L_x_399) ;  /* 0x0000000022087348 */ /* 0x000fea0003c00000 */
[----:B------:R-:W-:Y:S01]  /*4890*/  VOTE.ALL P0, P0 ;  /* 0x0000000000ff7806 */ /* 0x000fe20000000000 */
[----:B------:R-:W-:-:S12]  /*48a0*/  ENDCOLLECTIVE ;  /* 0x000000000000791b */ /* 0x000fd80003800000 */
.L_x_399:
[----:B------:R-:W-:Y:S05]  /*48b0*/  BRA `(.L_x_400) ;  /* 0xffffffcc00047947 */ /* 0x000fea000383ffff */
.L_x_355:
[----:B------:R-:W-:Y:S01]  /*48c0*/  BSSY B0, `(.L_x_401) ;  /* 0x0000006000007945 */ /* 0x000fe20003800000 */
[----:B------:R-:W-:Y:S01]  /*48d0*/  PLOP3.LUT P0, PT, P0, PT, PT, 0x8, 0x80 ;  /* 0x000000000080781c */ /* 0x000fe2000070e170 */
[----:B------:R-:W-:-:S12]  /*48e0*/  IMAD.MOV.U32 R34, RZ, RZ, -0x1 ;  /* 0xffffffffff227424 */ /* 0x000fd800078e00ff */
[----:B------:R-:W-:Y:S05]  /*48f0*/  WARPSYNC.COLLECTIVE R34, `(.L_x_402) ;  /* 0x0000000022087348 */ /* 0x000fea0003c00000 */
[----:B------:R-:W-:Y:S01]  /*4900*/  VOTE.ANY P0, P0 ;  /* 0x0000000000ff7806 */ /* 0x000fe20000000100 */
[----:B------:R-:W-:-:S12]  /*4910*/  ENDCOLLECTIVE ;  /* 0x000000000000791b */ /* 0x000fd80003800000 */
.L_x_402:
[----:B------:R-:W-:Y:S05]  /*4920*/  BSYNC B0 ;  /* 0x0000000000007941 */ /* 0x000fea0003800000 */
.L_x_401:
[----:B------:R-:W-:Y:S05]  /*4930*/  BRA `(.L_x_403) ;  /* 0xffffffe400407947 */ /* 0x000fea000383ffff */
.L_x_359:
[----:B------:R-:W-:Y:S01]  /*4940*/  BSSY B0, `(.L_x_404) ;  /* 0x0000006000007945 */ /* 0x000fe20003800000 */
[----:B------:R-:W-:Y:S01]  /*4950*/  PLOP3.LUT P0, PT, P0, PT, PT, 0x8, 0x80 ;  /* 0x000000000080781c */ /* 0x000fe2000070e170 */
[----:B------:R-:W-:-:S12]  /*4960*/  IMAD.MOV.U32 R34, RZ, RZ, -0x1 ;  /* 0xffffffffff227424 */ /* 0x000fd800078e00ff */
[----:B------:R-:W-:Y:S05]  /*4970*/  WARPSYNC.COLLECTIVE R34, `(.L_x_405) ;  /* 0x0000000022087348 */ /* 0x000fea0003c00000 */
[----:B------:R-:W-:Y:S01]  /*4980*/  VOTE.ANY P0, P0 ;  /* 0x0000000000ff7806 */ /* 0x000fe20000000100 */
[----:B------:R-:W-:-:S12]  /*4990*/  ENDCOLLECTIVE ;  /* 0x000000000000791b */ /* 0x000fd80003800000 */
.L_x_405:
[----:B------:R-:W-:Y:S05]  /*49a0*/  BSYNC B0 ;  /* 0x0000000000007941 */ /* 0x000fea0003800000 */
.L_x_404:
[----:B------:R-:W-:Y:S05]  /*49b0*/  BRA `(.L_x_406) ;  /* 0xffffffe400507947 */ /* 0x000fea000383ffff */
.L_x_361:
        /* <DEDUP_REMOVED lines=8> */
.L_x_408:
[----:B------:R-:W-:Y:S05]  /*4a40*/  BSYNC B0 ;  /* 0x0000000000007941 */ /* 0x000fea0003800000 */
.L_x_407:
[----:B------:R-:W-:Y:S01]  /*4a50*/  LOP3.LUT R34, R34, 0x80000000, R44, 0xec, !PT ;  /* 0x8000000022227812 */ /* 0x000fe200078eec2c */
[----:B------:R-:W-:Y:S02]  /*4a60*/  IMAD.MOV.U32 R41, RZ, RZ, R48 ;  /* 0x000000ffff297224 */ /* 0x000fe400078e0030 */
[----:B------:R-:W-:Y:S02]  /*4a70*/  IMAD.MOV.U32 R40, RZ, RZ, 0x1 ;  /* 0x00000001ff287424 */ /* 0x000fe400078e00ff */
[----:B------:R-:W-:Y:S02]  /*4a80*/  VIADD R33, R34, 0xffffffff ;  /* 0xffffffff22217836 */ /* 0x000fe40000000000 */
[----:B------:R-:W-:-:S03]  /*4a90*/  VIADD R46, R43, 0x2 ;  /* 0x000000022b2e7836 */ /* 0x000fc60000000000 */
[----:B------:R-:W-:Y:S01]  /*4aa0*/  LOP3.LUT R32, R34, R33, RZ, 0xc, !PT ;  /* 0x0000002122207212 */ /* 0x000fe200078e0cff */
[----:B------:R-:W-:-:S03]  /*4ab0*/  IMAD.MOV.U32 R34, RZ, RZ, -0x1 ;  /* 0xffffffffff227424 */ /* 0x000fc600078e00ff */
[----:B------:R0:W1:Y:S02]  /*4ac0*/  POPC R45, R32 ;  /* 0x00000020002d7309 */ /* 0x0000640000000000 */
[----:B0-----:R-:W-:-:S07]  /*4ad0*/  VIADD R32, R43, 0x4 ;  /* 0x000000042b207836 */ /* 0x001fce0000000000 */
[----:B-1----:R-:W-:Y:S05]  /*4ae0*/  WARPSYNC.COLLECTIVE R34, `(.L_x_409) ;  /* 0x0000000022087348 */ /* 0x002fea0003c00000 */
[----:B-1----:R0:W1:Y:S02]  /*4af0*/  SHFL.DOWN P3, R33, R41, R40, R45 ;  /* 0x0800002829217389 */ /* 0x002064000006002d */
[----:B01----:R-:W-:Y:S05]  /*4b00*/  ENDCOLLECTIVE ;  /* 0x000000000000791b */ /* 0x003fea0003800000 */
.L_x_409:
[-C--:B------:R-:W-:Y:S01]  /*4b10*/  ISETP.GT.AND P4, PT, R46, R45.reuse, PT ;  /* 0x0000002d2e00720c */ /* 0x080fe20003f84270 */
[----:B------:R-:W-:Y:S01]  /*4b20*/  IMAD.MOV.U32 R40, RZ, RZ, 0x2 ;  /* 0x00000002ff287424 */ /* 0x000fe200078e00ff */
[----:B------:R-:W-:-:S13]  /*4b30*/  ISETP.GE.AND P3, PT, R43, R45, PT ;  /* 0x0000002d2b00720c */ /* 0x000fda0003f66270 */
[----:B------:R-:W-:-:S05]  /*4b40*/  @!P3 VIMNMX R48, PT, PT, R33, R48, PT ;  /* 0x000000302130b248 */ /* 0x000fca0003fe0100 */
[----:B------:R-:W-:-:S07]  /*4b50*/  IMAD.MOV.U32 R41, RZ, RZ, R48 ;  /* 0x000000ffff297224 */ /* 0x000fce00078e0030 */
[----:B------:R-:W-:Y:S05]  /*4b60*/  WARPSYNC.COLLECTIVE R34, `(.L_x_410) ;  /* 0x0000000022087348 */ /* 0x000fea0003c00000 */
[----:B------:R0:W1:Y:S02]  /*4b70*/  SHFL.DOWN P3, R33, R41, R40, R45 ;  /* 0x0800002829217389 */ /* 0x000064000006002d */
[----:B01----:R-:W-:Y:S05]  /*4b80*/  ENDCOLLECTIVE ;  /* 0x000000000000791b */ /* 0x003fea0003800000 */
.L_x_410:
        /* <DEDUP_REMOVED lines=8> */
.L_x_411:
        /* <DEDUP_REMOVED lines=8> */
.L_x_412:
[----:B------:R-:W-:Y:S01]  /*4c90*/  IMAD.MOV.U32 R40, RZ, RZ, 0x10 ;  /* 0x00000010ff287424 */ /* 0x000fe200078e00ff */
[----:B------:R-:W-:-:S05]  /*4ca0*/  @!P4 VIMNMX R48, PT, PT, R48, R33, PT ;  /* 0x000000213030c248 */ /* 0x000fca0003fe0100 */
[----:B------:R-:W-:-:S07]  /*4cb0*/  IMAD.MOV.U32 R41, RZ, RZ, R48 ;  /* 0x000000ffff297224 */ /* 0x000fce00078e0030 */
[----:B------:R-:W-:Y:S05]  /*4cc0*/  WARPSYNC.COLLECTIVE R34, `(.L_x_413) ;  /* 0x0000000022087348 */ /* 0x000fea0003c00000 */
[----:B------:R0:W1:Y:S02]  /*4cd0*/  SHFL.DOWN P3, R33, R41, R40, R45 ;  /* 0x0800002829217389 */ /* 0x000064000006002d */
[----:B01----:R-:W-:Y:S05]  /*4ce0*/  ENDCOLLECTIVE ;  /* 0x000000000000791b */ /* 0x003fea0003800000 */
.L_x_413:
[----:B------:R-:W-:Y:S05]  /*4cf0*/  WARPSYNC.COLLECTIVE R34, `(.L_x_414) ;  /* 0x0000000022087348 */ /* 0x000fea0003c00000 */
[----:B------:R-:W-:Y:S01]  /*4d00*/  VOTE.ALL P0, P0 ;  /* 0x0000000000ff7806 */ /* 0x000fe20000000000 */
[----:B------:R-:W-:-:S12]  /*4d10*/  ENDCOLLECTIVE ;  /* 0x000000000000791b */ /* 0x000fd80003800000 */
.L_x_414:
[----:B------:R-:W-:-:S13]  /*4d20*/  ISETP.GT.AND P3, PT, R32, R45, PT ;  /* 0x0000002d2000720c */ /* 0x000fda0003f64270 */
[----:B------:R-:W-:Y:S02]  /*4d30*/  @!P3 VIMNMX R48, PT, PT, R48, R33, PT ;  /* 0x000000213030b248 */ /* 0x000fe40003fe0100 */
[----:B------:R-:W0:Y:S02]  /*4d40*/  LDC.64 R32, c[0x0][0x390] ;  /* 0x0000e400ff207b82 */ /* 0x000e240000000a00 */
[----:B0-----:R-:W-:-:S05]  /*4d50*/  IADD3 R46, P3, PT, R32, 0x100, RZ ;  /* 0x00000100202e7810 */ /* 0x001fca0007f7e0ff */
[----:B------:R-:W-:Y:S01]  /*4d60*/  IMAD.X R49, RZ, RZ, R33, P3 ;  /* 0x000000ffff317224 */ /* 0x000fe200018e0621 */
[----:B------:R-:W-:Y:S07]  /*4d70*/  BRA `(.L_x_415) ;  /* 0xffffffe000fc7947 */ /* 0x000fee000383ffff */
.L_x_363:
[----:B------:R-:W-:Y:S01]  /*4d80*/  BSSY B0, `(.L_x_416) ;  /* 0x0000006000007945 */ /* 0x000fe20003800000 */
[----:B------:R-:W-:Y:S01]  /*4d90*/  PLOP3.LUT P0, PT, P0, PT, PT, 0x8, 0x80 ;  /* 0x000000000080781c */ /* 0x000fe2000070e170 */
[----:B------:R-:W-:-:S12]  /*4da0*/  IMAD.MOV.U32 R34, RZ, RZ, -0x1 ;  /* 0xffffffffff227424 */ /* 0x000fd800078e00ff */
[----:B------:R-:W-:Y:S05]  /*4db0*/  WARPSYNC.COLLECTIVE R34, `(.L_x_417) ;  /* 0x0000000022087348 */ /* 0x000fea0003c00000 */
[----:B------:R-:W-:Y:S01]  /*4dc0*/  VOTE.ANY P0, P0 ;  /* 0x0000000000ff7806 */ /* 0x000fe20000000100 */
[----:B------:R-:W-:-:S12]  /*4dd0*/  ENDCOLLECTIVE ;  /* 0x000000000000791b */ /* 0x000fd80003800000 */
.L_x_417:
[----:B------:R-:W-:Y:S05]  /*4de0*/  BSYNC B0 ;  /* 0x0000000000007941 */ /* 0x000fea0003800000 */
.L_x_416:
[----:B------:R-:W-:Y:S05]  /*4df0*/  BRA `(.L_x_418) ;  /* 0xffffffe400047947 */ /* 0x000fea000383ffff */
.L_x_367:
[----:B------:R-:W-:Y:S01]  /*4e00*/  BSSY B0, `(.L_x_419) ;  /* 0x0000006000007945 */ /* 0x000fe20003800000 */
[----:B------:R-:W-:Y:S01]  /*4e10*/  PLOP3.LUT P0, PT, P0, PT, PT, 0x8, 0x80 ;  /* 0x000000000080781c */ /* 0x000fe2000070e170 */
[----:B------:R-:W-:-:S12]  /*4e20*/  IMAD.MOV.U32 R34, RZ, RZ, -0x1 ;  /* 0xffffffffff227424 */ /* 0x000fd800078e00ff */
[----:B------:R-:W-:Y:S05]  /*4e30*/  WARPSYNC.COLLECTIVE R34, `(.L_x_420) ;  /* 0x0000000022087348 */ /* 0x000fea0003c00000 */
[----:B------:R-:W-:Y:S01]  /*4e40*/  VOTE.ANY P0, P0 ;  /* 0x0000000000ff7806 */ /* 0x000fe20000000100 */
[----:B------:R-:W-:-:S12]  /*4e50*/  ENDCOLLECTIVE ;  /* 0x000000000000791b */ /* 0x000fd80003800000 */
.L_x_420:
[----:B------:R-:W-:Y:S05]  /*4e60*/  BSYNC B0 ;  /* 0x0000000000007941 */ /* 0x000fea0003800000 */
.L_x_419:
[----:B------:R-:W-:Y:S05]  /*4e70*/  BRA `(.L_x_421) ;  /* 0xffffffe400147947 */ /* 0x000fea000383ffff */
.L_x_369:
[----:B------:R-:W-:Y:S01]  /*4e80*/  BSSY B0, `(.L_x_422) ;  /* 0x0000006000007945 */ /* 0x000fe20003800000 */
[----:B------:R-:W-:Y:S01]  /*4e90*/  PLOP3.LUT P3, PT, P0, PT, PT, 0x8, 0x80 ;  /* 0x000000000080781c */ /* 0x000fe2000076e170 */
[----:B------:R-:W-:-:S12]  /*4ea0*/  IMAD.MOV.U32 R34, RZ, RZ, -0x1 ;  /* 0xffffffffff227424 */ /* 0x000fd800078e00ff */
[----:B------:R-:W-:Y:S05]  /*4eb0*/  WARPSYNC.COLLECTIVE R34, `(.L_x_423) ;  /* 0x0000000022087348 */ /* 0x000fea0003c00000 */
[----:B------:R-:W-:Y:S01]  /*4ec0*/  VOTE.ANY R34, PT, P3 ;  /* 0x0000000000227806 */ /* 0x000fe200018e0100 */
[----:B------:R-:W-:Y:S06]  /*4ed0*/  ENDCOLLECTIVE ;  /* 0x000000000000791b */ /* 0x000fec0003800000 */
.L_x_423:
[----:B------:R-:W-:Y:S05]  /*4ee0*/  BSYNC B0 ;  /* 0x0000000000007941 */ /* 0x000fea0003800000 */
.L_x_422:
        /* <DEDUP_REMOVED lines=9> */
[----:B01----:R0:W1:Y:S02]  /*4f80*/  SHFL.DOWN P3, R33, R41, R40, R45 ;  /* 0x0800002829217389 */ /* 0x003064000006002d */
[----:B01----:R-:W-:Y:S05]  /*4f90*/  ENDCOLLECTIVE ;  /* 0x000000000000791b */ /* 0x003fea0003800000 */
.L_x_424:
[----:B------:R-:W-:Y:S01]  /*4fa0*/  ISETP.GE.AND P0, PT, R43, R45, PT ;  /* 0x0000002d2b00720c */ /* 0x000fe20003f06270 */
[----:B------:R-:W-:Y:S02]  /*4fb0*/  IMAD.MOV.U32 R40, RZ, RZ, 0x2 ;  /* 0x00000002ff287424 */ /* 0x000fe400078e00ff */
[----:B------:R-:W-:-:S10]  /*4fc0*/  IMAD.MOV.U32 R52, RZ, RZ, R33 ;  /* 0x000000ffff347224 */ /* 0x000fd400078e0021 */
[----:B------:R-:W-:Y:S01]  /*4fd0*/  @!P0 VIMNMX R53, PT, PT, R52, R53, PT ;  /* 0x0000003534358248 */ /* 0x000fe20003fe0100 */
[----:B------:R-:W-:-:S04]  /*4fe0*/  VIADD R52, R43, 0x2 ;  /* 0x000000022b347836 */ /* 0x000fc80000000000 */
[----:B------:R-:W-:Y:S01]  /*4ff0*/  IMAD.MOV.U32 R41, RZ, RZ, R53 ;  /* 0x000000ffff297224 */ /* 0x000fe200078e0035 */
[----:B------:R-:W-:-:S13]  /*5000*/  ISETP.GT.AND P0, PT, R52, R45, PT ;  /* 0x0000002d3400720c */ /* 0x000fda0003f04270 */
[----:B------:R-:W-:Y:S05]  /*5010*/  WARPSYNC.COLLECTIVE R34, `(.L_x_425) ;  /* 0x0000000022087348 */ /* 0x000fea0003c00000 */
[----:B------:R0:W1:Y:S02]  /*5020*/  SHFL.DOWN P3, R33, R41, R40, R45 ;  /* 0x0800002829217389 */ /* 0x000064000006002d */
[----:B01----:R-:W-:Y:S05]  /*5030*/  ENDCOLLECTIVE ;  /* 0x000000000000791b */ /* 0x003fea0003800000 */
.L_x_425:
        /* <DEDUP_REMOVED lines=9> */
.L_x_426:
[----:B------:R-:W-:Y:S02]  /*50d0*/  IMAD.MOV.U32 R40, RZ, RZ, 0x8 ;  /* 0x00000008ff287424 */ /* 0x000fe400078e00ff */
[----:B------:R-:W-:-:S05]  /*50e0*/  IMAD.MOV.U32 R52, RZ, RZ, R33 ;  /* 0x000000ffff347224 */ /* 0x000fca00078e0021 */
[----:B------:R-:W-:Y:S01]  /*50f0*/  @!P0 VIMNMX R53, PT, PT, R53, R52, PT ;  /* 0x0000003435358248 */ /* 0x000fe20003fe0100 */
[----:B------:R-:W-:-:S04]  /*5100*/  VIADD R52, R43, 0x8 ;  /* 0x000000082b347836 */ /* 0x000fc80000000000 */
[----:B------:R-:W-:Y:S01]  /*5110*/  IMAD.MOV.U32 R41, RZ, RZ, R53 ;  /* 0x000000ffff297224 */ /* 0x000fe200078e0035 */
[----:B------:R-:W-:Y:S01]  /*5120*/  ISETP.GT.AND P0, PT, R52, R45, PT ;  /* 0x0000002d3400720c */ /* 0x000fe20003f04270 */
[----:B------:R-:W-:-:S12]  /*5130*/  VIADD R52, R43, 0x10 ;  /* 0x000000102b347836 */ /* 0x000fd80000000000 */
[----:B------:R-:W-:Y:S05]  /*5140*/  WARPSYNC.COLLECTIVE R34, `(.L_x_427) ;  /* 0x0000000022087348 */ /* 0x000fea0003c00000 */
[----:B------:R0:W1:Y:S02]  /*5150*/  SHFL.DOWN P3, R33, R41, R40, R45 ;  /* 0x0800002829217389 */ /* 0x000064000006002d */
[----:B01----:R-:W-:Y:S05]  /*5160*/  ENDCOLLECTIVE ;  /* 0x000000000000791b */ /* 0x003fea0003800000 */
.L_x_427:
[----:B------:R-:W-:Y:S01]  /*5170*/  IMAD.MOV.U32 R40, RZ, RZ, 0x10 ;  /* 0x00000010ff287424 */ /* 0x000fe200078e00ff */
[----:B------:R-:W-:Y:S02]  /*5180*/  @!P0 VIMNMX R53, PT, PT, R53, R33, PT ;  /* 0x0000002135358248 */ /* 0x000fe40003fe0100 */
[----:B------:R-:W-:-:S03]  /*5190*/  ISETP.GT.AND P0, PT, R52, R45, PT ;  /* 0x0000002d3400720c */ /* 0x000fc60003f04270 */
[----:B------:R-:W-:-:S10]  /*51a0*/  IMAD.MOV.U32 R41, RZ, RZ, R53 ;  /* 0x000000ffff297224 */ /* 0x000fd400078e0035 */
[----:B------:R-:W-:Y:S05]  /*51b0*/  WARPSYNC.COLLECTIVE R34, `(.L_x_428) ;  /* 0x0000000022087348 */ /* 0x000fea0003c00000 */
[----:B------:R0:W1:Y:S02]  /*51c0*/  SHFL.DOWN P3, R33, R41, R40, R45 ;  /* 0x0800002829217389 */ /* 0x000064000006002d */
[----:B01----:R-:W-:Y:S05]  /*51d0*/  ENDCOLLECTIVE ;  /* 0x000000000000791b */ /* 0x003fea0003800000 */
.L_x_428:
[----:B------:R-:W-:Y:S02]  /*51e0*/  @!P0 VIMNMX R53, PT, PT, R53, R33, PT ;  /* 0x0000002135358248 */ /* 0x000fe40003fe0100 */
[----:B------:R-:W-:Y:S02]  /*51f0*/  ISETP.NE.AND P0, PT, R32, 0x65, PT ;  /* 0x000000652000780c */ /* 0x000fe40003f05270 */
[----:B------:R-:W-:-:S11]  /*5200*/  VIMNMX R48, PT, PT, R53, R48, PT ;  /* 0x0000003035307248 */ /* 0x000fd60003fe0100 */
[----:B------:R-:W-:Y:S05]  /*5210*/  WARPSYNC.COLLECTIVE R34, `(.L_x_429) ;  /* 0x0000000022087348 */ /* 0x000fea0003c00000 */
[----:B------:R-:W-:Y:S01]  /*5220*/  VOTE.ALL P0, P0 ;  /* 0x0000000000ff7806 */ /* 0x000fe20000000000 */
[----:B------:R-:W-:-:S12]  /*5230*/  ENDCOLLECTIVE ;  /* 0x000000000000791b */ /* 0x000fd80003800000 */
.L_x_429:
[----:B------:R-:W-:Y:S05]  /*5240*/  BRA `(.L_x_430) ;  /* 0xffffffe000a47947 */ /* 0x000fea000383ffff */
.L_x_431:
        /* <DEDUP_REMOVED lines=11> */
.L_x_1365:


//--------------------- .text._ZN3cub18CUB_300001_SM_10006detail4scan20DeviceScanInitKernelINS0_13ScanTileStateIiLb1EEEEEvT_i --------------------------
	.section	.text._ZN3cub18CUB_300001_SM_10006detail4scan20DeviceScanInitKernelINS0_13ScanTileStateIiLb1EEEEEvT_i,"ax",@progbits
	.align	128
        .global         _ZN3cub18CUB_300001_SM_10006detail4scan20DeviceScanInitKernelINS0_13ScanTileStateIiLb1EEEEEvT_i
        .type           _ZN3cub18CUB_300001_SM_10006detail4scan20DeviceScanInitKernelINS0_13ScanTileStateIiLb1EEEEEvT_i,@function
        .size           _ZN3cub18CUB_300001_SM_10006detail4scan20DeviceScanInitKernelINS0_13ScanTileStateIiLb1EEEEEvT_i,(.L_x_1366 - _ZN3cub18CUB_300001_SM_10006detail4scan20DeviceScanInitKernelINS0_13ScanTileStateIiLb1EEEEEvT_i)
        .other          _ZN3cub18CUB_300001_SM_10006detail4scan20DeviceScanInitKernelINS0_13ScanTileStateIiLb1EEEEEvT_i,@"STO_CUDA_ENTRY STV_DEFAULT"
_ZN3cub18CUB_300001_SM_10006detail4scan20DeviceScanInitKernelINS0_13ScanTileStateIiLb1EEEEEvT_i:
.text._ZN3cub18CUB_300001_SM_10006detail4scan20DeviceScanInitKernelINS0_13ScanTileStateIiLb1EEEEEvT_i:
[----:B------:R-:W-:Y:S01]  /*0000*/  LDC R1, c[0x0][0x37c] ;  /* 0x0000df00ff017b82 */ /* 0x000fe20000000800 */
[----:B------:R-:W0:Y:S07]  /*0010*/  S2R R0, SR_TID.X ;  /* 0x0000000000007919 */ /* 0x000e2e0000002100 */
[----:B------:R-:W1:Y:S01]  /*0020*/  S2UR UR6, SR_CTAID.X ;  /* 0x00000000000679c3 */ /* 0x000e620000002500 */
[----:B------:R-:W2:Y:S07]  /*0030*/  LDCU UR4, c[0x0][0x388] ;  /* 0x00007100ff0477ac */ /* 0x000eae0008000800 */
[----:B------:R-:W1:Y:S01]  /*0040*/  LDC R5, c[0x0][0x360] ;  /* 0x0000d800ff057b82 */ /* 0x000e620000000800 */
[----:B0-----:R-:W-:Y:S01]  /*0050*/  ISETP.GT.U32.AND P0, PT, R0, 0x1f, PT ;  /* 0x0000001f0000780c */ /* 0x001fe20003f04070 */
[----:B-1----:R-:W-:-:S03]  /*0060*/  IMAD R5, R5, UR6, R0 ;  /* 0x0000000605057c24 */ /* 0x002fc6000f8e0200 */
[----:B------:R-:W-:Y:S02]  /*0070*/  ISETP.NE.OR P0, PT, RZ, UR6, P0 ;  /* 0x00000006ff007c0c */ /* 0x000fe40008705670 */
[----:B--2---:R-:W-:Y:S01]  /*0080*/  ISETP.GE.AND P1, PT, R5, UR4, PT ;  /* 0x0000000405007c0c */ /* 0x004fe2000bf26270 */
[----:B------:R-:W0:-:S12]  /*0090*/  LDCU.64 UR4, c[0x0][0x358] ;  /* 0x00006b00ff0477ac */ /* 0x000e180008000a00 */
[----:B------:R-:W1:Y:S01]  /*00a0*/  @!P1 LDC.64 R2, c[0x0][0x380] ;  /* 0x0000e000ff029b82 */ /* 0x000e620000000a00 */
[----:B------:R-:W-:Y:S01]  /*00b0*/  @!P1 MOV R4, 0x63 ;  /* 0x0000006300049802 */ /* 0x000fe20000000f00 */
[----:B-1----:R-:W-:-:S04]  /*00c0*/  @!P1 IMAD.WIDE R2, R5, 0x8, R2 ;  /* 0x0000000805029825 */ /* 0x002fc800078e0202 */
[----:B------:R-:W-:-:S05]  /*00d0*/  HFMA2 R5, -RZ, RZ, 0, 0 ;  /* 0x00000000ff057431 */ /* 0x000fca00000001ff */
[----:B0-----:R0:W-:Y:S01]  /*00e0*/  @!P1 STG.E.64 desc[UR4][R2.64+0x100], R4 ;  /* 0x0001000402009986 */ /* 0x0011e2000c101b04 */
[----:B------:R-:W-:Y:S05]  /*00f0*/  @P0 EXIT ;  /* 0x000000000000094d */ /* 0x000fea0003800000 */
[----:B0-----:R-:W0:Y:S02]  /*0100*/  LDC.64 R2, c[0x0][0x380] ;  /* 0x0000e000ff027b82 */ /* 0x001e240000000a00 */
[----:B0-----:R-:W-:-:S05]  /*0110*/  IMAD.WIDE.U32 R2, R0, 0x8, R2 ;  /* 0x0000000800027825 */ /* 0x001fca00078e0002 */
[----:B------:R-:W-:Y:S01]  /*0120*/  STG.E.64 desc[UR4][R2.64], RZ ;  /* 0x000000ff02007986 */ /* 0x000fe2000c101b04 */
[----:B------:R-:W-:Y:S05]  /*0130*/  EXIT ;  /* 0x000000000000794d */ /* 0x000fea0003800000 */
.L_x_432:
        /* <DEDUP_REMOVED lines=12> */
.L_x_1366:


//--------------------- .text._ZN3cub18CUB_300001_SM_10006detail9transform16transform_kernelINS2_10policy_hubILb1EN4cuda3std3__45tupleIJN6thrust24THRUST_300001_SM_1000_NS20permutation_iteratorINSA_10device_ptrIfEENSC_IjEEEEEEEE10policy1000ElNS7_10__identityESD_JSF_EEEvT0_iT1_T2_DpNS2_10kernel_argIT3_EE --------------------------
	.section	.text._ZN3cub18CUB_300001_SM_10006detail9transform16transform_kernelINS2_10policy_hubILb1EN4cuda3std3__45tupleIJN6thrust24THRUST_300001_SM_1000_NS20permutation_iteratorINSA_10device_ptrIfEENSC_IjEEEEEEEE10policy1000ElNS7_10__identityESD_JSF_EEEvT0_iT1_T2_DpNS2_10kernel_argIT3_EE,"ax",@progbits
	.align	128
        .global         _ZN3cub18CUB_300001_SM_10006detail9transform16transform_kernelINS2_10policy_hubILb1EN4cuda3std3__45tupleIJN6thrust24THRUST_300001_SM_1000_NS20permutation_iteratorINSA_10device_ptrIfEENSC_IjEEEEEEEE10policy1000ElNS7_10__identityESD_JSF_EEEvT0_iT1_T2_DpNS2_10kernel_argIT3_EE
        .type           _ZN3cub18CUB_300001_SM_10006detail9transform16transform_kernelINS2_10policy_hubILb1EN4cuda3std3__45tupleIJN6thrust24THRUST_300001_SM_1000_NS20permutation_iteratorINSA_10device_ptrIfEENSC_IjEEEEEEEE10policy1000ElNS7_10__identityESD_JSF_EEEvT0_iT1_T2_DpNS2_10kernel_argIT3_EE,@function
        .size           _ZN3cub18CUB_300001_SM_10006detail9transform16transform_kernelINS2_10policy_hubILb1EN4cuda3std3__45tupleIJN6thrust24THRUST_300001_SM_1000_NS20permutation_iteratorINSA_10device_ptrIfEENSC_IjEEEEEEEE10policy1000ElNS7_10__identityESD_JSF_EEEvT0_iT1_T2_DpNS2_10kernel_argIT3_EE,(.L_x_1367 - _ZN3cub18CUB_300001_SM_10006detail9transform16transform_kernelINS2_10policy_hubILb1EN4cuda3std3__45tupleIJN6thrust24THRUST_300001_SM_1000_NS20permutation_iteratorINSA_10device_ptrIfEENSC_IjEEEEEEEE10policy1000ElNS7_10__identityESD_JSF_EEEvT0_iT1_T2_DpNS2_10kernel_argIT3_EE)
        .other          _ZN3cub18CUB_300001_SM_10006detail9transform16transform_kernelINS2_10policy_hubILb1EN4cuda3std3__45tupleIJN6thrust24THRUST_300001_SM_1000_NS20permutation_iteratorINSA_10device_ptrIfEENSC_IjEEEEEEEE10policy1000ElNS7_10__identityESD_JSF_EEEvT0_iT1_T2_DpNS2_10kernel_argIT3_EE,@"STO_CUDA_ENTRY STV_DEFAULT"
_ZN3cub18CUB_300001_SM_10006detail9transform16transform_kernelINS2_10policy_hubILb1EN4cuda3std3__45tupleIJN6thrust24THRUST_300001_SM_1000_NS20permutation_iteratorINSA_10device_ptrIfEENSC_IjEEEEEEEE10policy1000ElNS7_10__identityESD_JSF_EEEvT0_iT1_T2_DpNS2_10kernel_argIT3_EE:
.text._ZN3cub18CUB_300001_SM_10006detail9transform16transform_kernelINS2_10policy_hubILb1EN4cuda3std3__45tupleIJN6thrust24THRUST_300001_SM_1000_NS20permutation_iteratorINSA_10device_ptrIfEENSC_IjEEEEEEEE10policy1000ElNS7_10__identityESD_JSF_EEEvT0_iT1_T2_DpNS2_10kernel_argIT3_EE:
[----:B------:R-:W-:Y:S08]  /*0000*/  LDC R1, c[0x0][0x37c] ;  /* 0x0000df00ff017b82 */ /* 0x000ff00000000800 */
[----:B------:R-:W0:Y:S01]  /*0010*/  LDC R0, c[0x0][0x388] ;  /* 0x0000e200ff007b82 */ /* 0x000e220000000800 */
[----:B------:R-:W1:Y:S01]  /*0020*/  LDCU.64 UR6, c[0x0][0x380] ;  /* 0x00007000ff0677ac */ /* 0x000e620008000a00 */
[----:B------:R-:W2:Y:S06]  /*0030*/  LDCU.128 UR8, c[0x0][0x390] ;  /* 0x00007200ff0877ac */ /* 0x000eac0008000c00 */
[----:B------:R-:W3:Y:S01]  /*0040*/  S2UR UR4, SR_CTAID.X ;  /* 0x00000000000479c3 */ /* 0x000ee20000002500 */
[----:B0-----:R-:W-:-:S04]  /*0050*/  SHF.L.U32 R5, R0, 0x7, RZ ;  /* 0x0000000700057819 */ /* 0x001fc800000006ff */
[----:B------:R-:W-:Y:S01]  /*0060*/  SHF.R.S32.HI R4, RZ, 0x1f, R5 ;  /* 0x0000001fff047819 */ /* 0x000fe20000011405 */
[----:B---3--:R-:W-:-:S04]  /*0070*/  IMAD.WIDE.U32 R2, R5, UR4, RZ ;  /* 0x0000000405027c25 */ /* 0x008fc8000f8e00ff */
[----:B------:R-:W-:Y:S01]  /*0080*/  IMAD R7, R4, UR4, RZ ;  /* 0x0000000404077c24 */ /* 0x000fe2000f8e02ff */
[----:B-1----:R-:W-:Y:S01]  /*0090*/  IADD3 R6, P1, PT, -R2, UR6, RZ ;  /* 0x0000000602067c10 */ /* 0x002fe2000ff3e1ff */
[----:B------:R-:W0:Y:S03]  /*00a0*/  LDCU.64 UR4, c[0x0][0x358] ;  /* 0x00006b00ff0477ac */ /* 0x000e260008000a00 */
[----:B------:R-:W-:Y:S02]  /*00b0*/  IADD3 R7, PT, PT, R3, R7, RZ ;  /* 0x0000000703077210 */ /* 0x000fe40007ffe0ff */
[----:B------:R-:W-:Y:S02]  /*00c0*/  ISETP.LT.U32.AND P0, PT, R6, R5, PT ;  /* 0x000000050600720c */ /* 0x000fe40003f01070 */
[----:B------:R-:W-:Y:S02]  /*00d0*/  IADD3.X R3, PT, PT, ~R7, UR7, RZ, P1, !PT ;  /* 0x0000000707037c10 */ /* 0x000fe40008ffe5ff */
[----:B------:R-:W-:-:S02]  /*00e0*/  SHF.L.U64.HI R7, R2, 0x2, R7 ;  /* 0x0000000202077819 */ /* 0x000fc40000010207 */
[----:B------:R-:W-:Y:S01]  /*00f0*/  ISETP.LT.AND.EX P0, PT, R3, R4, PT, P0 ;  /* 0x000000040300720c */ /* 0x000fe20003f01300 */
[----:B------:R-:W-:-:S03]  /*0100*/  IMAD.SHL.U32 R4, R2, 0x4, RZ ;  /* 0x0000000402047824 */ /* 0x000fc600078e00ff */
[----:B------:R-:W-:Y:S02]  /*0110*/  SEL R6, R6, R5, P0 ;  /* 0x0000000506067207 */ /* 0x000fe40000000000 */
[C---:B--2---:R-:W-:Y:S02]  /*0120*/  IADD3 R2, P1, PT, R4.reuse, UR10, RZ ;  /* 0x0000000a04027c10 */ /* 0x044fe4000ff3e0ff */
[----:B------:R-:W-:Y:S02]  /*0130*/  ISETP.NE.AND P0, PT, R5, R6, PT ;  /* 0x000000060500720c */ /* 0x000fe40003f05270 */
[----:B------:R-:W-:Y:S02]  /*0140*/  IADD3 R4, P2, PT, R4, UR8, RZ ;  /* 0x0000000804047c10 */ /* 0x000fe4000ff5e0ff */
[C---:B------:R-:W-:Y:S02]  /*0150*/  IADD3.X R3, PT, PT, R7.reuse, UR11, RZ, P1, !PT ;  /* 0x0000000b07037c10 */ /* 0x040fe40008ffe4ff */
[----:B------:R-:W-:-:S07]  /*0160*/  IADD3.X R5, PT, PT, R7, UR9, RZ, P2, !PT ;  /* 0x0000000907057c10 */ /* 0x000fce00097fe4ff */
[----:B0-----:R-:W-:Y:S05]  /*0170*/  @!P0 BRA `(.L_x_433) ;  /* 0x0000000c00608947 */ /* 0x001fea0003800000 */
[----:B------:R-:W-:-:S13]  /*0180*/  ISETP.GE.AND P0, PT, R0, 0x1, PT ;  /* 0x000000010000780c */ /* 0x000fda0003f06270 */
[----:B------:R-:W-:Y:S05]  /*0190*/  @!P0 EXIT ;  /* 0x000000000000894d */ /* 0x000fea0003800000 */
[----:B------:R-:W0:Y:S01]  /*01a0*/  S2R R7, SR_TID.X ;  /* 0x0000000000077919 */ /* 0x000e220000002100 */
[C---:B------:R-:W-:Y:S01]  /*01b0*/  ISETP.GE.U32.AND P0, PT, R0.reuse, 0x8, PT ;  /* 0x000000080000780c */ /* 0x040fe20003f06070 */
[----:B------:R-:W-:Y:S01]  /*01c0*/  HFMA2 R10, -RZ, RZ, 0, 0 ;  /* 0x00000000ff0a7431 */ /* 0x000fe200000001ff */
[----:B------:R-:W-:-:S11]  /*01d0*/  LOP3.LUT R16, R0, 0x7, RZ, 0xc0, !PT ;  /* 0x0000000700107812 */ /* 0x000fd600078ec0ff */
[----:B------:R-:W-:Y:S05]  /*01e0*/  @!P0 BRA `(.L_x_434) ;  /* 0x0000000800048947 */ /* 0x000fea0003800000 */
[----:B0-----:R-:W-:-:S13]  /*01f0*/  ISETP.GE.AND P0, PT, R7, R6, PT ;  /* 0x000000060700720c */ /* 0x001fda0003f06270 */
[C---:B------:R-:W-:Y:S01]  /*0200*/  @!P0 IMAD.WIDE.U32 R10, R7.reuse, 0x4, R2 ;  /* 0x00000004070a8825 */ /* 0x040fe200078e0002 */
[----:B------:R-:W0:Y:S05]  /*0210*/  @!P0 LDC.64 R12, c[0x0][0x3a0] ;  /* 0x0000e800ff0c8b82 */ /* 0x000e2a0000000a00 */
[----:B------:R-:W0:Y:S01]  /*0220*/  @!P0 LDG.E R11, desc[UR4][R10.64] ;  /* 0x000000040a0b8981 */ /* 0x000e22000c1e1900 */
[----:B------:R-:W-:-:S04]  /*0230*/  IADD3 R21, PT, PT, R7, 0x80, RZ ;  /* 0x0000008007157810 */ /* 0x000fc80007ffe0ff */
[----:B------:R-:W-:Y:S01]  /*0240*/  ISETP.GE.AND P1, PT, R21, R6, PT ;  /* 0x000000061500720c */ /* 0x000fe20003f26270 */
[----:B0-----:R-:W-:-:S12]  /*0250*/  @!P0 IMAD.WIDE.U32 R12, R11, 0x4, R12 ;  /* 0x000000040b0c8825 */ /* 0x001fd800078e000c */
[----:B------:R-:W0:Y:S01]  /*0260*/  @!P1 LDC.64 R18, c[0x0][0x3a0] ;  /* 0x0000e800ff129b82 */ /* 0x000e220000000a00 */
[----:B------:R-:W2:Y:S01]  /*0270*/  @!P0 LDG.E R17, desc[UR4][R12.64] ;  /* 0x000000040c118981 */ /* 0x000ea2000c1e1900 */
[----:B------:R-:W-:-:S04]  /*0280*/  @!P0 IMAD.WIDE.U32 R14, R7, 0x4, R4 ;  /* 0x00000004070e8825 */ /* 0x000fc800078e0004 */
[----:B------:R-:W-:Y:S01]  /*0290*/  IMAD.WIDE R8, R21, 0x4, R2 ;  /* 0x0000000415087825 */ /* 0x000fe200078e0202 */
[----:B--2---:R1:W-:Y:S04]  /*02a0*/  @!P0 STG.E desc[UR4][R14.64], R17 ;  /* 0x000000110e008986 */ /* 0x0043e8000c101904 */
[----:B------:R-:W0:Y:S02]  /*02b0*/  @!P1 LDG.E R23, desc[UR4][R8.64] ;  /* 0x0000000408179981 */ /* 0x000e24000c1e1900 */
[----:B0-----:R-:W-:-:S05]  /*02c0*/  @!P1 IMAD.WIDE.U32 R10, R23, 0x4, R18 ;  /* 0x00000004170a9825 */ /* 0x001fca00078e0012 */
[----:B------:R-:W2:Y:S01]  /*02d0*/  @!P1 LDG.E R23, desc[UR4][R10.64] ;  /* 0x000000040a179981 */ /* 0x000ea2000c1e1900 */
[----:B------:R-:W-:Y:S02]  /*02e0*/  VIADD R19, R7, 0x100 ;  /* 0x0000010007137836 */ /* 0x000fe40000000000 */
[----:B------:R-:W-:-:S03]  /*02f0*/  IMAD.WIDE R12, R21, 0x4, R4 ;  /* 0x00000004150c7825 */ /* 0x000fc600078e0204 */
[----:B------:R-:W-:-:S13]  /*0300*/  ISETP.GE.AND P0, PT, R19, R6, PT ;  /* 0x000000061300720c */ /* 0x000fda0003f06270 */
[----:B------:R-:W1:Y:S01]  /*0310*/  @!P0 LDC.64 R18, c[0x0][0x3a0] ;  /* 0x0000e800ff128b82 */ /* 0x000e620000000a00 */
[----:B--2---:R-:W-:Y:S04]  /*0320*/  @!P1 STG.E desc[UR4][R12.64], R23 ;  /* 0x000000170c009986 */ /* 0x004fe8000c101904 */
[----:B------:R-:W1:Y:S02]  /*0330*/  @!P0 LDG.E R21, desc[UR4][R8.64+0x200] ;  /* 0x0002000408158981 */ /* 0x000e64000c1e1900 */
[----:B-1----:R-:W-:-:S05]  /*0340*/  @!P0 IMAD.WIDE.U32 R14, R21, 0x4, R18 ;  /* 0x00000004150e8825 */ /* 0x002fca00078e0012 */
[----:B------:R-:W2:Y:S01]  /*0350*/  @!P0 LDG.E R17, desc[UR4][R14.64] ;  /* 0x000000040e118981 */ /* 0x000ea2000c1e1900 */
[----:B------:R-:W-:-:S04]  /*0360*/  IADD3 R19, PT, PT, R7, 0x180, RZ ;  /* 0x0000018007137810 */ /* 0x000fc80007ffe0ff */
[----:B------:R-:W-:-:S13]  /*0370*/  ISETP.GE.AND P1, PT, R19, R6, PT ;  /* 0x000000061300720c */ /* 0x000fda0003f26270 */
[----:B------:R-:W0:Y:S01]  /*0380*/  @!P1 LDC.64 R10, c[0x0][0x3a0] ;  /* 0x0000e800ff0a9b82 */ /* 0x000e220000000a00 */
[----:B--2---:R1:W-:Y:S04]  /*0390*/  @!P0 STG.E desc[UR4][R12.64+0x200], R17 ;  /* 0x000200110c008986 */ /* 0x0043e8000c101904 */
[----:B------:R-:W0:Y:S01]  /*03a0*/  @!P1 LDG.E R19, desc[UR4][R8.64+0x400] ;  /* 0x0004000408139981 */ /* 0x000e22000c1e1900 */
[----:B------:R-:W-:-:S04]  /*03b0*/  IADD3 R21, PT, PT, R7, 0x200, RZ ;  /* 0x0000020007157810 */ /* 0x000fc80007ffe0ff */
[----:B------:R-:W-:-:S13]  /*03c0*/  ISETP.GE.AND P0, PT, R21, R6, PT ;  /* 0x000000061500720c */ /* 0x000fda0003f06270 */
[----:B------:R-:W2:Y:S01]  /*03d0*/  @!P0 LDC.64 R14, c[0x0][0x3a0] ;  /* 0x0000e800ff0e8b82 */ /* 0x000ea20000000a00 */
[----:B0-----:R-:W-:-:S05]  /*03e0*/  @!P1 IMAD.WIDE.U32 R10, R19, 0x4, R10 ;  /* 0x00000004130a9825 */ /* 0x001fca00078e000a */
[----:B------:R-:W3:Y:S04]  /*03f0*/  @!P1 LDG.E R19, desc[UR4][R10.64] ;  /* 0x000000040a139981 */ /* 0x000ee8000c1e1900 */
[----:B---3--:R0:W-:Y:S04]  /*0400*/  @!P1 STG.E desc[UR4][R12.64+0x400], R19 ;  /* 0x000400130c009986 */ /* 0x0081e8000c101904 */
[----:B------:R-:W2:Y:S02]  /*0410*/  @!P0 LDG.E R21, desc[UR4][R8.64+0x600] ;  /* 0x0006000408158981 */ /* 0x000ea4000c1e1900 */
[----:B--2---:R-:W-:-:S05]  /*0420*/  @!P0 IMAD.WIDE.U32 R14, R21, 0x4, R14 ;  /* 0x00000004150e8825 */ /* 0x004fca00078e000e */
[----:B-1----:R-:W2:Y:S01]  /*0430*/  @!P0 LDG.E R17, desc[UR4][R14.64] ;  /* 0x000000040e118981 */ /* 0x002ea2000c1e1900 */
[----:B------:R-:W-:-:S05]  /*0440*/  VIADD R21, R7, 0x280 ;  /* 0x0000028007157836 */ /* 0x000fca0000000000 */
[----:B------:R-:W-:-:S13]  /*0450*/  ISETP.GE.AND P1, PT, R21, R6, PT ;  /* 0x000000061500720c */ /* 0x000fda0003f26270 */
[----:B------:R-:W1:Y:S01]  /*0460*/  @!P1 LDC.64 R10, c[0x0][0x3a0] ;  /* 0x0000e800ff0a9b82 */ /* 0x000e620000000a00 */
[----:B--2---:R2:W-:Y:S04]  /*0470*/  @!P0 STG.E desc[UR4][R12.64+0x600], R17 ;  /* 0x000600110c008986 */ /* 0x0045e8000c101904 */
[----:B------:R-:W1:Y:S01]  /*0480*/  @!P1 LDG.E R21, desc[UR4][R8.64+0x800] ;  /* 0x0008000408159981 */ /* 0x000e62000c1e1900 */
[----:B0-----:R-:W-:-:S04]  /*0490*/  IADD3 R19, PT, PT, R7, 0x300, RZ ;  /* 0x0000030007137810 */ /* 0x001fc80007ffe0ff */
[----:B------:R-:W-:-:S13]  /*04a0*/  ISETP.GE.AND P0, PT, R19, R6, PT ;  /* 0x000000061300720c */ /* 0x000fda0003f06270 */
[----:B------:R-:W0:Y:S01]  /*04b0*/  @!P0 LDC.64 R14, c[0x0][0x3a0] ;  /* 0x0000e800ff0e8b82 */ /* 0x000e220000000a00 */
[----:B-1----:R-:W-:-:S06]  /*04c0*/  @!P1 IMAD.WIDE.U32 R10, R21, 0x4, R10 ;  /* 0x00000004150a9825 */ /* 0x002fcc00078e000a */
[----:B------:R-:W3:Y:S04]  /*04d0*/  @!P1 LDG.E R11, desc[UR4][R10.64] ;  /* 0x000000040a0b9981 */ /* 0x000ee8000c1e1900 */
[----:B---3--:R1:W-:Y:S04]  /*04e0*/  @!P1 STG.E desc[UR4][R12.64+0x800], R11 ;  /* 0x0008000b0c009986 */ /* 0x0083e8000c101904 */
[----:B------:R-:W0:Y:S01]  /*04f0*/  @!P0 LDG.E R19, desc[UR4][R8.64+0xa00] ;  /* 0x000a000408138981 */ /* 0x000e22000c1e1900 */
[----:B--2---:R-:W-:-:S04]  /*0500*/  IADD3 R17, PT, PT, R7, 0x380, RZ ;  /* 0x0000038007117810 */ /* 0x004fc80007ffe0ff */
[----:B------:R-:W-:Y:S01]  /*0510*/  ISETP.GE.AND P1, PT, R17, R6, PT ;  /* 0x000000061100720c */ /* 0x000fe20003f26270 */
[----:B0-----:R-:W-:-:S12]  /*0520*/  @!P0 IMAD.WIDE.U32 R14, R19, 0x4, R14 ;  /* 0x00000004130e8825 */ /* 0x001fd800078e000e */
[----:B------:R-:W0:Y:S01]  /*0530*/  @!P1 LDC.64 R18, c[0x0][0x3a0] ;  /* 0x0000e800ff129b82 */ /* 0x000e220000000a00 */
[----:B------:R-:W2:Y:S04]  /*0540*/  @!P0 LDG.E R15, desc[UR4][R14.64] ;  /* 0x000000040e0f8981 */ /* 0x000ea8000c1e1900 */
[----:B--2---:R1:W-:Y:S04]  /*0550*/  @!P0 STG.E desc[UR4][R12.64+0xa00], R15 ;  /* 0x000a000f0c008986 */ /* 0x0043e8000c101904 */
[----:B------:R-:W0:Y:S02]  /*0560*/  @!P1 LDG.E R17, desc[UR4][R8.64+0xc00] ;  /* 0x000c000408119981 */ /* 0x000e24000c1e1900 */
[----:B0-----:R-:W-:-:S06]  /*0570*/  @!P1 IMAD.WIDE.U32 R18, R17, 0x4, R18 ;  /* 0x0000000411129825 */ /* 0x001fcc00078e0012 */
[----:B------:R-:W2:Y:S01]  /*0580*/  @!P1 LDG.E R19, desc[UR4][R18.64] ;  /* 0x0000000412139981 */ /* 0x000ea2000c1e1900 */
[----:B------:R-:W-:-:S04]  /*0590*/  LOP3.LUT R10, R0, 0x7ffffff8, RZ, 0xc0, !PT ;  /* 0x7ffffff8000a7812 */ /* 0x000fc800078ec0ff */
[----:B------:R-:W-:Y:S01]  /*05a0*/  ISETP.NE.AND P0, PT, R10, 0x8, PT ;  /* 0x000000080a00780c */ /* 0x000fe20003f05270 */
[----:B--2---:R1:W-:-:S12]  /*05b0*/  @!P1 STG.E desc[UR4][R12.64+0xc00], R19 ;  /* 0x000c00130c009986 */ /* 0x0043d8000c101904 */
[----:B------:R-:W-:Y:S05]  /*05c0*/  @!P0 BRA `(.L_x_434) ;  /* 0x00000004000c8947 */ /* 0x000fea0003800000 */
[----:B------:R-:W0:Y:S01]  /*05d0*/  LDC.64 R8, c[0x0][0x3a0] ;  /* 0x0000e800ff087b82 */ /* 0x000e220000000a00 */
[----:B------:R-:W-:-:S07]  /*05e0*/  IMAD.MOV.U32 R0, RZ, RZ, 0x8 ;  /* 0x00000008ff007424 */ /* 0x000fce00078e00ff */
.L_x_437:
[----:B-1----:R-:W-:-:S04]  /*05f0*/  LEA R11, R0, R7, 0x7 ;  /* 0x00000007000b7211 */ /* 0x002fc800078e38ff */
[----:B------:R-:W-:-:S13]  /*0600*/  ISETP.GE.AND P0, PT, R11, R6, PT ;  /* 0x000000060b00720c */ /* 0x000fda0003f06270 */
[C---:B------:R-:W-:Y:S01]  /*0610*/  @!P0 IMAD.WIDE.U32 R12, R11.reuse, 0x4, R2 ;  /* 0x000000040b0c8825 */ /* 0x040fe200078e0002 */
[----:B------:R-:W1:Y:S05]  /*0620*/  @!P0 LDC.64 R18, c[0x0][0x3a0] ;  /* 0x0000e800ff128b82 */ /* 0x000e6a0000000a00 */
[----:B------:R-:W1:Y:S01]  /*0630*/  @!P0 LDG.E R13, desc[UR4][R12.64] ;  /* 0x000000040c0d8981 */ /* 0x000e62000c1e1900 */
[----:B------:R-:W-:-:S04]  /*0640*/  IADD3 R27, PT, PT, R11, 0x80, RZ ;  /* 0x000000800b1b7810 */ /* 0x000fc80007ffe0ff */
[----:B------:R-:W-:Y:S01]  /*0650*/  ISETP.GE.AND P1, PT, R27, R6, PT ;  /* 0x000000061b00720c */ /* 0x000fe20003f26270 */
[----:B-1----:R-:W-:-:S12]  /*0660*/  @!P0 IMAD.WIDE.U32 R18, R13, 0x4, R18 ;  /* 0x000000040d128825 */ /* 0x002fd800078e0012 */
[----:B------:R-:W1:Y:S01]  /*0670*/  @!P1 LDC.64 R20, c[0x0][0x3a0] ;  /* 0x0000e800ff149b82 */ /* 0x000e620000000a00 */
[----:B------:R-:W2:Y:S01]  /*0680*/  @!P0 LDG.E R29, desc[UR4][R18.64] ;  /* 0x00000004121d8981 */ /* 0x000ea2000c1e1900 */
[----:B------:R-:W-:-:S04]  /*0690*/  @!P0 IMAD.WIDE.U32 R22, R11, 0x4, R4 ;  /* 0x000000040b168825 */ /* 0x000fc800078e0004 */
[----:B------:R-:W-:Y:S01]  /*06a0*/  IMAD.WIDE R14, R27, 0x4, R2 ;  /* 0x000000041b0e7825 */ /* 0x000fe200078e0202 */
[----:B--2---:R2:W-:Y:S04]  /*06b0*/  @!P0 STG.E desc[UR4][R22.64], R29 ;  /* 0x0000001d16008986 */ /* 0x0045e8000c101904 */
[----:B------:R-:W1:Y:S01]  /*06c0*/  @!P1 LDG.E R17, desc[UR4][R14.64] ;  /* 0x000000040e119981 */ /* 0x000e62000c1e1900 */
[----:B------:R-:W-:-:S05]  /*06d0*/  VIADD R13, R11, 0x100 ;  /* 0x000001000b0d7836 */ /* 0x000fca0000000000 */
[----:B------:R-:W-:Y:S01]  /*06e0*/  ISETP.GE.AND P0, PT, R13, R6, PT ;  /* 0x000000060d00720c */ /* 0x000fe20003f06270 */
[----:B-1----:R-:W-:-:S12]  /*06f0*/  @!P1 IMAD.WIDE.U32 R20, R17, 0x4, R20 ;  /* 0x0000000411149825 */ /* 0x002fd800078e0014 */
[----:B------:R-:W1:Y:S01]  /*0700*/  @!P0 LDC.64 R18, c[0x0][0x3a0] ;  /* 0x0000e800ff128b82 */ /* 0x000e620000000a00 */
[----:B------:R-:W3:Y:S01]  /*0710*/  @!P1 LDG.E R25, desc[UR4][R20.64] ;  /* 0x0000000414199981 */ /* 0x000ee2000c1e1900 */
[----:B------:R-:W-:-:S05]  /*0720*/  IMAD.WIDE R12, R27, 0x4, R4 ;  /* 0x000000041b0c7825 */ /* 0x000fca00078e0204 */
[----:B---3--:R3:W-:Y:S04]  /*0730*/  @!P1 STG.E desc[UR4][R12.64], R25 ;  /* 0x000000190c009986 */ /* 0x0087e8000c101904 */
[----:B------:R-:W1:Y:S02]  /*0740*/  @!P0 LDG.E R17, desc[UR4][R14.64+0x200] ;  /* 0x000200040e118981 */ /* 0x000e64000c1e1900 */
[----:B-1----:R-:W-:-:S05]  /*0750*/  @!P0 IMAD.WIDE.U32 R18, R17, 0x4, R18 ;  /* 0x0000000411128825 */ /* 0x002fca00078e0012 */
[----:B--2---:R-:W2:Y:S01]  /*0760*/  @!P0 LDG.E R23, desc[UR4][R18.64] ;  /* 0x0000000412178981 */ /* 0x004ea2000c1e1900 */
[----:B------:R-:W-:-:S04]  /*0770*/  IADD3 R17, PT, PT, R11, 0x180, RZ ;  /* 0x000001800b117810 */ /* 0x000fc80007ffe0ff */
[----:B------:R-:W-:-:S13]  /*0780*/  ISETP.GE.AND P1, PT, R17, R6, PT ;  /* 0x000000061100720c */ /* 0x000fda0003f26270 */
[----:B------:R-:W1:Y:S01]  /*0790*/  @!P1 LDC.64 R20, c[0x0][0x3a0] ;  /* 0x0000e800ff149b82 */ /* 0x000e620000000a00 */
[----:B--2---:R2:W-:Y:S04]  /*07a0*/  @!P0 STG.E desc[UR4][R12.64+0x200], R23 ;  /* 0x000200170c008986 */ /* 0x0045e8000c101904 */
[----:B------:R-:W1:Y:S02]  /*07b0*/  @!P1 LDG.E R17, desc[UR4][R14.64+0x400] ;  /* 0x000400040e119981 */ /* 0x000e64000c1e1900 */
[----:B-1----:R-:W-:-:S05]  /*07c0*/  @!P1 IMAD.WIDE.U32 R20, R17, 0x4, R20 ;  /* 0x0000000411149825 */ /* 0x002fca00078e0014 */
[----:B---3--:R-:W3:Y:S01]  /*07d0*/  @!P1 LDG.E R25, desc[UR4][R20.64] ;  /* 0x0000000414199981 */ /* 0x008ee2000c1e1900 */
[----:B------:R-:W-:-:S04]  /*07e0*/  IADD3 R17, PT, PT, R11, 0x200, RZ ;  /* 0x000002000b117810 */ /* 0x000fc80007ffe0ff */
[----:B------:R-:W-:-:S13]  /*07f0*/  ISETP.GE.AND P0, PT, R17, R6, PT ;  /* 0x000000061100720c */ /* 0x000fda0003f06270 */
[----:B------:R-:W1:Y:S01]  /*0800*/  @!P0 LDC.64 R18, c[0x0][0x3a0] ;  /* 0x0000e800ff128b82 */ /* 0x000e620000000a00 */
[----:B---3--:R3:W-:Y:S04]  /*0810*/  @!P1 STG.E desc[UR4][R12.64+0x400], R25 ;  /* 0x000400190c009986 */ /* 0x0087e8000c101904 */
[----:B------:R-:W1:Y:S02]  /*0820*/  @!P0 LDG.E R17, desc[UR4][R14.64+0x600] ;  /* 0x000600040e118981 */ /* 0x000e64000c1e1900 */
[----:B-1----:R-:W-:-:S05]  /*0830*/  @!P0 IMAD.WIDE.U32 R18, R17, 0x4, R18 ;  /* 0x0000000411128825 */ /* 0x002fca00078e0012 */
[----:B--2---:R-:W2:Y:S01]  /*0840*/  @!P0 LDG.E R23, desc[UR4][R18.64] ;  /* 0x0000000412178981 */ /* 0x004ea2000c1e1900 */
[----:B------:R-:W-:-:S05]  /*0850*/  VIADD R17, R11, 0x280 ;  /* 0x000002800b117836 */ /* 0x000fca0000000000 */
[----:B------:R-:W-:-:S13]  /*0860*/  ISETP.GE.AND P1, PT, R17, R6, PT ;  /* 0x000000061100720c */ /* 0x000fda0003f26270 */
[----:B------:R-:W1:Y:S01]  /*0870*/  @!P1 LDC.64 R20, c[0x0][0x3a0] ;  /* 0x0000e800ff149b82 */ /* 0x000e620000000a00 */
[----:B--2---:R3:W-:Y:S04]  /*0880*/  @!P0 STG.E desc[UR4][R12.64+0x600], R23 ;  /* 0x000600170c008986 */ /* 0x0047e8000c101904 */
[----:B------:R-:W1:Y:S02]  /*0890*/  @!P1 LDG.E R17, desc[UR4][R14.64+0x800] ;  /* 0x000800040e119981 */ /* 0x000e64000c1e1900 */
[----:B-1----:R-:W-:-:S06]  /*08a0*/  @!P1 IMAD.WIDE.U32 R20, R17, 0x4, R20 ;  /* 0x0000000411149825 */ /* 0x002fcc00078e0014 */
[----:B------:R-:W2:Y:S01]  /*08b0*/  @!P1 LDG.E R21, desc[UR4][R20.64] ;  /* 0x0000000414159981 */ /* 0x000ea2000c1e1900 */
[----:B------:R-:W-:-:S04]  /*08c0*/  IADD3 R17, PT, PT, R11, 0x300, RZ ;  /* 0x000003000b117810 */ /* 0x000fc80007ffe0ff */
[----:B------:R-:W-:-:S13]  /*08d0*/  ISETP.GE.AND P0, PT, R17, R6, PT ;  /* 0x000000061100720c */ /* 0x000fda0003f06270 */
[----:B------:R-:W1:Y:S01]  /*08e0*/  @!P0 LDC.64 R18, c[0x0][0x3a0] ;  /* 0x0000e800ff128b82 */ /* 0x000e620000000a00 */
[----:B--2---:R3:W-:Y:S04]  /*08f0*/  @!P1 STG.E desc[UR4][R12.64+0x800], R21 ;  /* 0x000800150c009986 */ /* 0x0047e8000c101904 */
[----:B------:R-:W1:Y:S02]  /*0900*/  @!P0 LDG.E R17, desc[UR4][R14.64+0xa00] ;  /* 0x000a00040e118981 */ /* 0x000e64000c1e1900 */
[----:B-1----:R-:W-:-:S06]  /*0910*/  @!P0 IMAD.WIDE.U32 R18, R17, 0x4, R18 ;  /* 0x0000000411128825 */ /* 0x002fcc00078e0012 */
[----:B------:R-:W2:Y:S01]  /*0920*/  @!P0 LDG.E R19, desc[UR4][R18.64] ;  /* 0x0000000412138981 */ /* 0x000ea2000c1e1900 */
[----:B------:R-:W-:Y:S01]  /*0930*/  IADD3 R11, PT, PT, R11, 0x380, RZ ;  /* 0x000003800b0b7810 */ /* 0x000fe20007ffe0ff */
[----:B------:R-:W-:Y:S01]  /*0940*/  VIADD R0, R0, 0x8 ;  /* 0x0000000800007836 */ /* 0x000fe20000000000 */
[----:B------:R-:W-:Y:S04]  /*0950*/  BSSY.RECONVERGENT B0, `(.L_x_435) ;  /* 0x0000009000007945 */ /* 0x000fe80003800200 */
[----:B------:R-:W-:Y:S01]  /*0960*/  ISETP.NE.AND P1, PT, R0, R10, PT ;  /* 0x0000000a0000720c */ /* 0x000fe20003f25270 */
[----:B--2---:R3:W-:Y:S01]  /*0970*/  @!P0 STG.E desc[UR4][R12.64+0xa00], R19 ;  /* 0x000a00130c008986 */ /* 0x0047e2000c101904 */
[----:B------:R-:W-:-:S13]  /*0980*/  ISETP.GE.AND P0, PT, R11, R6, PT ;  /* 0x000000060b00720c */ /* 0x000fda0003f06270 */
[----:B---3--:R-:W-:Y:S05]  /*0990*/  @P0 BRA `(.L_x_436) ;  /* 0x0000000000100947 */ /* 0x008fea0003800000 */
[----:B------:R-:W0:Y:S02]  /*09a0*/  LDG.E R19, desc[UR4][R14.64+0xc00] ;  /* 0x000c00040e137981 */ /* 0x000e24000c1e1900 */
[----:B0-----:R-:W-:-:S06]  /*09b0*/  IMAD.WIDE.U32 R18, R19, 0x4, R8 ;  /* 0x0000000413127825 */ /* 0x001fcc00078e0008 */
[----:B------:R-:W2:Y:S04]  /*09c0*/  LDG.E R19, desc[UR4][R18.64] ;  /* 0x0000000412137981 */ /* 0x000ea8000c1e1900 */
[----:B--2---:R1:W-:Y:S02]  /*09d0*/  STG.E desc[UR4][R12.64+0xc00], R19 ;  /* 0x000c00130c007986 */ /* 0x0043e4000c101904 */
.L_x_436:
[----:B------:R-:W-:Y:S05]  /*09e0*/  BSYNC.RECONVERGENT B0 ;  /* 0x0000000000007941 */ /* 0x000fea0003800200 */
.L_x_435:
[----:B------:R-:W-:Y:S05]  /*09f0*/  @P1 BRA `(.L_x_437) ;  /* 0xfffffff800fc1947 */ /* 0x000fea000383ffff */
.L_x_434:
[----:B------:R-:W-:-:S13]  /*0a00*/  ISETP.NE.AND P0, PT, R16, RZ, PT ;  /* 0x000000ff1000720c */ /* 0x000fda0003f05270 */
[----:B------:R-:W-:Y:S05]  /*0a10*/  @!P0 EXIT ;  /* 0x000000000000894d */ /* 0x000fea0003800000 */
[----:B------:R-:W1:Y:S01]  /*0a20*/  LDC R0, c[0x0][0x388] ;  /* 0x0000e200ff007b82 */ /* 0x000e620000000800 */
[----:B------:R-:W-:Y:S02]  /*0a30*/  ISETP.GE.U32.AND P1, PT, R16, 0x4, PT ;  /* 0x000000041000780c */ /* 0x000fe40003f26070 */
[----:B-1----:R-:W-:-:S04]  /*0a40*/  LOP3.LUT R11, R0, 0x3, RZ, 0xc0, !PT ;  /* 0x00000003000b7812 */ /* 0x002fc800078ec0ff */
[----:B------:R-:W-:-:S07]  /*0a50*/  ISETP.NE.AND P0, PT, R11, RZ, PT ;  /* 0x000000ff0b00720c */ /* 0x000fce0003f05270 */
[----:B------:R-:W-:Y:S06]  /*0a60*/  @!P1 BRA `(.L_x_438) ;  /* 0x0000000000949947 */ /* 0x000fec0003800000 */
[----:B0-----:R-:W-:-:S04]  /*0a70*/  LEA R9, R10, R7, 0x7 ;  /* 0x000000070a097211 */ /* 0x001fc800078e38ff */
[----:B------:R-:W-:-:S13]  /*0a80*/  ISETP.GE.AND P2, PT, R9, R6, PT ;  /* 0x000000060900720c */ /* 0x000fda0003f46270 */
[C---:B------:R-:W-:Y:S01]  /*0a90*/  @!P2 IMAD.WIDE R12, R9.reuse, 0x4, R2 ;  /* 0x00000004090ca825 */ /* 0x040fe200078e0202 */
[----:B------:R-:W0:Y:S05]  /*0aa0*/  @!P2 LDC.64 R14, c[0x0][0x3a0] ;  /* 0x0000e800ff0eab82 */ /* 0x000e2a0000000a00 */
[----:B------:R-:W0:Y:S01]  /*0ab0*/  @!P2 LDG.E R13, desc[UR4][R12.64] ;  /* 0x000000040c0da981 */ /* 0x000e22000c1e1900 */
[----:B------:R-:W-:-:S04]  /*0ac0*/  IADD3 R27, PT, PT, R9, 0x80, RZ ;  /* 0x00000080091b7810 */ /* 0x000fc80007ffe0ff */
[----:B------:R-:W-:Y:S01]  /*0ad0*/  ISETP.GE.AND P1, PT, R27, R6, PT ;  /* 0x000000061b00720c */ /* 0x000fe20003f26270 */
[----:B0-----:R-:W-:-:S12]  /*0ae0*/  @!P2 IMAD.WIDE.U32 R14, R13, 0x4, R14 ;  /* 0x000000040d0ea825 */ /* 0x001fd800078e000e */
[----:B------:R-:W0:Y:S01]  /*0af0*/  @!P1 LDC.64 R20, c[0x0][0x3a0] ;  /* 0x0000e800ff149b82 */ /* 0x000e220000000a00 */
[----:B------:R-:W2:Y:S01]  /*0b00*/  @!P2 LDG.E R23, desc[UR4][R14.64] ;  /* 0x000000040e17a981 */ /* 0x000ea2000c1e1900 */
[----:B------:R-:W-:-:S04]  /*0b10*/  @!P2 IMAD.WIDE R16, R9, 0x4, R4 ;  /* 0x000000040910a825 */ /* 0x000fc800078e0204 */
[----:B------:R-:W-:Y:S01]  /*0b20*/  @!P1 IMAD.WIDE R18, R27, 0x4, R2 ;  /* 0x000000041b129825 */ /* 0x000fe200078e0202 */
[----:B--2---:R1:W-:Y:S05]  /*0b30*/  @!P2 STG.E desc[UR4][R16.64], R23 ;  /* 0x000000171000a986 */ /* 0x0043ea000c101904 */
[----:B------:R-:W0:Y:S01]  /*0b40*/  @!P1 LDG.E R19, desc[UR4][R18.64] ;  /* 0x0000000412139981 */ /* 0x000e22000c1e1900 */
[----:B------:R-:W-:-:S05]  /*0b50*/  VIADD R29, R9, 0x100 ;  /* 0x00000100091d7836 */ /* 0x000fca0000000000 */
[----:B------:R-:W-:Y:S01]  /*0b60*/  ISETP.GE.AND P2, PT, R29, R6, PT ;  /* 0x000000061d00720c */ /* 0x000fe20003f46270 */
[----:B------:R-:W-:-:S12]  /*0b70*/  @!P1 IMAD.WIDE R14, R27, 0x4, R4 ;  /* 0x000000041b0e9825 */ /* 0x000fd800078e0204 */
[----:B-1----:R-:W1:Y:S01]  /*0b80*/  @!P2 LDC.64 R16, c[0x0][0x3a0] ;  /* 0x0000e800ff10ab82 */ /* 0x002e620000000a00 */
[----:B0-----:R-:W-:-:S05]  /*0b90*/  @!P1 IMAD.WIDE.U32 R12, R19, 0x4, R20 ;  /* 0x00000004130c9825 */ /* 0x001fca00078e0014 */
[----:B------:R-:W2:Y:S01]  /*0ba0*/  @!P1 LDG.E R25, desc[UR4][R12.64] ;  /* 0x000000040c199981 */ /* 0x000ea2000c1e1900 */
[----:B------:R-:W-:-:S03]  /*0bb0*/  @!P2 IMAD.WIDE R20, R29, 0x4, R2 ;  /* 0x000000041d14a825 */ /* 0x000fc600078e0202 */
[----:B--2---:R0:W-:Y:S04]  /*0bc0*/  @!P1 STG.E desc[UR4][R14.64], R25 ;  /* 0x000000190e009986 */ /* 0x0041e8000c101904 */
[----:B------:R-:W1:Y:S01]  /*0bd0*/  @!P2 LDG.E R21, desc[UR4][R20.64] ;  /* 0x000000041415a981 */ /* 0x000e62000c1e1900 */
[----:B------:R-:W-:-:S04]  /*0be0*/  IADD3 R19, PT, PT, R9, 0x180, RZ ;  /* 0x0000018009137810 */ /* 0x000fc80007ffe0ff */
[----:B------:R-:W-:Y:S01]  /*0bf0*/  ISETP.GE.AND P1, PT, R19, R6, PT ;  /* 0x000000061300720c */ /* 0x000fe20003f26270 */
[----:B-1----:R-:W-:-:S12]  /*0c00*/  @!P2 IMAD.WIDE.U32 R16, R21, 0x4, R16 ;  /* 0x000000041510a825 */ /* 0x002fd800078e0010 */
[----:B0-----:R-:W0:Y:S01]  /*0c10*/  @!P1 LDC.64 R14, c[0x0][0x3a0] ;  /* 0x0000e800ff0e9b82 */ /* 0x001e220000000a00 */
[----:B------:R-:W2:Y:S01]  /*0c20*/  @!P2 LDG.E R17, desc[UR4][R16.64] ;  /* 0x000000041011a981 */ /* 0x000ea2000c1e1900 */
[----:B------:R-:W-:-:S04]  /*0c30*/  @!P2 IMAD.WIDE R8, R29, 0x4, R4 ;  /* 0x000000041d08a825 */ /* 0x000fc800078e0204 */
[----:B------:R-:W-:Y:S01]  /*0c40*/  @!P1 IMAD.WIDE R12, R19, 0x4, R2 ;  /* 0x00000004130c9825 */ /* 0x000fe200078e0202 */
[----:B--2---:R1:W-:Y:S05]  /*0c50*/  @!P2 STG.E desc[UR4][R8.64], R17 ;  /* 0x000000110800a986 */ /* 0x0043ea000c101904 */
[----:B------:R-:W0:Y:S02]  /*0c60*/  @!P1 LDG.E R13, desc[UR4][R12.64] ;  /* 0x000000040c0d9981 */ /* 0x000e24000c1e1900 */
[----:B0-----:R-:W-:-:S06]  /*0c70*/  @!P1 IMAD.WIDE.U32 R14, R13, 0x4, R14 ;  /* 0x000000040d0e9825 */ /* 0x001fcc00078e000e */
[----:B------:R-:W2:Y:S01]  /*0c80*/  @!P1 LDG.E R15, desc[UR4][R14.64] ;  /* 0x000000040e0f9981 */ /* 0x000ea2000c1e1900 */
[----:B------:R-:W-:Y:S01]  /*0c90*/  @!P1 IMAD.WIDE R18, R19, 0x4, R4 ;  /* 0x0000000413129825 */ /* 0x000fe200078e0204 */
[----:B------:R-:W-:-:S04]  /*0ca0*/  IADD3 R10, PT, PT, R10, 0x4, RZ ;  /* 0x000000040a0a7810 */ /* 0x000fc80007ffe0ff */
[----:B--2---:R1:W-:Y:S03]  /*0cb0*/  @!P1 STG.E desc[UR4][R18.64], R15 ;  /* 0x0000000f12009986 */ /* 0x0043e6000c101904 */
.L_x_438:
[----:B------:R-:W-:Y:S05]  /*0cc0*/  @!P0 EXIT ;  /* 0x000000000000894d */ /* 0x000fea0003800000 */
[----:B------:R-:W-:Y:S02]  /*0cd0*/  ISETP.NE.AND P1, PT, R11, 0x1, PT ;  /* 0x000000010b00780c */ /* 0x000fe40003f25270 */
[----:B------:R-:W-:-:S04]  /*0ce0*/  LOP3.LUT R0, R0, 0x1, RZ, 0xc0, !PT ;  /* 0x0000000100007812 */ /* 0x000fc800078ec0ff */
[----:B------:R-:W-:-:S07]  /*0cf0*/  ISETP.NE.U32.AND P0, PT, R0, 0x1, PT ;  /* 0x000000010000780c */ /* 0x000fce0003f05070 */
[----:B------:R-:W-:Y:S06]  /*0d00*/  @!P1 BRA `(.L_x_439) ;  /* 0x00000000004c9947 */ /* 0x000fec0003800000 */
[----:B01----:R-:W-:-:S05]  /*0d10*/  IMAD R15, R10, 0x80, R7 ;  /* 0x000000800a0f7824 */ /* 0x003fca00078e0207 */
        /* <DEDUP_REMOVED lines=12> */
[----:B------:R-:W0:Y:S02]  /*0de0*/  @!P2 LDG.E R17, desc[UR4][R16.64] ;  /* 0x000000041011a981 */ /* 0x000e24000c1e1900 */
[----:B0-----:R-:W-:-:S06]  /*0df0*/  @!P2 IMAD.WIDE.U32 R8, R17, 0x4, R18 ;  /* 0x000000041108a825 */ /* 0x001fcc00078e0012 */
[----:B------:R-:W3:Y:S01]  /*0e00*/  @!P2 LDG.E R9, desc[UR4][R8.64] ;  /* 0x000000040809a981 */ /* 0x000ee2000c1e1900 */
[----:B------:R-:W-:Y:S01]  /*0e10*/  @!P2 IMAD.WIDE R18, R11, 0x4, R4 ;  /* 0x000000040b12a825 */ /* 0x000fe200078e0204 */
[----:B------:R-:W-:-:S04]  /*0e20*/  IADD3 R10, PT, PT, R10, 0x2, RZ ;  /* 0x000000020a0a7810 */ /* 0x000fc80007ffe0ff */
[----:B---3--:R2:W-:Y:S03]  /*0e30*/  @!P2 STG.E desc[UR4][R18.64], R9 ;  /* 0x000000091200a986 */ /* 0x0085e6000c101904 */
.L_x_439:
[----:B------:R-:W-:Y:S05]  /*0e40*/  @P0 EXIT ;  /* 0x000000000000094d */ /* 0x000fea0003800000 */
[----:B012---:R-:W-:-:S05]  /*0e50*/  IMAD R9, R10, 0x80, R7 ;  /* 0x000000800a097824 */ /* 0x007fca00078e0207 */
[----:B------:R-:W-:-:S13]  /*0e60*/  ISETP.GE.AND P0, PT, R9, R6, PT ;  /* 0x000000060900720c */ /* 0x000fda0003f06270 */
[----:B------:R-:W-:Y:S05]  /*0e70*/  @P0 EXIT ;  /* 0x000000000000094d */ /* 0x000fea0003800000 */
[----:B------:R-:W-:Y:S01]  /*0e80*/  IMAD.WIDE R2, R9, 0x4, R2 ;  /* 0x0000000409027825 */ /* 0x000fe200078e0202 */
[----:B------:R-:W0:Y:S05]  /*0e90*/  LDC.64 R6, c[0x0][0x3a0] ;  /* 0x0000e800ff067b82 */ /* 0x000e2a0000000a00 */
[----:B------:R-:W0:Y:S02]  /*0ea0*/  LDG.E R3, desc[UR4][R2.64] ;  /* 0x0000000402037981 */ /* 0x000e24000c1e1900 */
[----:B0-----:R-:W-:-:S06]  /*0eb0*/  IMAD.WIDE.U32 R6, R3, 0x4, R6 ;  /* 0x0000000403067825 */ /* 0x001fcc00078e0006 */
[----:B------:R-:W2:Y:S01]  /*0ec0*/  LDG.E R7, desc[UR4][R6.64] ;  /* 0x0000000406077981 */ /* 0x000ea2000c1e1900 */
[----:B------:R-:W-:-:S05]  /*0ed0*/  IMAD.WIDE R4, R9, 0x4, R4 ;  /* 0x0000000409047825 */ /* 0x000fca00078e0204 */
[----:B--2---:R-:W-:Y:S01]  /*0ee0*/  STG.E desc[UR4][R4.64], R7 ;  /* 0x0000000704007986 */ /* 0x004fe2000c101904 */
[----:B------:R-:W-:Y:S05]  /*0ef0*/  EXIT ;  /* 0x000000000000794d */ /* 0x000fea0003800000 */
.L_x_433:
[----:B------:R-:W-:-:S13]  /*0f00*/  ISETP.GE.AND P0, PT, R0, 0x1, PT ;  /* 0x000000010000780c */ /* 0x000fda0003f06270 */
[----:B------:R-:W-:Y:S05]  /*0f10*/  @!P0 EXIT ;  /* 0x000000000000894d */ /* 0x000fea0003800000 */
[----:B------:R-:W0:Y:S01]  /*0f20*/  S2R R8, SR_TID.X ;  /* 0x0000000000087919 */ /* 0x000e220000002100 */
[C---:B------:R-:W-:Y:S02]  /*0f30*/  ISETP.GE.U32.AND P1, PT, R0.reuse, 0x10, PT ;  /* 0x000000100000780c */ /* 0x040fe40003f26070 */
[----:B------:R-:W-:Y:S02]  /*0f40*/  LOP3.LUT R22, R0, 0xf, RZ, 0xc0, !PT ;  /* 0x0000000f00167812 */ /* 0x000fe400078ec0ff */
[----:B------:R-:W-:Y:S02]  /*0f50*/  MOV R9, RZ ;  /* 0x000000ff00097202 */ /* 0x000fe40000000f00 */
[----:B------:R-:W-:-:S07]  /*0f60*/  ISETP.NE.AND P0, PT, R22, RZ, PT ;  /* 0x000000ff1600720c */ /* 0x000fce0003f05270 */
[----:B------:R-:W-:Y:S06]  /*0f70*/  @!P1 BRA `(.L_x_440) ;  /* 0x00000004005c9947 */ /* 0x000fec0003800000 */
[----:B0-----:R-:W-:Y:S01]  /*0f80*/  IMAD.WIDE.U32 R18, R8, 0x4, RZ ;  /* 0x0000000408127825 */ /* 0x001fe200078e00ff */
[----:B------:R-:W-:-:S03]  /*0f90*/  LOP3.LUT R9, R0, 0x7ffffff0, RZ, 0xc0, !PT ;  /* 0x7ffffff000097812 */ /* 0x000fc600078ec0ff */
[----:B------:R-:W-:Y:S01]  /*0fa0*/  VIADD R14, R8, 0x480 ;  /* 0x00000480080e7836 */ /* 0x000fe20000000000 */
[----:B------:R-:W-:Y:S02]  /*0fb0*/  MOV R15, R18 ;  /* 0x00000012000f7202 */ /* 0x000fe40000000f00 */
[----:B------:R-:W-:-:S07]  /*0fc0*/  IADD3 R18, PT, PT, -R9, RZ, RZ ;  /* 0x000000ff09127210 */ /* 0x000fce0007ffe1ff */
.L_x_441:
[----:B-1----:R-:W-:Y:S01]  /*0fd0*/  IADD3 R16, P1, PT, R15, R2, RZ ;  /* 0x000000020f107210 */ /* 0x002fe20007f3e0ff */
[----:B------:R-:W0:Y:S03]  /*0fe0*/  LDC.64 R6, c[0x0][0x3a0] ;  /* 0x0000e800ff067b82 */ /* 0x000e260000000a00 */
[----:B------:R-:W-:-:S05]  /*0ff0*/  IADD3.X R17, PT, PT, R19, R3, RZ, P1, !PT ;  /* 0x0000000313117210 */ /* 0x000fca0000ffe4ff */
[----:B------:R-:W0:Y:S01]  /*1000*/  LDG.E R13, desc[UR4][R16.64] ;  /* 0x00000004100d7981 */ /* 0x000e22000c1e1900 */
[----:B------:R-:W-:Y:S01]  /*1010*/  IADD3 R10, P1, PT, R15, R4, RZ ;  /* 0x000000040f0a7210 */ /* 0x000fe20007f3e0ff */
[----:B0-----:R-:W-:-:S05]  /*1020*/  IMAD.WIDE.U32 R12, R13, 0x4, R6 ;  /* 0x000000040d0c7825 */ /* 0x001fca00078e0006 */
[----:B------:R-:W2:Y:S01]  /*1030*/  LDG.E R23, desc[UR4][R12.64] ;  /* 0x000000040c177981 */ /* 0x000ea2000c1e1900 */
[----:B------:R-:W-:-:S05]  /*1040*/  IMAD.X R11, R19, 0x1, R5, P1 ;  /* 0x00000001130b7824 */ /* 0x000fca00008e0605 */
[----:B--2---:R0:W-:Y:S04]  /*1050*/  STG.E desc[UR4][R10.64], R23 ;  /* 0x000000170a007986 */ /* 0x0041e8000c101904 */
[----:B------:R-:W2:Y:S02]  /*1060*/  LDG.E R21, desc[UR4][R16.64+0x200] ;  /* 0x0002000410157981 */ /* 0x000ea4000c1e1900 */
[----:B--2---:R-:W-:-:S05]  /*1070*/  IMAD.WIDE.U32 R20, R21, 0x4, R6 ;  /* 0x0000000415147825 */ /* 0x004fca00078e0006 */
[----:B------:R-:W2:Y:S04]  /*1080*/  LDG.E R27, desc[UR4][R20.64] ;  /* 0x00000004141b7981 */ /* 0x000ea8000c1e1900 */
[----:B--2---:R1:W-:Y:S04]  /*1090*/  STG.E desc[UR4][R10.64+0x200], R27 ;  /* 0x0002001b0a007986 */ /* 0x0043e8000c101904 */
[----:B------:R-:W2:Y:S02]  /*10a0*/  LDG.E R25, desc[UR4][R16.64+0x400] ;  /* 0x0004000410197981 */ /* 0x000ea4000c1e1900 */
[----:B--2---:R-:W-:-:S05]  /*10b0*/  IMAD.WIDE.U32 R24, R25, 0x4, R6 ;  /* 0x0000000419187825 */ /* 0x004fca00078e0006 */
[----:B------:R-:W2:Y:S04]  /*10c0*/  LDG.E R29, desc[UR4][R24.64] ;  /* 0x00000004181d7981 */ /* 0x000ea8000c1e1900 */
[----:B--2---:R2:W-:Y:S04]  /*10d0*/  STG.E desc[UR4][R10.64+0x400], R29 ;  /* 0x0004001d0a007986 */ /* 0x0045e8000c101904 */
[----:B------:R-:W3:Y:S02]  /*10e0*/  LDG.E R13, desc[UR4][R16.64+0x600] ;  /* 0x00060004100d7981 */ /* 0x000ee4000c1e1900 */
[----:B---3--:R-:W-:-:S05]  /*10f0*/  IMAD.WIDE.U32 R12, R13, 0x4, R6 ;  /* 0x000000040d0c7825 */ /* 0x008fca00078e0006 */
[----:B0-----:R-:W3:Y:S04]  /*1100*/  LDG.E R23, desc[UR4][R12.64] ;  /* 0x000000040c177981 */ /* 0x001ee8000c1e1900 */
[----:B---3--:R0:W-:Y:S04]  /*1110*/  STG.E desc[UR4][R10.64+0x600], R23 ;  /* 0x000600170a007986 */ /* 0x0081e8000c101904 */
[----:B------:R-:W3:Y:S02]  /*1120*/  LDG.E R26, desc[UR4][R16.64+0x800] ;  /* 0x00080004101a7981 */ /* 0x000ee4000c1e1900 */
[----:B---3--:R-:W-:-:S06]  /*1130*/  IMAD.WIDE.U32 R20, R26, 0x4, R6 ;  /* 0x000000041a147825 */ /* 0x008fcc00078e0006 */
[----:B------:R-:W3:Y:S04]  /*1140*/  LDG.E R21, desc[UR4][R20.64] ;  /* 0x0000000414157981 */ /* 0x000ee8000c1e1900 */
[----:B---3--:R3:W-:Y:S04]  /*1150*/  STG.E desc[UR4][R10.64+0x800], R21 ;  /* 0x000800150a007986 */ /* 0x0087e8000c101904 */
[----:B-1----:R-:W4:Y:S02]  /*1160*/  LDG.E R27, desc[UR4][R16.64+0xa00] ;  /* 0x000a0004101b7981 */ /* 0x002f24000c1e1900 */
[----:B----4-:R-:W-:-:S05]  /*1170*/  IMAD.WIDE.U32 R24, R27, 0x4, R6 ;  /* 0x000000041b187825 */ /* 0x010fca00078e0006 */
[----:B--2---:R-:W2:Y:S04]  /*1180*/  LDG.E R29, desc[UR4][R24.64] ;  /* 0x00000004181d7981 */ /* 0x004ea8000c1e1900 */
[----:B--2---:R-:W-:Y:S04]  /*1190*/  STG.E desc[UR4][R10.64+0xa00], R29 ;  /* 0x000a001d0a007986 */ /* 0x004fe8000c101904 */
[----:B------:R-:W2:Y:S02]  /*11a0*/  LDG.E R27, desc[UR4][R16.64+0xc00] ;  /* 0x000c0004101b7981 */ /* 0x000ea4000c1e1900 */
[----:B--2---:R-:W-:-:S05]  /*11b0*/  IMAD.WIDE.U32 R12, R27, 0x4, R6 ;  /* 0x000000041b0c7825 */ /* 0x004fca00078e0006 */
[----:B0-----:R-:W2:Y:S04]  /*11c0*/  LDG.E R23, desc[UR4][R12.64] ;  /* 0x000000040c177981 */ /* 0x001ea8000c1e1900 */
[----:B--2---:R0:W-:Y:S04]  /*11d0*/  STG.E desc[UR4][R10.64+0xc00], R23 ;  /* 0x000c00170a007986 */ /* 0x0041e8000c101904 */
[----:B------:R-:W2:Y:S02]  /*11e0*/  LDG.E R27, desc[UR4][R16.64+0xe00] ;  /* 0x000e0004101b7981 */ /* 0x000ea4000c1e1900 */
[----:B--2---:R-:W-:-:S05]  /*11f0*/  IMAD.WIDE.U32 R26, R27, 0x4, R6 ;  /* 0x000000041b1a7825 */ /* 0x004fca00078e0006 */
[----:B------:R-:W2:Y:S04]  /*1200*/  LDG.E R28, desc[UR4][R26.64] ;  /* 0x000000041a1c7981 */ /* 0x000ea8000c1e1900 */
[----:B--2---:R-:W-:Y:S04]  /*1210*/  STG.E desc[UR4][R10.64+0xe00], R28 ;  /* 0x000e001c0a007986 */ /* 0x004fe8000c101904 */
[----:B---3--:R-:W2:Y:S01]  /*1220*/  LDG.E R21, desc[UR4][R16.64+0x1000] ;  /* 0x0010000410157981 */ /* 0x008ea2000c1e1900 */
[----:B------:R-:W-:Y:S02]  /*1230*/  HFMA2 R20, -RZ, RZ, 0, 9.1552734375e-05 ;  /* 0x00000600ff147431 */ /* 0x000fe400000001ff */
[----:B--2---:R-:W-:-:S06]  /*1240*/  IMAD.WIDE.U32 R24, R21, 0x4, R6 ;  /* 0x0000000415187825 */ /* 0x004fcc00078e0006 */
[----:B------:R-:W2:Y:S01]  /*1250*/  LDG.E R25, desc[UR4][R24.64] ;  /* 0x0000000418197981 */ /* 0x000ea2000c1e1900 */
[----:B------:R-:W-:-:S03]  /*1260*/  MOV R21, 0x0 ;  /* 0x0000000000157802 */ /* 0x000fc60000000f00 */
[----:B------:R-:W-:-:S03]  /*1270*/  IMAD.WIDE R20, R14, 0x4, R20 ;  /* 0x000000040e147825 */ /* 0x000fc600078e0214 */
[----:B------:R-:W-:-:S05]  /*1280*/  IADD3 R12, P1, PT, R20, R2, RZ ;  /* 0x00000002140c7210 */ /* 0x000fca0007f3e0ff */
[----:B------:R-:W-:Y:S01]  /*1290*/  IMAD.X R13, R21, 0x1, R3, P1 ;  /* 0x00000001150d7824 */ /* 0x000fe200008e0603 */
[----:B--2---:R1:W-:Y:S04]  /*12a0*/  STG.E desc[UR4][R10.64+0x1000], R25 ;  /* 0x001000190a007986 */ /* 0x0043e8000c101904 */
[----:B0-----:R-:W2:Y:S01]  /*12b0*/  LDG.E R23, desc[UR4][R12.64+-0x600] ;  /* 0xfffa00040c177981 */ /* 0x001ea2000c1e1900 */
[----:B------:R-:W-:Y:S01]  /*12c0*/  IADD3 R16, P1, PT, R20, R4, RZ ;  /* 0x0000000414107210 */ /* 0x000fe20007f3e0ff */
[----:B--2---:R-:W-:-:S06]  /*12d0*/  IMAD.WIDE.U32 R26, R23, 0x4, R6 ;  /* 0x00000004171a7825 */ /* 0x004fcc00078e0006 */
[----:B------:R-:W2:Y:S01]  /*12e0*/  LDG.E R27, desc[UR4][R26.64] ;  /* 0x000000041a1b7981 */ /* 0x000ea2000c1e1900 */
[----:B------:R-:W-:-:S05]  /*12f0*/  IADD3.X R17, PT, PT, R21, R5, RZ, P1, !PT ;  /* 0x0000000515117210 */ /* 0x000fca0000ffe4ff */
[----:B--2---:R0:W-:Y:S04]  /*1300*/  STG.E desc[UR4][R16.64+-0x600], R27 ;  /* 0xfffa001b10007986 */ /* 0x0041e8000c101904 */
[----:B------:R-:W2:Y:S02]  /*1310*/  LDG.E R21, desc[UR4][R12.64+-0x400] ;  /* 0xfffc00040c157981 */ /* 0x000ea4000c1e1900 */
[----:B--2---:R-:W-:-:S05]  /*1320*/  IMAD.WIDE.U32 R20, R21, 0x4, R6 ;  /* 0x0000000415147825 */ /* 0x004fca00078e0006 */
[----:B------:R-:W2:Y:S04]  /*1330*/  LDG.E R23, desc[UR4][R20.64] ;  /* 0x0000000414177981 */ /* 0x000ea8000c1e1900 */
[----:B--2---:R2:W-:Y:S04]  /*1340*/  STG.E desc[UR4][R16.64+-0x400], R23 ;  /* 0xfffc001710007986 */ /* 0x0045e8000c101904 */
[----:B-1----:R-:W3:Y:S02]  /*1350*/  LDG.E R11, desc[UR4][R12.64+-0x200] ;  /* 0xfffe00040c0b7981 */ /* 0x002ee4000c1e1900 */
[----:B---3--:R-:W-:-:S05]  /*1360*/  IMAD.WIDE.U32 R10, R11, 0x4, R6 ;  /* 0x000000040b0a7825 */ /* 0x008fca00078e0006 */
[----:B------:R-:W3:Y:S04]  /*1370*/  LDG.E R29, desc[UR4][R10.64] ;  /* 0x000000040a1d7981 */ /* 0x000ee8000c1e1900 */
[----:B---3--:R1:W-:Y:S04]  /*1380*/  STG.E desc[UR4][R16.64+-0x200], R29 ;  /* 0xfffe001d10007986 */ /* 0x0083e8000c101904 */
[----:B------:R-:W3:Y:S02]  /*1390*/  LDG.E R25, desc[UR4][R12.64] ;  /* 0x000000040c197981 */ /* 0x000ee4000c1e1900 */
[----:B---3--:R-:W-:-:S06]  /*13a0*/  IMAD.WIDE.U32 R24, R25, 0x4, R6 ;  /* 0x0000000419187825 */ /* 0x008fcc00078e0006 */
[----:B------:R-:W3:Y:S04]  /*13b0*/  LDG.E R25, desc[UR4][R24.64] ;  /* 0x0000000418197981 */ /* 0x000ee8000c1e1900 */
[----:B---3--:R1:W-:Y:S04]  /*13c0*/  STG.E desc[UR4][R16.64], R25 ;  /* 0x0000001910007986 */ /* 0x0083e8000c101904 */
[----:B0-----:R-:W3:Y:S02]  /*13d0*/  LDG.E R27, desc[UR4][R12.64+0x200] ;  /* 0x000200040c1b7981 */ /* 0x001ee4000c1e1900 */
[----:B---3--:R-:W-:-:S06]  /*13e0*/  IMAD.WIDE.U32 R20, R27, 0x4, R6 ;  /* 0x000000041b147825 */ /* 0x008fcc00078e0006 */
[----:B------:R-:W3:Y:S04]  /*13f0*/  LDG.E R21, desc[UR4][R20.64] ;  /* 0x0000000414157981 */ /* 0x000ee8000c1e1900 */
[----:B---3--:R1:W-:Y:S04]  /*1400*/  STG.E desc[UR4][R16.64+0x200], R21 ;  /* 0x0002001510007986 */ /* 0x0083e8000c101904 */
[----:B--2---:R-:W2:Y:S02]  /*1410*/  LDG.E R23, desc[UR4][R12.64+0x400] ;  /* 0x000400040c177981 */ /* 0x004ea4000c1e1900 */
[----:B--2---:R-:W-:-:S06]  /*1420*/  IMAD.WIDE.U32 R10, R23, 0x4, R6 ;  /* 0x00000004170a7825 */ /* 0x004fcc00078e0006 */
[----:B------:R-:W2:Y:S04]  /*1430*/  LDG.E R11, desc[UR4][R10.64] ;  /* 0x000000040a0b7981 */ /* 0x000ea8000c1e1900 */
[----:B--2---:R1:W-:Y:S04]  /*1440*/  STG.E desc[UR4][R16.64+0x400], R11 ;  /* 0x0004000b10007986 */ /* 0x0043e8000c101904 */
[----:B------:R-:W2:Y:S02]  /*1450*/  LDG.E R23, desc[UR4][R12.64+0x600] ;  /* 0x000600040c177981 */ /* 0x000ea4000c1e1900 */
[----:B--2---:R-:W-:-:S06]  /*1460*/  IMAD.WIDE.U32 R6, R23, 0x4, R6 ;  /* 0x0000000417067825 */ /* 0x004fcc00078e0006 */
[----:B------:R-:W2:Y:S01]  /*1470*/  LDG.E R7, desc[UR4][R6.64] ;  /* 0x0000000406077981 */ /* 0x000ea2000c1e1900 */
[----:B------:R-:W-:Y:S02]  /*1480*/  IADD3 R18, PT, PT, R18, 0x10, RZ ;  /* 0x0000001012127810 */ /* 0x000fe40007ffe0ff */
[----:B------:R-:W-:Y:S02]  /*1490*/  IADD3 R15, P2, PT, R15, 0x2000, RZ ;  /* 0x000020000f0f7810 */ /* 0x000fe40007f5e0ff */
[----:B------:R-:W-:Y:S02]  /*14a0*/  ISETP.NE.AND P1, PT, R18, RZ, PT ;  /* 0x000000ff1200720c */ /* 0x000fe40003f25270 */
[----:B------:R-:W-:Y:S01]  /*14b0*/  IADD3 R14, PT, PT, R14, 0x800, RZ ;  /* 0x000008000e0e7810 */ /* 0x000fe20007ffe0ff */
[----:B------:R-:W-:Y:S01]  /*14c0*/  IMAD.X R19, RZ, RZ, R19, P2 ;  /* 0x000000ffff137224 */ /* 0x000fe200010e0613 */
[----:B--2---:R1:W-:Y:S09]  /*14d0*/  STG.E desc[UR4][R16.64+0x600], R7 ;  /* 0x0006000710007986 */ /* 0x0043f2000c101904 */
[----:B------:R-:W-:Y:S05]  /*14e0*/  @P1 BRA `(.L_x_441) ;  /* 0xfffffff800b81947 */ /* 0x000fea000383ffff */
.L_x_440:
[----:B------:R-:W-:Y:S05]  /*14f0*/  @!P0 EXIT ;  /* 0x000000000000894d */ /* 0x000fea0003800000 */
[----:B------:R-:W-:Y:S02]  /*1500*/  ISETP.GE.U32.AND P0, PT, R22, 0x8, PT ;  /* 0x000000081600780c */ /* 0x000fe40003f06070 */
[----:B------:R-:W-:-:S04]  /*1510*/  LOP3.LUT R20, R0, 0x7, RZ, 0xc0, !PT ;  /* 0x0000000700147812 */ /* 0x000fc800078ec0ff */
[----:B------:R-:W-:-:S07]  /*1520*/  ISETP.NE.AND P1, PT, R20, RZ, PT ;  /* 0x000000ff1400720c */ /* 0x000fce0003f25270 */
[----:B------:R-:W-:Y:S06]  /*1530*/  @!P0 BRA `(.L_x_442) ;  /* 0x0000000000948947 */ /* 0x000fec0003800000 */
[----:B0-----:R-:W-:Y:S01]  /*1540*/  LEA R13, R9, R8, 0x7 ;  /* 0x00000008090d7211 */ /* 0x001fe200078e38ff */
[----:B-1----:R-:W0:Y:S04]  /*1550*/  LDC.64 R10, c[0x0][0x3a0] ;  /* 0x0000e800ff0a7b82 */ /* 0x002e280000000a00 */
[----:B------:R-:W-:-:S05]  /*1560*/  IMAD.WIDE R6, R13, 0x4, R2 ;  /* 0x000000040d067825 */ /* 0x000fca00078e0202 */
[----:B------:R-:W0:Y:S02]  /*1570*/  LDG.E R15, desc[UR4][R6.64] ;  /* 0x00000004060f7981 */ /* 0x000e24000c1e1900 */
[----:B0-----:R-:W-:-:S05]  /*1580*/  IMAD.WIDE.U32 R14, R15, 0x4, R10 ;  /* 0x000000040f0e7825 */ /* 0x001fca00078e000a */
[----:B------:R-:W2:Y:S01]  /*1590*/  LDG.E R21, desc[UR4][R14.64] ;  /* 0x000000040e157981 */ /* 0x000ea2000c1e1900 */
[----:B------:R-:W-:-:S05]  /*15a0*/  IMAD.WIDE R12, R13, 0x4, R4 ;  /* 0x000000040d0c7825 */ /* 0x000fca00078e0204 */
        /* <DEDUP_REMOVED lines=8> */
[----:B--2---:R-:W-:Y:S04]  /*1630*/  STG.E desc[UR4][R12.64+0x400], R25 ;  /* 0x000400190c007986 */ /* 0x004fe8000c101904 */
[----:B------:R-:W2:Y:S02]  /*1640*/  LDG.E R15, desc[UR4][R6.64+0x600] ;  /* 0x00060004060f7981 */ /* 0x000ea4000c1e1900 */
[----:B--2---:R-:W-:-:S05]  /*1650*/  IMAD.WIDE.U32 R14, R15, 0x4, R10 ;  /* 0x000000040f0e7825 */ /* 0x004fca00078e000a */
[----:B0-----:R-:W2:Y:S04]  /*1660*/  LDG.E R21, desc[UR4][R14.64] ;  /* 0x000000040e157981 */ /* 0x001ea8000c1e1900 */
[----:B--2---:R0:W-:Y:S04]  /*1670*/  STG.E desc[UR4][R12.64+0x600], R21 ;  /* 0x000600150c007986 */ /* 0x0041e8000c101904 */
[----:B------:R-:W2:Y:S02]  /*1680*/  LDG.E R27, desc[UR4][R6.64+0x800] ;  /* 0x00080004061b7981 */ /* 0x000ea4000c1e1900 */
[----:B--2---:R-:W-:-:S06]  /*1690*/  IMAD.WIDE.U32 R16, R27, 0x4, R10 ;  /* 0x000000041b107825 */ /* 0x004fcc00078e000a */
[----:B------:R-:W2:Y:S04]  /*16a0*/  LDG.E R17, desc[UR4][R16.64] ;  /* 0x0000000410117981 */ /* 0x000ea8000c1e1900 */
[----:B--2---:R2:W-:Y:S04]  /*16b0*/  STG.E desc[UR4][R12.64+0x800], R17 ;  /* 0x000800110c007986 */ /* 0x0045e8000c101904 */
[----:B-1----:R-:W3:Y:S02]  /*16c0*/  LDG.E R23, desc[UR4][R6.64+0xa00] ;  /* 0x000a000406177981 */ /* 0x002ee4000c1e1900 */
[----:B---3--:R-:W-:-:S06]  /*16d0*/  IMAD.WIDE.U32 R18, R23, 0x4, R10 ;  /* 0x0000000417127825 */ /* 0x008fcc00078e000a */
        /* <DEDUP_REMOVED lines=8> */
[----:B------:R-:W3:Y:S01]  /*1760*/  LDG.E R11, desc[UR4][R10.64] ;  /* 0x000000040a0b7981 */ /* 0x000ee2000c1e1900 */
[----:B------:R-:W-:-:S03]  /*1770*/  VIADD R9, R9, 0x8 ;  /* 0x0000000809097836 */ /* 0x000fc60000000000 */
[----:B---3--:R2:W-:Y:S04]  /*1780*/  STG.E desc[UR4][R12.64+0xe00], R11 ;  /* 0x000e000b0c007986 */ /* 0x0085e8000c101904 */
.L_x_442:
[----:B------:R-:W-:Y:S05]  /*1790*/  @!P1 EXIT ;  /* 0x000000000000994d */ /* 0x000fea0003800000 */
[----:B------:R-:W-:Y:S02]  /*17a0*/  ISETP.GE.U32.AND P0, PT, R20, 0x4, PT ;  /* 0x000000041400780c */ /* 0x000fe40003f06070 */
[----:B------:R-:W-:-:S04]  /*17b0*/  LOP3.LUT R0, R0, 0x3, RZ, 0xc0, !PT ;  /* 0x0000000300007812 */ /* 0x000fc800078ec0ff */
[----:B------:R-:W-:-:S07]  /*17c0*/  ISETP.NE.AND P1, PT, R0, RZ, PT ;  /* 0x000000ff0000720c */ /* 0x000fce0003f25270 */
[----:B------:R-:W-:Y:S06]  /*17d0*/  @!P0 BRA `(.L_x_443) ;  /* 0x0000000000548947 */ /* 0x000fec0003800000 */
[----:B0-2---:R-:W-:Y:S01]  /*17e0*/  LEA R13, R9, R8, 0x7 ;  /* 0x00000008090d7211 */ /* 0x005fe200078e38ff */
[----:B-1----:R-:W0:Y:S04]  /*17f0*/  LDC.64 R6, c[0x0][0x3a0] ;  /* 0x0000e800ff067b82 */ /* 0x002e280000000a00 */
[----:B------:R-:W-:-:S05]  /*1800*/  IMAD.WIDE R10, R13, 0x4, R2 ;  /* 0x000000040d0a7825 */ /* 0x000fca00078e0202 */
[----:B------:R-:W0:Y:S02]  /*1810*/  LDG.E R15, desc[UR4][R10.64] ;  /* 0x000000040a0f7981 */ /* 0x000e24000c1e1900 */
[----:B0-----:R-:W-:-:S06]  /*1820*/  IMAD.WIDE.U32 R14, R15, 0x4, R6 ;  /* 0x000000040f0e7825 */ /* 0x001fcc00078e0006 */
[----:B------:R-:W2:Y:S01]  /*1830*/  LDG.E R15, desc[UR4][R14.64] ;  /* 0x000000040e0f7981 */ /* 0x000ea2000c1e1900 */
[----:B------:R-:W-:-:S05]  /*1840*/  IMAD.WIDE R12, R13, 0x4, R4 ;  /* 0x000000040d0c7825 */ /* 0x000fca00078e0204 */
[----:B--2---:R3:W-:Y:S04]  /*1850*/  STG.E desc[UR4][R12.64], R15 ;  /* 0x0000000f0c007986 */ /* 0x0047e8000c101904 */
[----:B------:R-:W2:Y:S02]  /*1860*/  LDG.E R17, desc[UR4][R10.64+0x200] ;  /* 0x000200040a117981 */ /* 0x000ea4000c1e1900 */
[----:B--2---:R-:W-:-:S06]  /*1870*/  IMAD.WIDE.U32 R16, R17, 0x4, R6 ;  /* 0x0000000411107825 */ /* 0x004fcc00078e0006 */
[----:B------:R-:W2:Y:S04]  /*1880*/  LDG.E R17, desc[UR4][R16.64] ;  /* 0x0000000410117981 */ /* 0x000ea8000c1e1900 */
[----:B--2---:R3:W-:Y:S04]  /*1890*/  STG.E desc[UR4][R12.64+0x200], R17 ;  /* 0x000200110c007986 */ /* 0x0047e8000c101904 */
[----:B------:R-:W2:Y:S02]  /*18a0*/  LDG.E R19, desc[UR4][R10.64+0x400] ;  /* 0x000400040a137981 */ /* 0x000ea4000c1e1900 */
[----:B--2---:R-:W-:-:S06]  /*18b0*/  IMAD.WIDE.U32 R18, R19, 0x4, R6 ;  /* 0x0000000413127825 */ /* 0x004fcc00078e0006 */
[----:B------:R-:W2:Y:S04]  /*18c0*/  LDG.E R19, desc[UR4][R18.64] ;  /* 0x0000000412137981 */ /* 0x000ea8000c1e1900 */
[----:B--2---:R3:W-:Y:S04]  /*18d0*/  STG.E desc[UR4][R12.64+0x400], R19 ;  /* 0x000400130c007986 */ /* 0x0047e8000c101904 */
[----:B------:R-:W2:Y:S02]  /*18e0*/  LDG.E R21, desc[UR4][R10.64+0x600] ;  /* 0x000600040a157981 */ /* 0x000ea4000c1e1900 */
[----:B--2---:R-:W-:-:S06]  /*18f0*/  IMAD.WIDE.U32 R6, R21, 0x4, R6 ;  /* 0x0000000415067825 */ /* 0x004fcc00078e0006 */
[----:B------:R-:W2:Y:S01]  /*1900*/  LDG.E R7, desc[UR4][R6.64] ;  /* 0x0000000406077981 */ /* 0x000ea2000c1e1900 */
[----:B------:R-:W-:-:S03]  /*1910*/  IADD3 R9, PT, PT, R9, 0x4, RZ ;  /* 0x0000000409097810 */ /* 0x000fc60007ffe0ff */
[----:B--2---:R3:W-:Y:S04]  /*1920*/  STG.E desc[UR4][R12.64+0x600], R7 ;  /* 0x000600070c007986 */ /* 0x0047e8000c101904 */
.L_x_443:
[----:B------:R-:W-:Y:S05]  /*1930*/  @!P1 EXIT ;  /* 0x000000000000994d */ /* 0x000fea0003800000 */
[----:B--23--:R-:W2:Y:S01]  /*1940*/  LDC.64 R12, c[0x0][0x3a0] ;  /* 0x0000e800ff0c7b82 */ /* 0x00cea20000000a00 */
[----:B0-----:R-:W-:Y:S01]  /*1950*/  IMAD R15, R9, 0x80, R8 ;  /* 0x00000080090f7824 */ /* 0x001fe200078e0208 */
[----:B------:R-:W-:-:S07]  /*1960*/  IADD3 R0, PT, PT, -R0, RZ, RZ ;  /* 0x000000ff00007210 */ /* 0x000fce0007ffe1ff */
.L_x_444:
[----:B------:R-:W-:-:S06]  /*1970*/  IMAD.WIDE R8, R15, 0x4, R2 ;  /* 0x000000040f087825 */ /* 0x000fcc00078e0202 */
[----:B------:R-:W1:Y:S01]  /*1980*/  LDG.E R9, desc[UR4][R8.64] ;  /* 0x0000000408097981 */ /* 0x000e62000c1e1900 */
[----:B------:R-:W-:-:S04]  /*1990*/  IADD3 R0, PT, PT, R0, 0x1, RZ ;  /* 0x0000000100007810 */ /* 0x000fc80007ffe0ff */
[----:B------:R-:W-:Y:S01]  /*19a0*/  ISETP.NE.AND P0, PT, R0, RZ, PT ;  /* 0x000000ff0000720c */ /* 0x000fe20003f05270 */
[----:B012---:R-:W-:-:S06]  /*19b0*/  IMAD.WIDE.U32 R10, R9, 0x4, R12 ;  /* 0x00000004090a7825 */ /* 0x007fcc00078e000c */
[----:B------:R-:W2:Y:S01]  /*19c0*/  LDG.E R11, desc[UR4][R10.64] ;  /* 0x000000040a0b7981 */ /* 0x000ea2000c1e1900 */
[----:B------:R-:W-:-:S05]  /*19d0*/  IMAD.WIDE R6, R15, 0x4, R4 ;  /* 0x000000040f067825 */ /* 0x000fca00078e0204 */
[----:B--2---:R0:W-:Y:S01]  /*19e0*/  STG.E desc[UR4][R6.64], R11 ;  /* 0x0000000b06007986 */ /* 0x0041e2000c101904 */
[----:B------:R-:W-:Y:S05]  /*19f0*/  @!P0 EXIT ;  /* 0x000000000000894d */ /* 0x000fea0003800000 */
[----:B------:R-:W-:Y:S01]  /*1a00*/  IADD3 R15, PT, PT, R15, 0x80, RZ ;  /* 0x000000800f0f7810 */ /* 0x000fe20007ffe0ff */
[----:B------:R-:W-:Y:S06]  /*1a10*/  BRA `(.L_x_444) ;  /* 0xfffffffc00d47947 */ /* 0x000fec000383ffff */
.L_x_445:
        /* <DEDUP_REMOVED lines=14> */
.L_x_1367:


//--------------------- .text._ZN3cub18CUB_300001_SM_10006detail9transform16transform_kernelINS2_10policy_hubILb1EN4cuda3std3__45tupleIJN6thrust24THRUST_300001_SM_1000_NS20permutation_iteratorINSA_10device_ptrIfEENSC_IjEEEEEEEE10policy1000EiNS7_10__identityESD_JSF_EEEvT0_iT1_T2_DpNS2_10kernel_argIT3_EE --------------------------
	.section	.text._ZN3cub18CUB_300001_SM_10006detail9transform16transform_kernelINS2_10policy_hubILb1EN4cuda3std3__45tupleIJN6thrust24THRUST_300001_SM_1000_NS20permutation_iteratorINSA_10device_ptrIfEENSC_IjEEEEEEEE10policy1000EiNS7_10__identityESD_JSF_EEEvT0_iT1_T2_DpNS2_10kernel_argIT3_EE,"ax",@progbits
	.align	128
        .global         _ZN3cub18CUB_300001_SM_10006detail9transform16transform_kernelINS2_10policy_hubILb1EN4cuda3std3__45tupleIJN6thrust24THRUST_300001_SM_1000_NS20permutation_iteratorINSA_10device_ptrIfEENSC_IjEEEEEEEE10policy1000EiNS7_10__identityESD_JSF_EEEvT0_iT1_T2_DpNS2_10kernel_argIT3_EE
        .type           _ZN3cub18CUB_300001_SM_10006detail9transform16transform_kernelINS2_10policy_hubILb1EN4cuda3std3__45tupleIJN6thrust24THRUST_300001_SM_1000_NS20permutation_iteratorINSA_10device_ptrIfEENSC_IjEEEEEEEE10policy1000EiNS7_10__identityESD_JSF_EEEvT0_iT1_T2_DpNS2_10kernel_argIT3_EE,@function
        .size           _ZN3cub18CUB_300001_SM_10006detail9transform16transform_kernelINS2_10policy_hubILb1EN4cuda3std3__45tupleIJN6thrust24THRUST_300001_SM_1000_NS20permutation_iteratorINSA_10device_ptrIfEENSC_IjEEEEEEEE10policy1000EiNS7_10__identityESD_JSF_EEEvT0_iT1_T2_DpNS2_10kernel_argIT3_EE,(.L_x_1368 - _ZN3cub18CUB_300001_SM_10006detail9transform16transform_kernelINS2_10policy_hubILb1EN4cuda3std3__45tupleIJN6thrust24THRUST_300001_SM_1000_NS20permutation_iteratorINSA_10device_ptrIfEENSC_IjEEEEEEEE10policy1000EiNS7_10__identityESD_JSF_EEEvT0_iT1_T2_DpNS2_10kernel_argIT3_EE)
        .other          _ZN3cub18CUB_300001_SM_10006detail9transform16transform_kernelINS2_10policy_hubILb1EN4cuda3std3__45tupleIJN6thrust24THRUST_300001_SM_1000_NS20permutation_iteratorINSA_10device_ptrIfEENSC_IjEEEEEEEE10policy1000EiNS7_10__identityESD_JSF_EEEvT0_iT1_T2_DpNS2_10kernel_argIT3_EE,@"STO_CUDA_ENTRY STV_DEFAULT"
_ZN3cub18CUB_300001_SM_10006detail9transform16transform_kernelINS2_10policy_hubILb1EN4cuda3std3__45tupleIJN6thrust24THRUST_300001_SM_1000_NS20permutation_iteratorINSA_10device_ptrIfEENSC_IjEEEEEEEE10policy1000EiNS7_10__identityESD_JSF_EEEvT0_iT1_T2_DpNS2_10kernel_argIT3_EE:
.text._ZN3cub18CUB_300001_SM_10006detail9transform16transform_kernelINS2_10policy_hubILb1EN4cuda3std3__45tupleIJN6thrust24THRUST_300001_SM_1000_NS20permutation_iteratorINSA_10device_ptrIfEENSC_IjEEEEEEEE10policy1000EiNS7_10__identityESD_JSF_EEEvT0_iT1_T2_DpNS2_10kernel_argIT3_EE:
[----:B------:R-:W-:Y:S08]  /*0000*/  LDC R1, c[0x0][0x37c] ;  /* 0x0000df00ff017b82 */ /* 0x000ff00000000800 */
[----:B------:R-:W0:Y:S01]  /*0010*/  LDC.64 R10, c[0x0][0x380] ;  /* 0x0000e000ff0a7b82 */ /* 0x000e220000000a00 */
[----:B------:R-:W1:Y:S07]  /*0020*/  LDCU.64 UR6, c[0x0][0x358] ;  /* 0x00006b00ff0677ac */ /* 0x000e6e0008000a00 */
[----:B------:R-:W2:Y:S08]  /*0030*/  S2UR UR4, SR_CTAID.X ;  /* 0x00000000000479c3 */ /* 0x000eb00000002500 */
[----:B------:R-:W3:Y:S01]  /*0040*/  LDC.64 R2, c[0x0][0x398] ;  /* 0x0000e600ff027b82 */ /* 0x000ee20000000a00 */
[----:B0-----:R-:W-:-:S07]  /*0050*/  SHF.L.U32 R0, R11, 0x7, RZ ;  /* 0x000000070b007819 */ /* 0x001fce00000006ff */
[----:B------:R-:W0:Y:S01]  /*0060*/  LDC.64 R4, c[0x0][0x390] ;  /* 0x0000e400ff047b82 */ /* 0x000e220000000a00 */
[----:B--2---:R-:W-:-:S05]  /*0070*/  IMAD R7, R0, UR4, RZ ;  /* 0x0000000400077c24 */ /* 0x004fca000f8e02ff */
[C---:B------:R-:W-:Y:S01]  /*0080*/  IADD3 R9, PT, PT, -R7.reuse, R10, RZ ;  /* 0x0000000a07097210 */ /* 0x040fe20007ffe1ff */
[----:B---3--:R-:W-:-:S03]  /*0090*/  IMAD.WIDE R2, R7, 0x4, R2 ;  /* 0x0000000407027825 */ /* 0x008fc600078e0202 */
[CC--:B------:R-:W-:Y:S02]  /*00a0*/  ISETP.GT.AND P0, PT, R0.reuse, R9.reuse, PT ;  /* 0x000000090000720c */ /* 0x0c0fe40003f04270 */
[----:B------:R-:W-:Y:S01]  /*00b0*/  VIMNMX R0, PT, PT, R0, R9, PT ;  /* 0x0000000900007248 */ /* 0x000fe20003fe0100 */
[----:B0-----:R-:W-:-:S10]  /*00c0*/  IMAD.WIDE R4, R7, 0x4, R4 ;  /* 0x0000000407047825 */ /* 0x001fd400078e0204 */
[----:B-1----:R-:W-:Y:S05]  /*00d0*/  @P0 BRA `(.L_x_446) ;  /* 0x0000000800cc0947 */ /* 0x002fea0003800000 */
[----:B------:R-:W-:-:S13]  /*00e0*/  ISETP.GE.AND P0, PT, R11, 0x1, PT ;  /* 0x000000010b00780c */ /* 0x000fda0003f06270 */
[----:B------:R-:W-:Y:S05]  /*00f0*/  @!P0 EXIT ;  /* 0x000000000000894d */ /* 0x000fea0003800000 */
[----:B------:R-:W0:Y:S01]  /*0100*/  S2R R0, SR_TID.X ;  /* 0x0000000000007919 */ /* 0x000e220000002100 */
[C---:B------:R-:W-:Y:S01]  /*0110*/  ISETP.GE.U32.AND P1, PT, R11.reuse, 0x10, PT ;  /* 0x000000100b00780c */ /* 0x040fe20003f26070 */
[----:B------:R-:W-:Y:S01]  /*0120*/  HFMA2 R7, -RZ, RZ, 0, 0 ;  /* 0x00000000ff077431 */ /* 0x000fe200000001ff */
[----:B------:R-:W-:-:S04]  /*0130*/  LOP3.LUT R22, R11, 0xf, RZ, 0xc0, !PT ;  /* 0x0000000f0b167812 */ /* 0x000fc800078ec0ff */
[----:B------:R-:W-:-:S07]  /*0140*/  ISETP.NE.AND P0, PT, R22, RZ, PT ;  /* 0x000000ff1600720c */ /* 0x000fce0003f05270 */
[----:B------:R-:W-:Y:S06]  /*0150*/  @!P1 BRA `(.L_x_447) ;  /* 0x00000004005c9947 */ /* 0x000fec0003800000 */
[C---:B0-----:R-:W-:Y:S01]  /*0160*/  IMAD.WIDE.U32 R16, R0.reuse, 0x4, RZ ;  /* 0x0000000400107825 */ /* 0x041fe200078e00ff */
[----:B------:R-:W-:Y:S02]  /*0170*/  LOP3.LUT R7, R11, 0x7ffffff0, RZ, 0xc0, !PT ;  /* 0x7ffffff00b077812 */ /* 0x000fe400078ec0ff */
[----:B------:R-:W-:Y:S02]  /*0180*/  IADD3 R6, PT, PT, R0, 0x480, RZ ;  /* 0x0000048000067810 */ /* 0x000fe40007ffe0ff */
[----:B------:R-:W-:Y:S02]  /*0190*/  MOV R13, R16 ;  /* 0x00000010000d7202 */ /* 0x000fe40000000f00 */
[----:B------:R-:W-:-:S07]  /*01a0*/  IADD3 R12, PT, PT, -R7, RZ, RZ ;  /* 0x000000ff070c7210 */ /* 0x000fce0007ffe1ff */
.L_x_448:
        /* <DEDUP_REMOVED lines=38> */
[----:B------:R-:W-:Y:S01]  /*0410*/  MOV R20, 0x600 ;  /* 0x0000060000147802 */ /* 0x000fe20000000f00 */
[----:B--2---:R-:W-:-:S06]  /*0420*/  IMAD.WIDE.U32 R24, R21, 0x4, R8 ;  /* 0x0000000415187825 */ /* 0x004fcc00078e0008 */
[----:B------:R-:W2:Y:S01]  /*0430*/  LDG.E R25, desc[UR6][R24.64] ;  /* 0x0000000618197981 */ /* 0x000ea2000c1e1900 */
[----:B------:R-:W-:-:S03]  /*0440*/  HFMA2 R21, -RZ, RZ, 0, 0 ;  /* 0x00000000ff157431 */ /* 0x000fc600000001ff */
[----:B------:R-:W-:-:S03]  /*0450*/  IMAD.WIDE R20, R6, 0x4, R20 ;  /* 0x0000000406147825 */ /* 0x000fc600078e0214 */
[----:B------:R-:W-:-:S04]  /*0460*/  IADD3 R18, P1, PT, R2, R20, RZ ;  /* 0x0000001402127210 */ /* 0x000fc80007f3e0ff */
[----:B------:R-:W-:Y:S01]  /*0470*/  IADD3.X R19, PT, PT, R3, R21, RZ, P1, !PT ;  /* 0x0000001503137210 */ /* 0x000fe20000ffe4ff */
        /* <DEDUP_REMOVED lines=37> */
.L_x_447:
[----:B------:R-:W-:Y:S05]  /*06d0*/  @!P0 EXIT ;  /* 0x000000000000894d */ /* 0x000fea0003800000 */
[----:B------:R-:W2:Y:S01]  /*06e0*/  LDCU UR4, c[0x0][0x384] ;  /* 0x00007080ff0477ac */ /* 0x000ea20008000800 */
[----:B------:R-:W-:Y:S01]  /*06f0*/  ISETP.GE.U32.AND P0, PT, R22, 0x8, PT ;  /* 0x000000081600780c */ /* 0x000fe20003f06070 */
[----:B--2---:R-:W-:-:S06]  /*0700*/  ULOP3.LUT UR5, UR4, 0x7, URZ, 0xc0, !UPT ;  /* 0x0000000704057892 */ /* 0x004fcc000f8ec0ff */
[----:B------:R-:W-:-:S06]  /*0710*/  ISETP.NE.AND P1, PT, RZ, UR5, PT ;  /* 0x00000005ff007c0c */ /* 0x000fcc000bf25270 */
[----:B------:R-:W-:Y:S07]  /*0720*/  @!P0 BRA `(.L_x_449) ;  /* 0x0000000000948947 */ /* 0x000fee0003800000 */
        /* <DEDUP_REMOVED lines=35> */
[----:B------:R-:W-:-:S03]  /*0960*/  IADD3 R7, PT, PT, R7, 0x8, RZ ;  /* 0x0000000807077810 */ /* 0x000fc60007ffe0ff */
[----:B---3--:R2:W-:Y:S04]  /*0970*/  STG.E desc[UR6][R12.64+0xe00], R11 ;  /* 0x000e000b0c007986 */ /* 0x0085e8000c101906 */
.L_x_449:
[----:B------:R-:W-:Y:S05]  /*0980*/  @!P1 EXIT ;  /* 0x000000000000994d */ /* 0x000fea0003800000 */
[----:B------:R-:W-:Y:S02]  /*0990*/  UISETP.GE.U32.AND UP0, UPT, UR5, 0x4, UPT ;  /* 0x000000040500788c */ /* 0x000fe4000bf06070 */
[----:B------:R-:W-:-:S06]  /*09a0*/  ULOP3.LUT UR4, UR4, 0x3, URZ, 0xc0, !UPT ;  /* 0x0000000304047892 */ /* 0x000fcc000f8ec0ff */
[----:B------:R-:W-:Y:S01]  /*09b0*/  ISETP.NE.AND P0, PT, RZ, UR4, PT ;  /* 0x00000004ff007c0c */ /* 0x000fe2000bf05270 */
[----:B------:R-:W-:-:S12]  /*09c0*/  BRA.U !UP0, `(.L_x_450) ;  /* 0x0000000108547547 */ /* 0x000fd8000b800000 */
        /* <DEDUP_REMOVED lines=21> */
.L_x_450:
[----:B------:R-:W-:Y:S05]  /*0b20*/  @!P0 EXIT ;  /* 0x000000000000894d */ /* 0x000fea0003800000 */
[----:B--23--:R-:W2:Y:S01]  /*0b30*/  LDC.64 R12, c[0x0][0x3a0] ;  /* 0x0000e800ff0c7b82 */ /* 0x00cea20000000a00 */
[----:B01----:R-:W-:Y:S01]  /*0b40*/  LEA R15, R7, R0, 0x7 ;  /* 0x00000000070f7211 */ /* 0x003fe200078e38ff */
[----:B------:R-:W-:-:S12]  /*0b50*/  UIADD3 UR4, UPT, UPT, -UR4, URZ, URZ ;  /* 0x000000ff04047290 */ /* 0x000fd8000fffe1ff */
.L_x_451:
[----:B------:R-:W-:-:S06]  /*0b60*/  IMAD.WIDE R8, R15, 0x4, R2 ;  /* 0x000000040f087825 */ /* 0x000fcc00078e0202 */
[----:B------:R-:W2:Y:S02]  /*0b70*/  LDG.E R9, desc[UR6][R8.64] ;  /* 0x0000000608097981 */ /* 0x000ea4000c1e1900 */
[----:B0-2---:R-:W-:-:S06]  /*0b80*/  IMAD.WIDE.U32 R10, R9, 0x4, R12 ;  /* 0x00000004090a7825 */ /* 0x005fcc00078e000c */
[----:B------:R-:W2:Y:S01]  /*0b90*/  LDG.E R11, desc[UR6][R10.64] ;  /* 0x000000060a0b7981 */ /* 0x000ea2000c1e1900 */
[----:B------:R-:W-:Y:S01]  /*0ba0*/  IMAD.WIDE R6, R15, 0x4, R4 ;  /* 0x000000040f067825 */ /* 0x000fe200078e0204 */
[----:B------:R-:W-:-:S03]  /*0bb0*/  UIADD3 UR4, UPT, UPT, UR4, 0x1, URZ ;  /* 0x0000000104047890 */ /* 0x000fc6000fffe0ff */
[----:B------:R-:W-:Y:S01]  /*0bc0*/  VIADD R15, R15, 0x80 ;  /* 0x000000800f0f7836 */ /* 0x000fe20000000000 */
[----:B------:R-:W-:Y:S01]  /*0bd0*/  UISETP.NE.AND UP0, UPT, UR4, URZ, UPT ;  /* 0x000000ff0400728c */ /* 0x000fe2000bf05270 */
[----:B--2---:R0:W-:Y:S08]  /*0be0*/  STG.E desc[UR6][R6.64], R11 ;  /* 0x0000000b06007986 */ /* 0x0041f0000c101906 */
[----:B------:R-:W-:Y:S05]  /*0bf0*/  BRA.U UP0, `(.L_x_451) ;  /* 0xfffffffd00d87547 */ /* 0x000fea000b83ffff */
[----:B------:R-:W-:Y:S05]  /*0c00*/  EXIT ;  /* 0x000000000000794d */ /* 0x000fea0003800000 */
.L_x_446:
[----:B------:R-:W-:-:S13]  /*0c10*/  ISETP.GE.AND P0, PT, R11, 0x1, PT ;  /* 0x000000010b00780c */ /* 0x000fda0003f06270 */
[----:B------:R-:W-:Y:S05]  /*0c20*/  @!P0 EXIT ;  /* 0x000000000000894d */ /* 0x000fea0003800000 */
[----:B------:R-:W0:Y:S01]  /*0c30*/  S2R R8, SR_TID.X ;  /* 0x0000000000087919 */ /* 0x000e220000002100 */
[C---:B------:R-:W-:Y:S02]  /*0c40*/  ISETP.GE.U32.AND P0, PT, R11.reuse, 0x8, PT ;  /* 0x000000080b00780c */ /* 0x040fe40003f06070 */
[----:B------:R-:W-:Y:S02]  /*0c50*/  LOP3.LUT R22, R11, 0x7, RZ, 0xc0, !PT ;  /* 0x000000070b167812 */ /* 0x000fe400078ec0ff */
[----:B------:R-:W-:-:S09]  /*0c60*/  MOV R9, RZ ;  /* 0x000000ff00097202 */ /* 0x000fd20000000f00 */
[----:B------:R-:W-:Y:S05]  /*0c70*/  @!P0 BRA `(.L_x_452) ;  /* 0x0000000400108947 */ /* 0x000fea0003800000 */
[----:B------:R-:W1:Y:S01]  /*0c80*/  LDC.64 R6, c[0x0][0x3a0] ;  /* 0x0000e800ff067b82 */ /* 0x000e620000000a00 */
[----:B------:R-:W-:Y:S01]  /*0c90*/  HFMA2 R12, -RZ, RZ, 0, 0 ;  /* 0x00000000ff0c7431 */ /* 0x000fe200000001ff */
[----:B------:R-:W-:-:S07]  /*0ca0*/  LOP3.LUT R9, R11, 0x7ffffff8, RZ, 0xc0, !PT ;  /* 0x7ffffff80b097812 */ /* 0x000fce00078ec0ff */
.L_x_455:
[----:B0-----:R-:W-:-:S04]  /*0cb0*/  LEA R13, R12, R8, 0x7 ;  /* 0x000000080c0d7211 */ /* 0x001fc800078e38ff */
[----:B------:R-:W-:-:S13]  /*0cc0*/  ISETP.GE.AND P0, PT, R13, R0, PT ;  /* 0x000000000d00720c */ /* 0x000fda0003f06270 */
        /* <DEDUP_REMOVED lines=11> */
[----:B------:R-:W0:Y:S01]  /*0d80*/  @!P1 LDG.E R27, desc[UR6][R10.64] ;  /* 0x000000060a1b9981 */ /* 0x000e22000c1e1900 */
[----:B------:R-:W-:-:S04]  /*0d90*/  IADD3 R15, PT, PT, R13, 0x100, RZ ;  /* 0x000001000d0f7810 */ /* 0x000fc80007ffe0ff */
[----:B------:R-:W-:Y:S01]  /*0da0*/  ISETP.GE.AND P0, PT, R15, R0, PT ;  /* 0x000000000f00720c */ /* 0x000fe20003f06270 */
[----:B0-----:R-:W-:-:S12]  /*0db0*/  @!P1 IMAD.WIDE.U32 R20, R27, 0x4, R20 ;  /* 0x000000041b149825 */ /* 0x001fd800078e0014 */
[----:B------:R-:W0:Y:S01]  /*0dc0*/  @!P0 LDC.64 R16, c[0x0][0x3a0] ;  /* 0x0000e800ff108b82 */ /* 0x000e220000000a00 */
[----:B------:R-:W3:Y:S01]  /*0dd0*/  @!P1 LDG.E R21, desc[UR6][R20.64] ;  /* 0x0000000614159981 */ /* 0x000ee2000c1e1900 */
[----:B------:R-:W-:-:S05]  /*0de0*/  IMAD.WIDE R14, R25, 0x4, R4 ;  /* 0x00000004190e7825 */ /* 0x000fca00078e0204 */
[----:B---3--:R3:W-:Y:S04]  /*0df0*/  @!P1 STG.E desc[UR6][R14.64], R21 ;  /* 0x000000150e009986 */ /* 0x0087e8000c101906 */
[----:B------:R-:W0:Y:S01]  /*0e00*/  @!P0 LDG.E R25, desc[UR6][R10.64+0x200] ;  /* 0x000200060a198981 */ /* 0x000e22000c1e1900 */
[----:B--2---:R-:W-:-:S04]  /*0e10*/  IADD3 R19, PT, PT, R13, 0x180, RZ ;  /* 0x000001800d137810 */ /* 0x004fc80007ffe0ff */
[----:B------:R-:W-:-:S13]  /*0e20*/  ISETP.GE.AND P1, PT, R19, R0, PT ;  /* 0x000000001300720c */ /* 0x000fda0003f26270 */
[----:B------:R-:W2:Y:S01]  /*0e30*/  @!P1 LDC.64 R18, c[0x0][0x3a0] ;  /* 0x0000e800ff129b82 */ /* 0x000ea20000000a00 */
[----:B0-----:R-:W-:-:S05]  /*0e40*/  @!P0 IMAD.WIDE.U32 R16, R25, 0x4, R16 ;  /* 0x0000000419108825 */ /* 0x001fca00078e0010 */
[----:B------:R-:W4:Y:S04]  /*0e50*/  @!P0 LDG.E R23, desc[UR6][R16.64] ;  /* 0x0000000610178981 */ /* 0x000f28000c1e1900 */
[----:B----4-:R0:W-:Y:S04]  /*0e60*/  @!P0 STG.E desc[UR6][R14.64+0x200], R23 ;  /* 0x000200170e008986 */ /* 0x0101e8000c101906 */
[----:B------:R-:W2:Y:S02]  /*0e70*/  @!P1 LDG.E R25, desc[UR6][R10.64+0x400] ;  /* 0x000400060a199981 */ /* 0x000ea4000c1e1900 */
[----:B--2---:R-:W-:-:S05]  /*0e80*/  @!P1 IMAD.WIDE.U32 R18, R25, 0x4, R18 ;  /* 0x0000000419129825 */ /* 0x004fca00078e0012 */
[----:B---3--:R-:W2:Y:S01]  /*0e90*/  @!P1 LDG.E R21, desc[UR6][R18.64] ;  /* 0x0000000612159981 */ /* 0x008ea2000c1e1900 */
[----:B------:R-:W-:-:S05]  /*0ea0*/  VIADD R25, R13, 0x200 ;  /* 0x000002000d197836 */ /* 0x000fca0000000000 */
[----:B------:R-:W-:-:S13]  /*0eb0*/  ISETP.GE.AND P0, PT, R25, R0, PT ;  /* 0x000000001900720c */ /* 0x000fda0003f06270 */
[----:B------:R-:W3:Y:S01]  /*0ec0*/  @!P0 LDC.64 R16, c[0x0][0x3a0] ;  /* 0x0000e800ff108b82 */ /* 0x000ee20000000a00 */
[----:B--2---:R2:W-:Y:S04]  /*0ed0*/  @!P1 STG.E desc[UR6][R14.64+0x400], R21 ;  /* 0x000400150e009986 */ /* 0x0045e8000c101906 */
[----:B------:R-:W3:Y:S02]  /*0ee0*/  @!P0 LDG.E R25, desc[UR6][R10.64+0x600] ;  /* 0x000600060a198981 */ /* 0x000ee4000c1e1900 */
[----:B---3--:R-:W-:-:S05]  /*0ef0*/  @!P0 IMAD.WIDE.U32 R16, R25, 0x4, R16 ;  /* 0x0000000419108825 */ /* 0x008fca00078e0010 */
[----:B0-----:R-:W3:Y:S01]  /*0f00*/  @!P0 LDG.E R23, desc[UR6][R16.64] ;  /* 0x0000000610178981 */ /* 0x001ee2000c1e1900 */
[----:B------:R-:W-:-:S04]  /*0f10*/  IADD3 R25, PT, PT, R13, 0x280, RZ ;  /* 0x000002800d197810 */ /* 0x000fc80007ffe0ff */
[----:B------:R-:W-:-:S13]  /*0f20*/  ISETP.GE.AND P1, PT, R25, R0, PT ;  /* 0x000000001900720c */ /* 0x000fda0003f26270 */
[----:B------:R-:W0:Y:S01]  /*0f30*/  @!P1 LDC.64 R18, c[0x0][0x3a0] ;  /* 0x0000e800ff129b82 */ /* 0x000e220000000a00 */
[----:B---3--:R3:W-:Y:S04]  /*0f40*/  @!P0 STG.E desc[UR6][R14.64+0x600], R23 ;  /* 0x000600170e008986 */ /* 0x0087e8000c101906 */
[----:B------:R-:W0:Y:S01]  /*0f50*/  @!P1 LDG.E R25, desc[UR6][R10.64+0x800] ;  /* 0x000800060a199981 */ /* 0x000e22000c1e1900 */
[----:B--2---:R-:W-:-:S04]  /*0f60*/  IADD3 R21, PT, PT, R13, 0x300, RZ ;  /* 0x000003000d157810 */ /* 0x004fc80007ffe0ff */
[----:B------:R-:W-:-:S13]  /*0f70*/  ISETP.GE.AND P0, PT, R21, R0, PT ;  /* 0x000000001500720c */ /* 0x000fda0003f06270 */
[----:B------:R-:W2:Y:S01]  /*0f80*/  @!P0 LDC.64 R16, c[0x0][0x3a0] ;  /* 0x0000e800ff108b82 */ /* 0x000ea20000000a00 */
[----:B0-----:R-:W-:-:S06]  /*0f90*/  @!P1 IMAD.WIDE.U32 R18, R25, 0x4, R18 ;  /* 0x0000000419129825 */ /* 0x001fcc00078e0012 */
[----:B------:R-:W4:Y:S04]  /*0fa0*/  @!P1 LDG.E R19, desc[UR6][R18.64] ;  /* 0x0000000612139981 */ /* 0x000f28000c1e1900 */
[----:B----4-:R3:W-:Y:S04]  /*0fb0*/  @!P1 STG.E desc[UR6][R14.64+0x800], R19 ;  /* 0x000800130e009986 */ /* 0x0107e8000c101906 */
[----:B------:R-:W2:Y:S02]  /*0fc0*/  @!P0 LDG.E R21, desc[UR6][R10.64+0xa00] ;  /* 0x000a00060a158981 */ /* 0x000ea4000c1e1900 */
[----:B--2---:R-:W-:-:S06]  /*0fd0*/  @!P0 IMAD.WIDE.U32 R16, R21, 0x4, R16 ;  /* 0x0000000415108825 */ /* 0x004fcc00078e0010 */
[----:B------:R-:W2:Y:S01]  /*0fe0*/  @!P0 LDG.E R17, desc[UR6][R16.64] ;  /* 0x0000000610118981 */ /* 0x000ea2000c1e1900 */
[----:B------:R-:W-:Y:S01]  /*0ff0*/  IADD3 R13, PT, PT, R13, 0x380, RZ ;  /* 0x000003800d0d7810 */ /* 0x000fe20007ffe0ff */
[----:B------:R-:W-:Y:S01]  /*1000*/  BSSY.RECONVERGENT B0, `(.L_x_453) ;  /* 0x000000a000007945 */ /* 0x000fe20003800200 */
[----:B------:R-:W-:-:S04]  /*1010*/  IADD3 R12, PT, PT, R12, 0x8, RZ ;  /* 0x000000080c0c7810 */ /* 0x000fc80007ffe0ff */
[----:B------:R-:W-:Y:S01]  /*1020*/  ISETP.NE.AND P1, PT, R12, R9, PT ;  /* 0x000000090c00720c */ /* 0x000fe20003f25270 */
[----:B--2---:R3:W-:Y:S01]  /*1030*/  @!P0 STG.E desc[UR6][R14.64+0xa00], R17 ;  /* 0x000a00110e008986 */ /* 0x0047e2000c101906 */
[----:B------:R-:W-:-:S13]  /*1040*/  ISETP.GE.AND P0, PT, R13, R0, PT ;  /* 0x000000000d00720c */ /* 0x000fda0003f06270 */
[----:B---3--:R-:W-:Y:S05]  /*1050*/  @P0 BRA `(.L_x_454) ;  /* 0x0000000000100947 */ /* 0x008fea0003800000 */
[----:B------:R-:W1:Y:S02]  /*1060*/  LDG.E R17, desc[UR6][R10.64+0xc00] ;  /* 0x000c00060a117981 */ /* 0x000e64000c1e1900 */
[----:B-1----:R-:W-:-:S06]  /*1070*/  IMAD.WIDE.U32 R16, R17, 0x4, R6 ;  /* 0x0000000411107825 */ /* 0x002fcc00078e0006 */
[----:B------:R-:W2:Y:S04]  /*1080*/  LDG.E R17, desc[UR6][R16.64] ;  /* 0x0000000610117981 */ /* 0x000ea8000c1e1900 */
[----:B--2---:R0:W-:Y:S02]  /*1090*/  STG.E desc[UR6][R14.64+0xc00], R17 ;  /* 0x000c00110e007986 */ /* 0x0041e4000c101906 */
.L_x_454:
[----:B------:R-:W-:Y:S05]  /*10a0*/  BSYNC.RECONVERGENT B0 ;  /* 0x0000000000007941 */ /* 0x000fea0003800200 */
.L_x_453:
[----:B------:R-:W-:Y:S05]  /*10b0*/  @P1 BRA `(.L_x_455) ;  /* 0xfffffff800fc1947 */ /* 0x000fea000383ffff */
.L_x_452:
[----:B------:R-:W-:-:S13]  /*10c0*/  ISETP.NE.AND P0, PT, R22, RZ, PT ;  /* 0x000000ff1600720c */ /* 0x000fda0003f05270 */
[----:B------:R-:W-:Y:S05]  /*10d0*/  @!P0 EXIT ;  /* 0x000000000000894d */ /* 0x000fea0003800000 */
[----:B-1----:R-:W1:Y:S01]  /*10e0*/  LDC R6, c[0x0][0x384] ;  /* 0x0000e100ff067b82 */ /* 0x002e620000000800 */
        /* <DEDUP_REMOVED lines=41> */
.L_x_456:
[----:B------:R-:W-:Y:S05]  /*1380*/  @!P0 EXIT ;  /* 0x000000000000894d */ /* 0x000fea0003800000 */
[----:B------:R-:W-:Y:S02]  /*1390*/  ISETP.NE.AND P1, PT, R20, 0x1, PT ;  /* 0x000000011400780c */ /* 0x000fe40003f25270 */
[----:B------:R-:W-:-:S04]  /*13a0*/  LOP3.LUT R6, R6, 0x1, RZ, 0xc0, !PT ;  /* 0x0000000106067812 */ /* 0x000fc800078ec0ff */
[----:B------:R-:W-:-:S07]  /*13b0*/  ISETP.NE.U32.AND P0, PT, R6, 0x1, PT ;  /* 0x000000010600780c */ /* 0x000fce0003f05070 */
[----:B------:R-:W-:Y:S06]  /*13c0*/  @!P1 BRA `(.L_x_457) ;  /* 0x00000000004c9947 */ /* 0x000fec0003800000 */
[----:B01----:R-:W-:-:S04]  /*13d0*/  LEA R13, R9, R8, 0x7 ;  /* 0x00000008090d7211 */ /* 0x003fc800078e38ff */
        /* <DEDUP_REMOVED lines=18> */
.L_x_457:
[----:B------:R-:W-:Y:S05]  /*1500*/  @P0 EXIT ;  /* 0x000000000000094d */ /* 0x000fea0003800000 */
[----:B0-----:R-:W-:-:S04]  /*1510*/  LEA R9, R9, R8, 0x7 ;  /* 0x0000000809097211 */ /* 0x001fc800078e38ff */
[----:B------:R-:W-:-:S13]  /*1520*/  ISETP.GE.AND P0, PT, R9, R0, PT ;  /* 0x000000000900720c */ /* 0x000fda0003f06270 */
[----:B------:R-:W-:Y:S05]  /*1530*/  @P0 EXIT ;  /* 0x000000000000094d */ /* 0x000fea0003800000 */
[----:B------:R-:W-:Y:S01]  /*1540*/  IMAD.WIDE R2, R9, 0x4, R2 ;  /* 0x0000000409027825 */ /* 0x000fe200078e0202 */
[----:B--2---:R-:W0:Y:S05]  /*1550*/  LDC.64 R6, c[0x0][0x3a0] ;  /* 0x0000e800ff067b82 */ /* 0x004e2a0000000a00 */
[----:B------:R-:W0:Y:S02]  /*1560*/  LDG.E R3, desc[UR6][R2.64] ;  /* 0x0000000602037981 */ /* 0x000e24000c1e1900 */
[----:B0-----:R-:W-:-:S06]  /*1570*/  IMAD.WIDE.U32 R6, R3, 0x4, R6 ;  /* 0x0000000403067825 */ /* 0x001fcc00078e0006 */
[----:B------:R-:W2:Y:S01]  /*1580*/  LDG.E R7, desc[UR6][R6.64] ;  /* 0x0000000606077981 */ /* 0x000ea2000c1e1900 */
[----:B------:R-:W-:-:S05]  /*1590*/  IMAD.WIDE R4, R9, 0x4, R4 ;  /* 0x0000000409047825 */ /* 0x000fca00078e0204 */
[----:B--2---:R-:W-:Y:S01]  /*15a0*/  STG.E desc[UR6][R4.64], R7 ;  /* 0x0000000704007986 */ /* 0x004fe2000c101906 */
[----:B------:R-:W-:Y:S05]  /*15b0*/  EXIT ;  /* 0x000000000000794d */ /* 0x000fea0003800000 */
.L_x_458:
        /* <DEDUP_REMOVED lines=12> */
.L_x_1368:


//--------------------- .text._ZN3cub18CUB_300001_SM_10006detail8for_each13static_kernelINS2_12policy_hub_t12policy_500_tElN6thrust24THRUST_300001_SM_1000_NS8cuda_cub11__transform17unary_transform_fINS7_10device_ptrIiEESC_NS9_14no_stencil_tagENS8_9__replace10constant_fIiEENS7_6detail10functional5actorINSI_9compositeIJNSI_16operator_adaptorIN4cuda3std3__48equal_toIvEEEENSJ_INSI_8argumentILj0EEEEENSJ_INSI_5valueIiEEEEEEEEEEEEEvT0_T1_ --------------------------
	.section	.text._ZN3cub18CUB_300001_SM_10006detail8for_each13static_kernelINS2_12policy_hub_t12policy_500_tElN6thrust24THRUST_300001_SM_1000_NS8cuda_cub11__transform17unary_transform_fINS7_10device_ptrIiEESC_NS9_14no_stencil_tagENS8_9__replace10constant_fIiEENS7_6detail10functional5actorINSI_9compositeIJNSI_16operator_adaptorIN4cuda3std3__48equal_toIvEEEENSJ_INSI_8argumentILj0EEEEENSJ_INSI_5valueIiEEEEEEEEEEEEEvT0_T1_,"ax",@progbits
	.align	128
        .global         _ZN3cub18CUB_300001_SM_10006detail8for_each13static_kernelINS2_12policy_hub_t12policy_500_tElN6thrust24THRUST_300001_SM_1000_NS8cuda_cub11__transform17unary_transform_fINS7_10device_ptrIiEESC_NS9_14no_stencil_tagENS8_9__replace10constant_fIiEENS7_6detail10functional5actorINSI_9compositeIJNSI_16operator_adaptorIN4cuda3std3__48equal_toIvEEEENSJ_INSI_8argumentILj0EEEEENSJ_INSI_5valueIiEEEEEEEEEEEEEvT0_T1_
        .type           _ZN3cub18CUB_300001_SM_10006detail8for_each13static_kernelINS2_12policy_hub_t12policy_500_tElN6thrust24THRUST_300001_SM_1000_NS8cuda_cub11__transform17unary_transform_fINS7_10device_ptrIiEESC_NS9_14no_stencil_tagENS8_9__replace10constant_fIiEENS7_6detail10functional5actorINSI_9compositeIJNSI_16operator_adaptorIN4cuda3std3__48equal_toIvEEEENSJ_INSI_8argumentILj0EEEEENSJ_INSI_5valueIiEEEEEEEEEEEEEvT0_T1_,@function
        .size           _ZN3cub18CUB_300001_SM_10006detail8for_each13static_kernelINS2_12policy_hub_t12policy_500_tElN6thrust24THRUST_300001_SM_1000_NS8cuda_cub11__transform17unary_transform_fINS7_10device_ptrIiEESC_NS9_14no_stencil_tagENS8_9__replace10constant_fIiEENS7_6detail10functional5actorINSI_9compositeIJNSI_16operator_adaptorIN4cuda3std3__48equal_toIvEEEENSJ_INSI_8argumentILj0EEEEENSJ_INSI_5valueIiEEEEEEEEEEEEEvT0_T1_,(.L_x_1369 - _ZN3cub18CUB_300001_SM_10006detail8for_each13static_kernelINS2_12policy_hub_t12policy_500_tElN6thrust24THRUST_300001_SM_1000_NS8cuda_cub11__transform17unary_transform_fINS7_10device_ptrIiEESC_NS9_14no_stencil_tagENS8_9__replace10constant_fIiEENS7_6detail10functional5actorINSI_9compositeIJNSI_16operator_adaptorIN4cuda3std3__48equal_toIvEEEENSJ_INSI_8argumentILj0EEEEENSJ_INSI_5valueIiEEEEEEEEEEEEEvT0_T1_)
        .other          _ZN3cub18CUB_300001_SM_10006detail8for_each13static_kernelINS2_12policy_hub_t12policy_500_tElN6thrust24THRUST_300001_SM_1000_NS8cuda_cub11__transform17unary_transform_fINS7_10device_ptrIiEESC_NS9_14no_stencil_tagENS8_9__replace10constant_fIiEENS7_6detail10functional5actorINSI_9compositeIJNSI_16operator_adaptorIN4cuda3std3__48equal_toIvEEEENSJ_INSI_8argumentILj0EEEEENSJ_INSI_5valueIiEEEEEEEEEEEEEvT0_T1_,@"STO_CUDA_ENTRY STV_DEFAULT"
_ZN3cub18CUB_300001_SM_10006detail8for_each13static_kernelINS2_12policy_hub_t12policy_500_tElN6thrust24THRUST_300001_SM_1000_NS8cuda_cub11__transform17unary_transform_fINS7_10device_ptrIiEESC_NS9_14no_stencil_tagENS8_9__replace10constant_fIiEENS7_6detail10functional5actorINSI_9compositeIJNSI_16operator_adaptorIN4cuda3std3__48equal_toIvEEEENSJ_INSI_8argumentILj0EEEEENSJ_INSI_5valueIiEEEEEEEEEEEEEvT0_T1_:
.text._ZN3cub18CUB_300001_SM_10006detail8for_each13static_kernelINS2_12policy_hub_t12policy_500_tElN6thrust24THRUST_300001_SM_1000_NS8cuda_cub11__transform17unary_transform_fINS7_10device_ptrIiEESC_NS9_14no_stencil_tagENS8_9__replace10constant_fIiEENS7_6detail10functional5actorINSI_9compositeIJNSI_16operator_adaptorIN4cuda3std3__48equal_toIvEEEENSJ_INSI_8argumentILj0EEEEENSJ_INSI_5valueIiEEEEEEEEEEEEEvT0_T1_:
[----:B------:R-:W-:Y:S08]  /*0000*/  LDC R1, c[0x0][0x37c] ;  /* 0x0000df00ff017b82 */ /* 0x000ff00000000800 */
[----:B------:R-:W0:Y:S01]  /*0010*/  S2UR UR4, SR_CTAID.X ;  /* 0x00000000000479c3 */ /* 0x000e220000002500 */
[----:B------:R-:W1:Y:S01]  /*0020*/  LDCU.64 UR6, c[0x0][0x380] ;  /* 0x00007000ff0677ac */ /* 0x000e620008000a00 */
[----:B------:R-:W2:Y:S01]  /*0030*/  LDCU.64 UR8, c[0x0][0x358] ;  /* 0x00006b00ff0877ac */ /* 0x000ea20008000a00 */
[----:B0-----:R-:W-:-:S04]  /*0040*/  UIMAD.WIDE.U32 UR4, UR4, 0x200, URZ ;  /* 0x00000200040478a5 */ /* 0x001fc8000f8e00ff */
[----:B-1----:R-:W-:-:S04]  /*0050*/  UIADD3 UR6, UP0, UPT, -UR4, UR6, URZ ;  /* 0x0000000604067290 */ /* 0x002fc8000ff1e1ff */
[----:B------:R-:W-:Y:S02]  /*0060*/  UIADD3.X UR7, UPT, UPT, ~UR5, UR7, URZ, UP0, !UPT ;  /* 0x0000000705077290 */ /* 0x000fe400087fe5ff */
[----:B------:R-:W-:-:S04]  /*0070*/  UISETP.GE.U32.AND UP0, UPT, UR6, 0x200, UPT ;  /* 0x000002000600788c */ /* 0x000fc8000bf06070 */
[----:B------:R-:W-:-:S09]  /*0080*/  UISETP.GE.AND.EX UP0, UPT, UR7, URZ, UPT, UP0 ;  /* 0x000000ff0700728c */ /* 0x000fd2000bf06300 */
[----:B--2---:R-:W-:Y:S05]  /*0090*/  BRA.U !UP0, `(.L_x_459) ;  /* 0x0000000108587547 */ /* 0x004fea000b800000 */
[----:B------:R-:W0:Y:S01]  /*00a0*/  S2R R0, SR_TID.X ;  /* 0x0000000000007919 */ /* 0x000e220000002100 */
[----:B------:R-:W1:Y:S01]  /*00b0*/  LDCU.64 UR10, c[0x0][0x388] ;  /* 0x00007100ff0a77ac */ /* 0x000e620008000a00 */
[----:B------:R-:W2:Y:S01]  /*00c0*/  LDCU UR7, c[0x0][0x3a0] ;  /* 0x00007400ff0777ac */ /* 0x000ea20008000800 */
[----:B0-----:R-:W-:-:S05]  /*00d0*/  IADD3 R0, P0, PT, R0, UR4, RZ ;  /* 0x0000000400007c10 */ /* 0x001fca000ff1e0ff */
[----:B------:R-:W-:Y:S02]  /*00e0*/  IMAD.X R3, RZ, RZ, UR5, P0 ;  /* 0x00000005ff037e24 */ /* 0x000fe400080e06ff */
[----:B------:R-:W-:-:S03]  /*00f0*/  IMAD.SHL.U32 R4, R0, 0x4, RZ ;  /* 0x0000000400047824 */ /* 0x000fc600078e00ff */
[----:B------:R-:W-:Y:S02]  /*0100*/  SHF.L.U64.HI R0, R0, 0x2, R3 ;  /* 0x0000000200007819 */ /* 0x000fe40000010203 */
[----:B-1----:R-:W-:-:S04]  /*0110*/  IADD3 R2, P0, PT, R4, UR10, RZ ;  /* 0x0000000a04027c10 */ /* 0x002fc8000ff1e0ff */
[----:B------:R-:W-:Y:S01]  /*0120*/  IADD3.X R3, PT, PT, R0, UR11, RZ, P0, !PT ;  /* 0x0000000b00037c10 */ /* 0x000fe200087fe4ff */
[----:B------:R-:W0:Y:S04]  /*0130*/  LDCU.64 UR10, c[0x0][0x390] ;  /* 0x00007200ff0a77ac */ /* 0x000e280008000a00 */
[----:B------:R-:W2:Y:S01]  /*0140*/  LDG.E R5, desc[UR8][R2.64] ;  /* 0x0000000802057981 */ /* 0x000ea2000c1e1900 */
[----:B0-----:R-:W-:Y:S02]  /*0150*/  IADD3 R4, P1, PT, R4, UR10, RZ ;  /* 0x0000000a04047c10 */ /* 0x001fe4000ff3e0ff */
[----:B--2---:R-:W-:Y:S02]  /*0160*/  ISETP.NE.AND P0, PT, R5, UR7, PT ;  /* 0x0000000705007c0c */ /* 0x004fe4000bf05270 */
[----:B------:R-:W-:-:S11]  /*0170*/  IADD3.X R5, PT, PT, R0, UR11, RZ, P1, !PT ;  /* 0x0000000b00057c10 */ /* 0x000fd60008ffe4ff */
[----:B------:R-:W0:Y:S02]  /*0180*/  @!P0 LDC R7, c[0x0][0x398] ;  /* 0x0000e600ff078b82 */ /* 0x000e240000000800 */
[----:B0-----:R0:W-:Y:S04]  /*0190*/  @!P0 STG.E desc[UR8][R4.64], R7 ;  /* 0x0000000704008986 */ /* 0x0011e8000c101908 */
[----:B------:R-:W2:Y:S02]  /*01a0*/  LDG.E R0, desc[UR8][R2.64+0x400] ;  /* 0x0004000802007981 */ /* 0x000ea4000c1e1900 */
[----:B--2---:R-:W-:-:S13]  /*01b0*/  ISETP.NE.AND P0, PT, R0, UR7, PT ;  /* 0x0000000700007c0c */ /* 0x004fda000bf05270 */
[----:B0-----:R-:W-:Y:S05]  /*01c0*/  @P0 EXIT ;  /* 0x000000000000094d */ /* 0x001fea0003800000 */
[----:B------:R-:W0:Y:S02]  /*01d0*/  LDC R3, c[0x0][0x398] ;  /* 0x0000e600ff037b82 */ /* 0x000e240000000800 */
[----:B0-----:R-:W-:Y:S01]  /*01e0*/  STG.E desc[UR8][R4.64+0x400], R3 ;  /* 0x0004000304007986 */ /* 0x001fe2000c101908 */
[----:B------:R-:W-:Y:S05]  /*01f0*/  EXIT ;  /* 0x000000000000794d */ /* 0x000fea0003800000 */
.L_x_459:
[----:B------:R-:W0:Y:S01]  /*0200*/  S2R R0, SR_TID.X ;  /* 0x0000000000007919 */ /* 0x000e220000002100 */
[----:B------:R-:W-:Y:S01]  /*0210*/  USHF.R.S32.HI UR7, URZ, 0x1f, UR6 ;  /* 0x0000001fff077899 */ /* 0x000fe20008011406 */
[----:B------:R-:W-:Y:S05]  /*0220*/  BSSY.RECONVERGENT B0, `(.L_x_460) ;  /* 0x0000018000007945 */ /* 0x000fea0003800200 */
[----:B------:R-:W-:Y:S01]  /*0230*/  IMAD.U32 R3, RZ, RZ, UR7 ;  /* 0x00000007ff037e24 */ /* 0x000fe2000f8e00ff */
[C---:B0-----:R-:W-:Y:S01]  /*0240*/  ISETP.LT.U32.AND P1, PT, R0.reuse, UR6, PT ;  /* 0x0000000600007c0c */ /* 0x041fe2000bf21070 */
[----:B------:R-:W-:-:S03]  /*0250*/  VIADD R2, R0, 0x100 ;  /* 0x0000010000027836 */ /* 0x000fc60000000000 */
[----:B------:R-:W-:Y:S02]  /*0260*/  ISETP.GT.AND.EX P1, PT, R3, RZ, PT, P1 ;  /* 0x000000ff0300720c */ /* 0x000fe40003f24310 */
[----:B------:R-:W-:Y:S01]  /*0270*/  ISETP.LT.U32.AND P0, PT, R2, UR6, PT ;  /* 0x0000000602007c0c */ /* 0x000fe2000bf01070 */
[----:B------:R-:W-:-:S05]  /*0280*/  IMAD.U32 R2, RZ, RZ, UR7 ;  /* 0x00000007ff027e24 */ /* 0x000fca000f8e00ff */
[----:B------:R-:W-:-:S05]  /*0290*/  ISETP.GT.AND.EX P0, PT, R2, RZ, PT, P0 ;  /* 0x000000ff0200720c */ /* 0x000fca0003f04300 */
[----:B------:R-:W-:Y:S08]  /*02a0*/  @!P1 BRA `(.L_x_461) ;  /* 0x00000000003c9947 */ /* 0x000ff00003800000 */
[----:B------:R-:W0:Y:S01]  /*02b0*/  LDCU.64 UR10, c[0x0][0x388] ;  /* 0x00007100ff0a77ac */ /* 0x000e220008000a00 */
[----:B------:R-:W-:-:S05]  /*02c0*/  IADD3 R2, P1, PT, R0, UR4, RZ ;  /* 0x0000000400027c10 */ /* 0x000fca000ff3e0ff */
[----:B------:R-:W-:Y:S02]  /*02d0*/  IMAD.X R3, RZ, RZ, UR5, P1 ;  /* 0x00000005ff037e24 */ /* 0x000fe400088e06ff */
[----:B------:R-:W-:-:S03]  /*02e0*/  IMAD.SHL.U32 R5, R2, 0x4, RZ ;  /* 0x0000000402057824 */ /* 0x000fc600078e00ff */
[----:B------:R-:W-:Y:S02]  /*02f0*/  SHF.L.U64.HI R6, R2, 0x2, R3 ;  /* 0x0000000202067819 */ /* 0x000fe40000010203 */
[----:B0-----:R-:W-:Y:S01]  /*0300*/  IADD3 R2, P1, PT, R5, UR10, RZ ;  /* 0x0000000a05027c10 */ /* 0x001fe2000ff3e0ff */
[----:B------:R-:W0:Y:S03]  /*0310*/  LDCU UR10, c[0x0][0x3a0] ;  /* 0x00007400ff0a77ac */ /* 0x000e260008000800 */
[----:B------:R-:W-:-:S05]  /*0320*/  IADD3.X R3, PT, PT, R6, UR11, RZ, P1, !PT ;  /* 0x0000000b06037c10 */ /* 0x000fca0008ffe4ff */
[----:B------:R-:W0:Y:S02]  /*0330*/  LDG.E R2, desc[UR8][R2.64] ;  /* 0x0000000802027981 */ /* 0x000e24000c1e1900 */
[----:B0-----:R-:W-:-:S13]  /*0340*/  ISETP.NE.AND P1, PT, R2, UR10, PT ;  /* 0x0000000a02007c0c */ /* 0x001fda000bf25270 */
[----:B------:R-:W0:Y:S08]  /*0350*/  @!P1 LDC.64 R8, c[0x0][0x390] ;  /* 0x0000e400ff089b82 */ /* 0x000e300000000a00 */
[----:B------:R-:W1:Y:S01]  /*0360*/  @!P1 LDC R7, c[0x0][0x398] ;  /* 0x0000e600ff079b82 */ /* 0x000e620000000800 */
[----:B0-----:R-:W-:-:S05]  /*0370*/  @!P1 IADD3 R4, P2, PT, R5, R8, RZ ;  /* 0x0000000805049210 */ /* 0x001fca0007f5e0ff */
[----:B------:R-:W-:-:S05]  /*0380*/  @!P1 IMAD.X R5, R6, 0x1, R9, P2 ;  /* 0x0000000106059824 */ /* 0x000fca00010e0609 */
[----:B-1----:R0:W-:Y:S03]  /*0390*/  @!P1 STG.E desc[UR8][R4.64], R7 ;  /* 0x0000000704009986 */ /* 0x0021e6000c101908 */
.L_x_461:
[----:B------:R-:W-:Y:S05]  /*03a0*/  BSYNC.RECONVERGENT B0 ;  /* 0x0000000000007941 */ /* 0x000fea0003800200 */
.L_x_460:
[----:B------:R-:W-:Y:S05]  /*03b0*/  @!P0 EXIT ;  /* 0x000000000000894d */ /* 0x000fea0003800000 */
[----:B------:R-:W1:Y:S01]  /*03c0*/  LDCU.64 UR6, c[0x0][0x388] ;  /* 0x00007100ff0677ac */ /* 0x000e620008000a00 */
[----:B------:R-:W-:-:S05]  /*03d0*/  IADD3 R0, P0, PT, R0, UR4, RZ ;  /* 0x0000000400007c10 */ /* 0x000fca000ff1e0ff */
[----:B------:R-:W-:Y:S02]  /*03e0*/  IMAD.X R3, RZ, RZ, UR5, P0 ;  /* 0x00000005ff037e24 */ /* 0x000fe400080e06ff */
[----:B0-----:R-:W-:-:S03]  /*03f0*/  IMAD.SHL.U32 R4, R0, 0x4, RZ ;  /* 0x0000000400047824 */ /* 0x001fc600078e00ff */
[----:B------:R-:W-:Y:S02]  /*0400*/  SHF.L.U64.HI R0, R0, 0x2, R3 ;  /* 0x0000000200007819 */ /* 0x000fe40000010203 */
[----:B-1----:R-:W-:Y:S01]  /*0410*/  IADD3 R2, P0, PT, R4, UR6, RZ ;  /* 0x0000000604027c10 */ /* 0x002fe2000ff1e0ff */
[----:B------:R-:W0:Y:S03]  /*0420*/  LDCU UR6, c[0x0][0x3a0] ;  /* 0x00007400ff0677ac */ /* 0x000e260008000800 */
[----:B------:R-:W-:-:S05]  /*0430*/  IADD3.X R3, PT, PT, R0, UR7, RZ, P0, !PT ;  /* 0x0000000700037c10 */ /* 0x000fca00087fe4ff */
[----:B------:R-:W0:Y:S02]  /*0440*/  LDG.E R2, desc[UR8][R2.64+0x400] ;  /* 0x0004000802027981 */ /* 0x000e24000c1e1900 */
[----:B0-----:R-:W-:-:S13]  /*0450*/  ISETP.NE.AND P0, PT, R2, UR6, PT ;  /* 0x0000000602007c0c */ /* 0x001fda000bf05270 */
[----:B------:R-:W-:Y:S05]  /*0460*/  @P0 EXIT ;  /* 0x000000000000094d */ /* 0x000fea0003800000 */
[----:B------:R-:W0:Y:S01]  /*0470*/  LDCU.64 UR4, c[0x0][0x390] ;  /* 0x00007200ff0477ac */ /* 0x000e220008000a00 */
[----:B------:R-:W1:Y:S01]  /*0480*/  LDC R5, c[0x0][0x398] ;  /* 0x0000e600ff057b82 */ /* 0x000e620000000800 */
[----:B0-----:R-:W-:-:S04]  /*0490*/  IADD3 R2, P0, PT, R4, UR4, RZ ;  /* 0x0000000404027c10 */ /* 0x001fc8000ff1e0ff */
[----:B------:R-:W-:-:S05]  /*04a0*/  IADD3.X R3, PT, PT, R0, UR5, RZ, P0, !PT ;  /* 0x0000000500037c10 */ /* 0x000fca00087fe4ff */
[----:B-1----:R-:W-:Y:S01]  /*04b0*/  STG.E desc[UR8][R2.64+0x400], R5 ;  /* 0x0004000502007986 */ /* 0x002fe2000c101908 */
[----:B------:R-:W-:Y:S05]  /*04c0*/  EXIT ;  /* 0x000000000000794d */ /* 0x000fea0003800000 */
.L_x_462:
        /* <DEDUP_REMOVED lines=11> */
.L_x_1369:


//--------------------- .text._ZN3cub18CUB_300001_SM_10006detail11EmptyKernelIvEEvv --------------------------
	.section	.text._ZN3cub18CUB_300001_SM_10006detail11EmptyKernelIvEEvv,"ax",@progbits
	.align	128
        .global         _ZN3cub18CUB_300001_SM_10006detail11EmptyKernelIvEEvv
        .type           _ZN3cub18CUB_300001_SM_10006detail11EmptyKernelIvEEvv,@function
        .size           _ZN3cub18CUB_300001_SM_10006detail11EmptyKernelIvEEvv,(.L_x_1370 - _ZN3cub18CUB_300001_SM_10006detail11EmptyKernelIvEEvv)
        .other          _ZN3cub18CUB_300001_SM_10006detail11EmptyKernelIvEEvv,@"STO_CUDA_ENTRY STV_DEFAULT"
_ZN3cub18CUB_300001_SM_10006detail11EmptyKernelIvEEvv:
.text._ZN3cub18CUB_300001_SM_10006detail11EmptyKernelIvEEvv:
[----:B------:R-:W-:Y:S01]  /*0000*/  LDC R1, c[0x0][0x37c] ;  /* 0x0000df00ff017b82 */ /* 0x000fe20000000800 */
[----:B------:R-:W-:Y:S05]  /*0010*/  EXIT ;  /* 0x000000000000794d */ /* 0x000fea0003800000 */
.L_x_463:
        /* <DEDUP_REMOVED lines=14> */
.L_x_1370:


//--------------------- .text._Z15update_v_kernelPKfS0_S0_PKlPKjPfifffS5_S5_S5_S5_ --------------------------
	.section	.text._Z15update_v_kernelPKfS0_S0_PKlPKjPfifffS5_S5_S5_S5_,"ax",@progbits
	.align	128
        .global         _Z15update_v_kernelPKfS0_S0_PKlPKjPfifffS5_S5_S5_S5_
        .type           _Z15update_v_kernelPKfS0_S0_PKlPKjPfifffS5_S5_S5_S5_,@function
        .size           _Z15update_v_kernelPKfS0_S0_PKlPKjPfifffS5_S5_S5_S5_,(.L_x_1356 - _Z15update_v_kernelPKfS0_S0_PKlPKjPfifffS5_S5_S5_S5_)
        .other          _Z15update_v_kernelPKfS0_S0_PKlPKjPfifffS5_S5_S5_S5_,@"STO_CUDA_ENTRY STV_DEFAULT"
_Z15update_v_kernelPKfS0_S0_PKlPKjPfifffS5_S5_S5_S5_:
.text._Z15update_v_kernelPKfS0_S0_PKlPKjPfifffS5_S5_S5_S5_:
[----:B------:R-:W-:Y:S01]  /*0000*/  LDC R1, c[0x0][0x37c] ;  /* 0x0000df00ff017b82 */ /* 0x000fe20000000800 */
[----:B------:R-:W0:Y:S01]  /*0010*/  S2R R2, SR_TID.X ;  /* 0x0000000000027919 */ /* 0x000e220000002100 */
[----:B------:R-:W1:Y:S01]  /*0020*/  LDCU UR4, c[0x0][0x360] ;  /* 0x00006c00ff0477ac */ /* 0x000e620008000800 */
[----:B------:R-:W-:Y:S01]  /*0030*/  BSSY.RECONVERGENT B0, `(.L_x_464) ;  /* 0x000003f000007945 */ /* 0x000fe20003800200 */
[----:B------:R-:W-:Y:S01]  /*0040*/  IMAD.MOV.U32 R5, RZ, RZ, RZ ;  /* 0x000000ffff057224 */ /* 0x000fe200078e00ff */
[----:B------:R-:W0:Y:S01]  /*0050*/  S2R R3, SR_CTAID.X ;  /* 0x0000000000037919 */ /* 0x000e220000002500 */
[----:B------:R-:W2:Y:S01]  /*0060*/  LDCU UR5, c[0x0][0x3b0] ;  /* 0x00007600ff0577ac */ /* 0x000ea20008000800 */
[----:B------:R-:W-:Y:S01]  /*0070*/  CS2R R12, SRZ ;  /* 0x00000000000c7805 */ /* 0x000fe2000001ff00 */
[----:B------:R-:W-:Y:S01]  /*0080*/  IMAD.MOV.U32 R11, RZ, RZ, RZ ;  /* 0x000000ffff0b7224 */ /* 0x000fe200078e00ff */
[----:B------:R-:W3:Y:S01]  /*0090*/  LDCU.64 UR6, c[0x0][0x358] ;  /* 0x00006b00ff0677ac */ /* 0x000ee20008000a00 */
[----:B-1----:R-:W-:Y:S01]  /*00a0*/  MOV R4, UR4 ;  /* 0x0000000400047c02 */ /* 0x002fe20008000f00 */
[----:B0-----:R-:W-:-:S05]  /*00b0*/  IMAD R17, R3, UR4, R2 ;  /* 0x0000000403117c24 */ /* 0x001fca000f8e0202 */
[----:B--2---:R-:W-:-:S13]  /*00c0*/  ISETP.GE.AND P0, PT, R17, UR5, PT ;  /* 0x0000000511007c0c */ /* 0x004fda000bf06270 */
[----:B---3--:R-:W-:Y:S05]  /*00d0*/  @P0 BRA `(.L_x_465) ;  /* 0x0000000000d00947 */ /* 0x008fea0003800000 */
[----:B------:R-:W0:Y:S01]  /*00e0*/  LDC.64 R14, c[0x0][0x3a0] ;  /* 0x0000e800ff0e7b82 */ /* 0x000e220000000a00 */
[----:B------:R-:W1:Y:S07]  /*00f0*/  LDCU UR4, c[0x0][0x3b4] ;  /* 0x00007680ff0477ac */ /* 0x000e6e0008000800 */
[----:B------:R-:W2:Y:S08]  /*0100*/  LDC.64 R10, c[0x0][0x388] ;  /* 0x0000e200ff0a7b82 */ /* 0x000eb00000000a00 */
[----:B------:R-:W3:Y:S01]  /*0110*/  LDC.64 R8, c[0x0][0x380] ;  /* 0x0000e000ff087b82 */ /* 0x000ee20000000a00 */
[----:B0-----:R-:W-:-:S07]  /*0120*/  IMAD.WIDE R14, R17, 0x4, R14 ;  /* 0x00000004110e7825 */ /* 0x001fce00078e020e */
[----:B------:R-:W0:Y:S01]  /*0130*/  LDC.64 R12, c[0x0][0x390] ;  /* 0x0000e400ff0c7b82 */ /* 0x000e220000000a00 */
[----:B------:R-:W4:Y:S01]  /*0140*/  LDG.E.CONSTANT R15, desc[UR6][R14.64] ;  /* 0x000000060e0f7981 */ /* 0x000f22000c1e9900 */
[----:B--2---:R-:W-:-:S06]  /*0150*/  IMAD.WIDE R10, R17, 0x4, R10 ;  /* 0x00000004110a7825 */ /* 0x004fcc00078e020a */
[----:B------:R-:W4:Y:S01]  /*0160*/  LDC.64 R6, c[0x0][0x398] ;  /* 0x0000e600ff067b82 */ /* 0x000f220000000a00 */
[----:B------:R-:W1:Y:S01]  /*0170*/  LDG.E.CONSTANT R10, desc[UR6][R10.64] ;  /* 0x000000060a0a7981 */ /* 0x000e62000c1e9900 */
[----:B---3--:R-:W-:-:S06]  /*0180*/  IMAD.WIDE R8, R17, 0x4, R8 ;  /* 0x0000000411087825 */ /* 0x008fcc00078e0208 */
[----:B------:R1:W2:Y:S01]  /*0190*/  LDG.E.CONSTANT R9, desc[UR6][R8.64] ;  /* 0x0000000608097981 */ /* 0x0002a2000c1e9900 */
[----:B0-----:R-:W-:-:S06]  /*01a0*/  IMAD.WIDE R12, R17, 0x4, R12 ;  /* 0x00000004110c7825 */ /* 0x001fcc00078e020c */
[----:B------:R0:W3:Y:S01]  /*01b0*/  LDG.E.CONSTANT R12, desc[UR6][R12.64] ;  /* 0x000000060c0c7981 */ /* 0x0000e2000c1e9900 */
[----:B----4-:R-:W-:Y:S02]  /*01c0*/  IMAD.WIDE.U32 R6, R15, 0x8, R6 ;  /* 0x000000080f067825 */ /* 0x010fe400078e0006 */
[----:B------:R-:W4:Y:S04]  /*01d0*/  LDC.64 R14, c[0x0][0x3b8] ;  /* 0x0000ee00ff0e7b82 */ /* 0x000f280000000a00 */
[----:B------:R-:W5:Y:S01]  /*01e0*/  LDG.E.64.CONSTANT R6, desc[UR6][R6.64] ;  /* 0x0000000606067981 */ /* 0x000f62000c1e9b00 */
[----:B------:R-:W-:Y:S02]  /*01f0*/  IMAD.MOV.U32 R16, RZ, RZ, 0x3d594caf ;  /* 0x3d594cafff107424 */ /* 0x000fe400078e00ff */
[----:B------:R-:W-:-:S04]  /*0200*/  IMAD.MOV.U32 R5, RZ, RZ, 0x4196cbe4 ;  /* 0x4196cbe4ff057424 */ /* 0x000fc800078e00ff */
[----:B------:R-:W-:Y:S01]  /*0210*/  FFMA R5, R16, -R5, 1 ;  /* 0x3f80000010057423 */ /* 0x000fe20000000805 */
[----:B-1----:R-:W-:-:S03]  /*0220*/  FMUL R8, R10, UR4 ;  /* 0x000000040a087c20 */ /* 0x002fc60008400000 */
[----:B------:R-:W-:Y:S01]  /*0230*/  FFMA R11, R5, R16, 0.053051646798849105835 ;  /* 0x3d594caf050b7423 */ /* 0x000fe20000000010 */
[----:B----4-:R-:W-:-:S04]  /*0240*/  FMUL R0, R14, R15 ;  /* 0x0000000f0e007220 */ /* 0x010fc80000400000 */
[----:B------:R-:W1:Y:S01]  /*0250*/  FCHK P0, R0, 18.84955596923828125 ;  /* 0x4196cbe400007902 */ /* 0x000e620000000000 */
[----:B--2---:R-:W-:Y:S01]  /*0260*/  FMUL R9, R9, UR4 ;  /* 0x0000000409097c20 */ /* 0x004fe20008400000 */
[----:B0-----:R-:W-:Y:S01]  /*0270*/  FFMA R13, R0, R11, RZ ;  /* 0x0000000b000d7223 */ /* 0x001fe200000000ff */
[----:B------:R-:W-:Y:S01]  /*0280*/  FMUL R14, R8, R8 ;  /* 0x00000008080e7220 */ /* 0x000fe20000400000 */
[----:B---3--:R-:W-:Y:S02]  /*0290*/  FMUL R10, R12, UR4 ;  /* 0x000000040c0a7c20 */ /* 0x008fe40008400000 */
[----:B------:R-:W-:Y:S01]  /*02a0*/  FFMA R12, R13, -18.84955596923828125, R0 ;  /* 0xc196cbe40d0c7823 */ /* 0x000fe20000000000 */
[----:B------:R-:W-:-:S03]  /*02b0*/  FFMA R5, R9, R9, R14 ;  /* 0x0000000909057223 */ /* 0x000fc6000000000e */
[----:B------:R-:W-:Y:S01]  /*02c0*/  FFMA R11, R11, R12, R13 ;  /* 0x0000000c0b0b7223 */ /* 0x000fe2000000000d */
[----:B------:R-:W-:Y:S01]  /*02d0*/  FFMA R5, R10, R10, R5 ;  /* 0x0000000a0a057223 */ /* 0x000fe20000000005 */
[----:B-1----:R-:W-:Y:S06]  /*02e0*/  @!P0 BRA `(.L_x_466) ;  /* 0x00000000000c8947 */ /* 0x002fec0003800000 */
[----:B------:R-:W-:-:S07]  /*02f0*/  MOV R12, 0x310 ;  /* 0x00000310000c7802 */ /* 0x000fce0000000f00 */
[----:B-----5:R-:W-:Y:S05]  /*0300*/  CALL.REL.NOINC `($__internal_0_$__cuda_sm3x_div_rn_noftz_f32_slowpath) ;  /* 0x0000000400687944 */ /* 0x020fea0003c00000 */
[----:B------:R-:W-:-:S07]  /*0310*/  MOV R11, R0 ;  /* 0x00000000000b7202 */ /* 0x000fce0000000f00 */
.L_x_466:
[----:B------:R-:W0:Y:S01]  /*0320*/  LDC.64 R12, c[0x0][0x3a8] ;  /* 0x0000ea00ff0c7b82 */ /* 0x000e220000000a00 */
[----:B-----5:R-:W-:Y:S02]  /*0330*/  IMAD R15, R7, 0xc, RZ ;  /* 0x0000000c070f7824 */ /* 0x020fe400078e02ff */
[----:B0-----:R-:W-:-:S04]  /*0340*/  IMAD.WIDE.U32 R6, R6, 0xc, R12 ;  /* 0x0000000c06067825 */ /* 0x001fc800078e000c */
[----:B------:R-:W-:-:S05]  /*0350*/  IMAD.IADD R7, R7, 0x1, R15 ;  /* 0x0000000107077824 */ /* 0x000fca00078e020f */
[----:B------:R-:W2:Y:S04]  /*0360*/  LDG.E R0, desc[UR6][R6.64] ;  /* 0x0000000606007981 */ /* 0x000ea8000c1e1900 */
[----:B------:R-:W3:Y:S04]  /*0370*/  LDG.E R13, desc[UR6][R6.64+0x4] ;  /* 0x00000406060d7981 */ /* 0x000ee8000c1e1900 */
[----:B------:R-:W4:Y:S01]  /*0380*/  LDG.E R17, desc[UR6][R6.64+0x8] ;  /* 0x0000080606117981 */ /* 0x000f22000c1e1900 */
[-C--:B--2---:R-:W-:Y:S01]  /*0390*/  FFMA R9, R9, R11.reuse, R0 ;  /* 0x0000000b09097223 */ /* 0x084fe20000000000 */
[----:B---3--:R-:W-:-:S04]  /*03a0*/  FFMA R15, R8, R11, R13 ;  /* 0x0000000b080f7223 */ /* 0x008fc8000000000d */
[----:B------:R0:W-:Y:S01]  /*03b0*/  STG.E desc[UR6][R6.64], R9 ;  /* 0x0000000906007986 */ /* 0x0001e2000c101906 */
[----:B------:R-:W-:Y:S01]  /*03c0*/  FADD R12, |R9|, -RZ ;  /* 0x800000ff090c7221 */ /* 0x000fe20000000200 */
[----:B----4-:R-:W-:Y:S02]  /*03d0*/  FFMA R17, R10, R11, R17 ;  /* 0x0000000b0a117223 */ /* 0x010fe40000000011 */
[----:B------:R0:W-:Y:S01]  /*03e0*/  STG.E desc[UR6][R6.64+0x4], R15 ;  /* 0x0000040f06007986 */ /* 0x0001e2000c101906 */
[----:B------:R-:W-:Y:S01]  /*03f0*/  FADD R11, |R15|, -RZ ;  /* 0x800000ff0f0b7221 */ /* 0x000fe20000000200 */
[----:B------:R-:W-:Y:S02]  /*0400*/  FADD R13, |R17|, -RZ ;  /* 0x800000ff110d7221 */ /* 0x000fe40000000200 */
[----:B------:R0:W-:Y:S05]  /*0410*/  STG.E desc[UR6][R6.64+0x8], R17 ;  /* 0x0000081106007986 */ /* 0x0001ea000c101906 */
.L_x_465:
[----:B------:R-:W-:Y:S05]  /*0420*/  BSYNC.RECONVERGENT B0 ;  /* 0x0000000000007941 */ /* 0x000fea0003800200 */
.L_x_464:
[----:B0-----:R-:W0:Y:S01]  /*0430*/  S2R R9, SR_CgaCtaId ;  /* 0x0000000000097919 */ /* 0x001e220000008800 */
[----:B------:R-:W-:Y:S01]  /*0440*/  MOV R0, 0x400 ;  /* 0x0000040000007802 */ /* 0x000fe20000000f00 */
[--C-:B------:R-:W-:Y:S01]  /*0450*/  IMAD.MOV.U32 R10, RZ, RZ, R4.reuse ;  /* 0x000000ffff0a7224 */ /* 0x100fe200078e0004 */
[----:B------:R-:W-:Y:S01]  /*0460*/  ISETP.GE.U32.AND P0, PT, R4, 0x2, PT ;  /* 0x000000020400780c */ /* 0x000fe20003f06070 */
[----:B------:R-:W-:Y:S01]  /*0470*/  IMAD.MOV.U32 R20, RZ, RZ, R4 ;  /* 0x000000ffff147224 */ /* 0x000fe200078e0004 */
[----:B0-----:R-:W-:-:S04]  /*0480*/  LEA R9, R9, R0, 0x18 ;  /* 0x0000000009097211 */ /* 0x001fc800078ec0ff */
[----:B------:R-:W-:Y:S01]  /*0490*/  LEA R8, R2, R9, 0x2 ;  /* 0x0000000902087211 */ /* 0x000fe200078e10ff */
[----:B------:R-:W-:-:S04]  /*04a0*/  IMAD R7, R4, 0x4, R9 ;  /* 0x0000000404077824 */ /* 0x000fc800078e0209 */
[----:B------:R-:W-:Y:S01]  /*04b0*/  IMAD R9, R2, 0x4, R7 ;  /* 0x0000000402097824 */ /* 0x000fe200078e0207 */
[----:B------:R0:W-:Y:S01]  /*04c0*/  STS [R8], R5 ;  /* 0x0000000508007388 */ /* 0x0001e20000000800 */
[----:B------:R-:W-:-:S03]  /*04d0*/  IMAD R6, R4, 0x8, R8 ;  /* 0x0000000804067824 */ /* 0x000fc600078e0208 */
[----:B------:R-:W-:Y:S01]  /*04e0*/  LEA R0, R4, R9, 0x3 ;  /* 0x0000000904007211 */ /* 0x000fe200078e18ff */
[----:B------:R0:W-:Y:S04]  /*04f0*/  STS [R9], R12 ;  /* 0x0000000c09007388 */ /* 0x0001e80000000800 */
[----:B------:R0:W-:Y:S04]  /*0500*/  STS [R6], R11 ;  /* 0x0000000b06007388 */ /* 0x0001e80000000800 */
[----:B------:R0:W-:Y:S01]  /*0510*/  STS [R0], R13 ;  /* 0x0000000d00007388 */ /* 0x0001e20000000800 */
[----:B------:R-:W-:Y:S06]  /*0520*/  BAR.SYNC.DEFER_BLOCKING 0x0 ;  /* 0x0000000000007b1d */ /* 0x000fec0000010000 */
[----:B------:R-:W-:Y:S05]  /*0530*/  @!P0 BRA `(.L_x_467) ;  /* 0x00000000007c8947 */ /* 0x000fea0003800000 */
[----:B------:R-:W-:Y:S01]  /*0540*/  MOV R18, R4 ;  /* 0x0000000400127202 */ /* 0x000fe20000000f00 */
[----:B------:R-:W-:-:S07]  /*0550*/  IMAD.MOV.U32 R16, RZ, RZ, R4 ;  /* 0x000000ffff107224 */ /* 0x000fce00078e0004 */
.L_x_470:
[----:B------:R-:W-:Y:S01]  /*0560*/  SHF.R.U32.HI R17, RZ, 0x1, R4 ;  /* 0x00000001ff117819 */ /* 0x000fe20000011604 */
[----:B------:R-:W-:Y:S03]  /*0570*/  BSSY.RECONVERGENT B0, `(.L_x_468) ;  /* 0x0000017000007945 */ /* 0x000fe60003800200 */
[----:B------:R-:W-:-:S13]  /*0580*/  ISETP.GE.U32.AND P0, PT, R2, R17, PT ;  /* 0x000000110200720c */ /* 0x000fda0003f06070 */
[----:B-1----:R-:W-:Y:S05]  /*0590*/  @P0 BRA `(.L_x_469) ;  /* 0x0000000000500947 */ /* 0x002fea0003800000 */
[C---:B0-----:R-:W-:Y:S01]  /*05a0*/  LEA R11, R17.reuse, R8, 0x2 ;  /* 0x00000008110b7211 */ /* 0x041fe200078e10ff */
[----:B------:R-:W-:Y:S01]  /*05b0*/  LDS R5, [R8] ;  /* 0x0000000008057984 */ /* 0x000fe20000000800 */
[----:B------:R-:W-:-:S03]  /*05c0*/  IMAD R13, R17, 0x4, R9 ;  /* 0x00000004110d7824 */ /* 0x000fc600078e0209 */
[----:B------:R-:W0:Y:S02]  /*05d0*/  LDS R12, [R11] ;  /* 0x000000000b0c7984 */ /* 0x000e240000000800 */
[----:B0-----:R-:W-:-:S05]  /*05e0*/  FMNMX R5, R5, R12, !PT ;  /* 0x0000000c05057209 */ /* 0x001fca0007800000 */
[----:B------:R-:W-:Y:S04]  /*05f0*/  STS [R8], R5 ;  /* 0x0000000508007388 */ /* 0x000fe80000000800 */
[----:B------:R-:W-:Y:S04]  /*0600*/  LDS R12, [R9] ;  /* 0x00000000090c7984 */ /* 0x000fe80000000800 */
[----:B------:R-:W0:Y:S02]  /*0610*/  LDS R15, [R13] ;  /* 0x000000000d0f7984 */ /* 0x000e240000000800 */
[----:B0-----:R-:W-:-:S02]  /*0620*/  FMNMX R12, R12, R15, !PT ;  /* 0x0000000f0c0c7209 */ /* 0x001fc40007800000 */
[----:B------:R-:W-:-:S03]  /*0630*/  LEA R15, R16, R11, 0x3 ;  /* 0x0000000b100f7211 */ /* 0x000fc600078e18ff */
[----:B------:R-:W-:Y:S04]  /*0640*/  STS [R9], R12 ;  /* 0x0000000c09007388 */ /* 0x000fe80000000800 */
[----:B------:R-:W-:Y:S04]  /*0650*/  LDS R15, [R15] ;  /* 0x000000000f0f7984 */ /* 0x000fe80000000800 */
[----:B------:R-:W0:Y:S02]  /*0660*/  LDS R14, [R6] ;  /* 0x00000000060e7984 */ /* 0x000e240000000800 */
[----:B0-----:R-:W-:Y:S01]  /*0670*/  FMNMX R11, R14, R15, !PT ;  /* 0x0000000f0e0b7209 */ /* 0x001fe20007800000 */
[----:B------:R-:W-:-:S04]  /*0680*/  IMAD R14, R18, 0x8, R13 ;  /* 0x00000008120e7824 */ /* 0x000fc800078e020d */
[----:B------:R-:W-:Y:S04]  /*0690*/  STS [R6], R11 ;  /* 0x0000000b06007388 */ /* 0x000fe80000000800 */
[----:B------:R-:W-:Y:S04]  /*06a0*/  LDS R14, [R14] ;  /* 0x000000000e0e7984 */ /* 0x000fe80000000800 */
[----:B------:R-:W0:Y:S02]  /*06b0*/  LDS R5, [R0] ;  /* 0x0000000000057984 */ /* 0x000e240000000800 */
[----:B0-----:R-:W-:-:S05]  /*06c0*/  FMNMX R5, R5, R14, !PT ;  /* 0x0000000e05057209 */ /* 0x001fca0007800000 */
[----:B------:R1:W-:Y:S02]  /*06d0*/  STS [R0], R5 ;  /* 0x0000000500007388 */ /* 0x0003e40000000800 */
.L_x_469:
[----:B------:R-:W-:Y:S05]  /*06e0*/  BSYNC.RECONVERGENT B0 ;  /* 0x0000000000007941 */ /* 0x000fea0003800200 */
.L_x_468:
[----:B------:R-:W-:Y:S01]  /*06f0*/  BAR.SYNC.DEFER_BLOCKING 0x0 ;  /* 0x0000000000007b1d */ /* 0x000fe20000010000 */
[----:B------:R-:W-:Y:S02]  /*0700*/  ISETP.GT.U32.AND P0, PT, R4, 0x3, PT ;  /* 0x000000030400780c */ /* 0x000fe40003f04070 */
[----:B------:R-:W-:-:S11]  /*0710*/  MOV R4, R17 ;  /* 0x0000001100047202 */ /* 0x000fd60000000f00 */
[----:B------:R-:W-:Y:S05]  /*0720*/  @P0 BRA `(.L_x_470) ;  /* 0xfffffffc008c0947 */ /* 0x000fea000383ffff */
.L_x_467:
[----:B------:R-:W-:-:S13]  /*0730*/  ISETP.NE.AND P0, PT, R2, RZ, PT ;  /* 0x000000ff0200720c */ /* 0x000fda0003f05270 */
[----:B------:R-:W-:Y:S05]  /*0740*/  @P0 EXIT ;  /* 0x000000000000094d */ /* 0x000fea0003800000 */
[----:B------:R-:W2:Y:S01]  /*0750*/  S2UR UR5, SR_CgaCtaId ;  /* 0x00000000000579c3 */ /* 0x000ea20000008800 */
[----:B------:R-:W-:Y:S01]  /*0760*/  UMOV UR4, 0x400 ;  /* 0x0000040000047882 */ /* 0x000fe20000000000 */
[----:B------:R-:W-:Y:S02]  /*0770*/  IMAD R15, R20, 0x4, R7 ;  /* 0x00000004140f7824 */ /* 0x000fe400078e0207 */
[----:B------:R-:W-:Y:S03]  /*0780*/  LDS R7, [R7] ;  /* 0x0000000007077984 */ /* 0x000fe60000000800 */
[----:B01----:R-:W-:Y:S01]  /*0790*/  LEA R0, R10, R15, 0x2 ;  /* 0x0000000f0a007211 */ /* 0x003fe200078e10ff */
[----:B------:R-:W0:Y:S01]  /*07a0*/  LDC.64 R4, c[0x0][0x3c0] ;  /* 0x0000f000ff047b82 */ /* 0x000e220000000a00 */
[----:B------:R-:W-:Y:S04]  /*07b0*/  LDS R15, [R15] ;  /* 0x000000000f0f7984 */ /* 0x000fe80000000800 */
[----:B------:R-:W-:Y:S03]  /*07c0*/  LDS R19, [R0] ;  /* 0x0000000000137984 */ /* 0x000fe60000000800 */
[----:B------:R-:W1:Y:S01]  /*07d0*/  LDC.64 R8, c[0x0][0x3c8] ;  /* 0x0000f200ff087b82 */ /* 0x000e620000000a00 */
[----:B--2---:R-:W-:-:S07]  /*07e0*/  ULEA UR4, UR5, UR4, 0x18 ;  /* 0x0000000405047291 */ /* 0x004fce000f8ec0ff */
[----:B------:R-:W2:Y:S01]  /*07f0*/  LDC.64 R10, c[0x0][0x3d0] ;  /* 0x0000f400ff0a7b82 */ /* 0x000ea20000000a00 */
[C---:B0-----:R-:W-:Y:S01]  /*0800*/  IMAD.WIDE.U32 R4, R3.reuse, 0x4, R4 ;  /* 0x0000000403047825 */ /* 0x041fe200078e0004 */
[----:B------:R-:W0:Y:S06]  /*0810*/  LDS R17, [UR4] ;  /* 0x00000004ff117984 */ /* 0x000e2c0008000800 */
[----:B------:R-:W3:Y:S01]  /*0820*/  LDC.64 R12, c[0x0][0x3d8] ;  /* 0x0000f600ff0c7b82 */ /* 0x000ee20000000a00 */
[----:B-1----:R-:W-:-:S04]  /*0830*/  IMAD.WIDE.U32 R8, R3, 0x4, R8 ;  /* 0x0000000403087825 */ /* 0x002fc800078e0008 */
[----:B--2---:R-:W-:-:S04]  /*0840*/  IMAD.WIDE.U32 R10, R3, 0x4, R10 ;  /* 0x00000004030a7825 */ /* 0x004fc800078e000a */
[----:B---3--:R-:W-:Y:S01]  /*0850*/  IMAD.WIDE.U32 R2, R3, 0x4, R12 ;  /* 0x0000000403027825 */ /* 0x008fe200078e000c */
[----:B0-----:R-:W-:Y:S04]  /*0860*/  STG.E desc[UR6][R4.64], R17 ;  /* 0x0000001104007986 */ /* 0x001fe8000c101906 */
[----:B------:R-:W-:Y:S04]  /*0870*/  STG.E desc[UR6][R8.64], R7 ;  /* 0x0000000708007986 */ /* 0x000fe8000c101906 */
[----:B------:R-:W-:Y:S04]  /*0880*/  STG.E desc[UR6][R10.64], R15 ;  /* 0x0000000f0a007986 */ /* 0x000fe8000c101906 */
[----:B------:R-:W-:Y:S01]  /*0890*/  STG.E desc[UR6][R2.64], R19 ;  /* 0x0000001302007986 */ /* 0x000fe2000c101906 */
[----:B------:R-:W-:Y:S05]  /*08a0*/  EXIT ;  /* 0x000000000000794d */ /* 0x000fea0003800000 */
        .weak           $__internal_0_$__cuda_sm3x_div_rn_noftz_f32_slowpath
        .type           $__internal_0_$__cuda_sm3x_div_rn_noftz_f32_slowpath,@function
        .size           $__internal_0_$__cuda_sm3x_div_rn_noftz_f32_slowpath,(.L_x_1356 - $__internal_0_$__cuda_sm3x_div_rn_noftz_f32_slowpath)
$__internal_0_$__cuda_sm3x_div_rn_noftz_f32_slowpath:
[----:B------:R-:W-:Y:S02]  /*08b0*/  SHF.R.U32.HI R11, RZ, 0x17, R0 ;  /* 0x00000017ff0b7819 */ /* 0x000fe40000011600 */
[----:B------:R-:W-:Y:S02]  /*08c0*/  MOV R13, R0 ;  /* 0x00000000000d7202 */ /* 0x000fe40000000f00 */
[----:B------:R-:W-:-:S05]  /*08d0*/  LOP3.LUT R11, R11, 0xff, RZ, 0xc0, !PT ;  /* 0x000000ff0b0b7812 */ /* 0x000fca00078ec0ff */
[----:B------:R-:W-:-:S05]  /*08e0*/  VIADD R15, R11, 0xffffffff ;  /* 0xffffffff0b0f7836 */ /* 0x000fca0000000000 */
[----:B------:R-:W-:-:S13]  /*08f0*/  ISETP.GT.U32.OR P0, PT, R15, 0xfd, !PT ;  /* 0x000000fd0f00780c */ /* 0x000fda0007f04470 */
[----:B------:R-:W-:Y:S01]  /*0900*/  @!P0 IMAD.MOV.U32 R14, RZ, RZ, RZ ;  /* 0x000000ffff0e8224 */ /* 0x000fe200078e00ff */
[----:B------:R-:W-:Y:S06]  /*0910*/  @!P0 BRA `(.L_x_471) ;  /* 0x00000000003c8947 */ /* 0x000fec0003800000 */
[----:B------:R-:W-:-:S13]  /*0920*/  FSETP.GTU.FTZ.AND P0, PT, |R0|, +INF , PT ;  /* 0x7f8000000000780b */ /* 0x000fda0003f1c200 */
[----:B------:R-:W-:Y:S05]  /*0930*/  @P0 BRA `(.L_x_472) ;  /* 0x0000000400280947 */ /* 0x000fea0003800000 */
[----:B------:R-:W-:-:S05]  /*0940*/  HFMA2 R14, -RZ, RZ, 2.79296875, -15.78125 ;  /* 0x4196cbe4ff0e7431 */ /* 0x000fca00000001ff */
[----:B------:R-:W-:-:S13]  /*0950*/  LOP3.LUT P0, RZ, R14, 0x7fffffff, R13, 0xc8, !PT ;  /* 0x7fffffff0eff7812 */ /* 0x000fda000780c80d */
[----:B------:R-:W-:Y:S05]  /*0960*/  @!P0 BRA `(.L_x_473) ;  /* 0x0000000400148947 */ /* 0x000fea0003800000 */
[----:B------:R-:W-:-:S13]  /*0970*/  LOP3.LUT P0, RZ, R13, 0x7fffffff, RZ, 0xc0, !PT ;  /* 0x7fffffff0dff7812 */ /* 0x000fda000780c0ff */
[----:B------:R-:W-:Y:S05]  /*0980*/  @!P0 BRA `(.L_x_474) ;  /* 0x0000000400048947 */ /* 0x000fea0003800000 */
[----:B------:R-:W-:Y:S02]  /*0990*/  FSETP.NEU.FTZ.AND P0, PT, |R0|, +INF , PT ;  /* 0x7f8000000000780b */ /* 0x000fe40003f1d200 */
[----:B------:R-:W-:-:S04]  /*09a0*/  LOP3.LUT P1, RZ, R14, 0x7fffffff, RZ, 0xc0, !PT ;  /* 0x7fffffff0eff7812 */ /* 0x000fc8000782c0ff */
[----:B------:R-:W-:-:S13]  /*09b0*/  PLOP3.LUT P0, PT, P0, P1, PT, 0x2f, 0xf2 ;  /* 0x0000000000f2781c */ /* 0x000fda0000702577 */
[----:B------:R-:W-:Y:S05]  /*09c0*/  @P0 BRA `(.L_x_475) ;  /* 0x0000000000e80947 */ /* 0x000fea0003800000 */
[----:B------:R-:W-:-:S13]  /*09d0*/  ISETP.GE.AND P0, PT, R15, RZ, PT ;  /* 0x000000ff0f00720c */ /* 0x000fda0003f06270 */
[----:B------:R-:W-:Y:S02]  /*09e0*/  @P0 IMAD.MOV.U32 R14, RZ, RZ, RZ ;  /* 0x000000ffff0e0224 */ /* 0x000fe400078e00ff */
[----:B------:R-:W-:Y:S01]  /*09f0*/  @!P0 FFMA R13, R0, 1.84467440737095516160e+19, RZ ;  /* 0x5f800000000d8823 */ /* 0x000fe200000000ff */
[----:B------:R-:W-:-:S07]  /*0a00*/  @!P0 MOV R14, 0xffffffc0 ;  /* 0xffffffc0000e8802 */ /* 0x000fce0000000f00 */
.L_x_471:
[----:B------:R-:W-:Y:S01]  /*0a10*/  UMOV UR4, 0x4196cbe4 ;  /* 0x4196cbe400047882 */ /* 0x000fe20000000000 */
[----:B------:R-:W-:Y:S01]  /*0a20*/  VIADD R11, R11, 0xffffff81 ;  /* 0xffffff810b0b7836 */ /* 0x000fe20000000000 */
[----:B------:R-:W-:-:S03]  /*0a30*/  UIADD3 UR4, UPT, UPT, UR4, -0x2000000, URZ ;  /* 0xfe00000004047890 */ /* 0x000fc6000fffe0ff */
[----:B------:R-:W-:Y:S01]  /*0a40*/  IMAD R0, R11, -0x800000, R13 ;  /* 0xff8000000b007824 */ /* 0x000fe200078e020d */
[----:B------:R-:W-:Y:S02]  /*0a50*/  IADD3 R14, PT, PT, R14, -0x4, R11 ;  /* 0xfffffffc0e0e7810 */ /* 0x000fe40007ffe00b */
[----:B------:R-:W-:-:S03]  /*0a60*/  FADD.FTZ R17, -RZ, -UR4 ;  /* 0x80000004ff117e21 */ /* 0x000fc60008010100 */
[----:B------:R-:W0:Y:S02]  /*0a70*/  MUFU.RCP R15, UR4 ;  /* 0x00000004000f7d08 */ /* 0x000e240008001000 */
[----:B0-----:R-:W-:-:S04]  /*0a80*/  FFMA R16, R15, R17, 1 ;  /* 0x3f8000000f107423 */ /* 0x001fc80000000011 */
[----:B------:R-:W-:-:S04]  /*0a90*/  FFMA R15, R15, R16, R15 ;  /* 0x000000100f0f7223 */ /* 0x000fc8000000000f */
[----:B------:R-:W-:-:S04]  /*0aa0*/  FFMA R16, R0, R15, RZ ;  /* 0x0000000f00107223 */ /* 0x000fc800000000ff */
[----:B------:R-:W-:-:S04]  /*0ab0*/  FFMA R13, R17, R16, R0 ;  /* 0x00000010110d7223 */ /* 0x000fc80000000000 */
[----:B------:R-:W-:-:S04]  /*0ac0*/  FFMA R16, R15, R13, R16 ;  /* 0x0000000d0f107223 */ /* 0x000fc80000000010 */
[----:B------:R-:W-:-:S04]  /*0ad0*/  FFMA R17, R17, R16, R0 ;  /* 0x0000001011117223 */ /* 0x000fc80000000000 */
[----:B------:R-:W-:-:S05]  /*0ae0*/  FFMA R0, R15, R17, R16 ;  /* 0x000000110f007223 */ /* 0x000fca0000000010 */
[----:B------:R-:W-:-:S04]  /*0af0*/  SHF.R.U32.HI R13, RZ, 0x17, R0 ;  /* 0x00000017ff0d7819 */ /* 0x000fc80000011600 */
[----:B------:R-:W-:-:S04]  /*0b00*/  LOP3.LUT R13, R13, 0xff, RZ, 0xc0, !PT ;  /* 0x000000ff0d0d7812 */ /* 0x000fc800078ec0ff */
[----:B------:R-:W-:-:S05]  /*0b10*/  IADD3 R18, PT, PT, R13, R14, RZ ;  /* 0x0000000e0d127210 */ /* 0x000fca0007ffe0ff */
[----:B------:R-:W-:-:S05]  /*0b20*/  VIADD R11, R18, 0xffffffff ;  /* 0xffffffff120b7836 */ /* 0x000fca0000000000 */
[----:B------:R-:W-:-:S13]  /*0b30*/  ISETP.GE.U32.AND P0, PT, R11, 0xfe, PT ;  /* 0x000000fe0b00780c */ /* 0x000fda0003f06070 */
[----:B------:R-:W-:Y:S05]  /*0b40*/  @!P0 BRA `(.L_x_476) ;  /* 0x0000000000808947 */ /* 0x000fea0003800000 */
[----:B------:R-:W-:-:S13]  /*0b50*/  ISETP.GT.AND P0, PT, R18, 0xfe, PT ;  /* 0x000000fe1200780c */ /* 0x000fda0003f04270 */
[----:B------:R-:W-:Y:S05]  /*0b60*/  @P0 BRA `(.L_x_477) ;  /* 0x00000000006c0947 */ /* 0x000fea0003800000 */
[----:B------:R-:W-:-:S13]  /*0b70*/  ISETP.GE.AND P0, PT, R18, 0x1, PT ;  /* 0x000000011200780c */ /* 0x000fda0003f06270 */
[----:B------:R-:W-:Y:S05]  /*0b80*/  @P0 BRA `(.L_x_478) ;  /* 0x0000000000980947 */ /* 0x000fea0003800000 */
[----:B------:R-:W-:Y:S02]  /*0b90*/  ISETP.GE.AND P0, PT, R18, -0x18, PT ;  /* 0xffffffe81200780c */ /* 0x000fe40003f06270 */
[----:B------:R-:W-:-:S11]  /*0ba0*/  LOP3.LUT R0, R0, 0x80000000, RZ, 0xc0, !PT ;  /* 0x8000000000007812 */ /* 0x000fd600078ec0ff */
[----:B------:R-:W-:Y:S05]  /*0bb0*/  @!P0 BRA `(.L_x_478) ;  /* 0x00000000008c8947 */ /* 0x000fea0003800000 */
[CCC-:B------:R-:W-:Y:S01]  /*0bc0*/  FFMA.RZ R11, R15.reuse, R17.reuse, R16.reuse ;  /* 0x000000110f0b7223 */ /* 0x1c0fe2000000c010 */
[-CC-:B------:R-:W-:Y:S01]  /*0bd0*/  FFMA.RM R14, R15, R17.reuse, R16.reuse ;  /* 0x000000110f0e7223 */ /* 0x180fe20000004010 */
[C---:B------:R-:W-:Y:S02]  /*0be0*/  ISETP.NE.AND P2, PT, R18.reuse, RZ, PT ;  /* 0x000000ff1200720c */ /* 0x040fe40003f45270 */
[C---:B------:R-:W-:Y:S02]  /*0bf0*/  ISETP.NE.AND P1, PT, R18.reuse, RZ, PT ;  /* 0x000000ff1200720c */ /* 0x040fe40003f25270 */
[----:B------:R-:W-:Y:S01]  /*0c00*/  LOP3.LUT R13, R11, 0x7fffff, RZ, 0xc0, !PT ;  /* 0x007fffff0b0d7812 */ /* 0x000fe200078ec0ff */
[----:B------:R-:W-:Y:S01]  /*0c10*/  FFMA.RP R11, R15, R17, R16 ;  /* 0x000000110f0b7223 */ /* 0x000fe20000008010 */
[----:B------:R-:W-:Y:S01]  /*0c20*/  IADD3 R16, PT, PT, R18, 0x20, RZ ;  /* 0x0000002012107810 */ /* 0x000fe20007ffe0ff */
[----:B------:R-:W-:Y:S01]  /*0c30*/  IMAD.MOV R15, RZ, RZ, -R18 ;  /* 0x000000ffff0f7224 */ /* 0x000fe200078e0a12 */
[----:B------:R-:W-:-:S02]  /*0c40*/  LOP3.LUT R13, R13, 0x800000, RZ, 0xfc, !PT ;  /* 0x008000000d0d7812 */ /* 0x000fc400078efcff */
[----:B------:R-:W-:Y:S02]  /*0c50*/  FSETP.NEU.FTZ.AND P0, PT, R11, R14, PT ;  /* 0x0000000e0b00720b */ /* 0x000fe40003f1d000 */
[----:B------:R-:W-:Y:S02]  /*0c60*/  SHF.L.U32 R16, R13, R16, RZ ;  /* 0x000000100d107219 */ /* 0x000fe400000006ff */
[----:B------:R-:W-:Y:S02]  /*0c70*/  SEL R14, R15, RZ, P2 ;  /* 0x000000ff0f0e7207 */ /* 0x000fe40001000000 */
[----:B------:R-:W-:Y:S02]  /*0c80*/  ISETP.NE.AND P1, PT, R16, RZ, P1 ;  /* 0x000000ff1000720c */ /* 0x000fe40000f25270 */
[----:B------:R-:W-:Y:S02]  /*0c90*/  SHF.R.U32.HI R14, RZ, R14, R13 ;  /* 0x0000000eff0e7219 */ /* 0x000fe4000001160d */
[----:B------:R-:W-:-:S02]  /*0ca0*/  PLOP3.LUT P0, PT, P0, P1, PT, 0xf8, 0x8f ;  /* 0x00000000008f781c */ /* 0x000fc40000703f70 */
[----:B------:R-:W-:Y:S02]  /*0cb0*/  SHF.R.U32.HI R16, RZ, 0x1, R14 ;  /* 0x00000001ff107819 */ /* 0x000fe4000001160e */
[----:B------:R-:W-:-:S04]  /*0cc0*/  SEL R11, RZ, 0x1, !P0 ;  /* 0x00000001ff0b7807 */ /* 0x000fc80004000000 */
[----:B------:R-:W-:-:S04]  /*0cd0*/  LOP3.LUT R11, R11, 0x1, R16, 0xf8, !PT ;  /* 0x000000010b0b7812 */ /* 0x000fc800078ef810 */
[----:B------:R-:W-:-:S04]  /*0ce0*/  LOP3.LUT R11, R11, R14, RZ, 0xc0, !PT ;  /* 0x0000000e0b0b7212 */ /* 0x000fc800078ec0ff */
[----:B------:R-:W-:-:S04]  /*0cf0*/  IADD3 R11, PT, PT, R16, R11, RZ ;  /* 0x0000000b100b7210 */ /* 0x000fc80007ffe0ff */
[----:B------:R-:W-:Y:S01]  /*0d00*/  LOP3.LUT R0, R11, R0, RZ, 0xfc, !PT ;  /* 0x000000000b007212 */ /* 0x000fe200078efcff */
[----:B------:R-:W-:Y:S06]  /*0d10*/  BRA `(.L_x_478) ;  /* 0x0000000000347947 */ /* 0x000fec0003800000 */
.L_x_477:
[----:B------:R-:W-:-:S04]  /*0d20*/  LOP3.LUT R0, R0, 0x80000000, RZ, 0xc0, !PT ;  /* 0x8000000000007812 */ /* 0x000fc800078ec0ff */
[----:B------:R-:W-:Y:S01]  /*0d30*/  LOP3.LUT R0, R0, 0x7f800000, RZ, 0xfc, !PT ;  /* 0x7f80000000007812 */ /* 0x000fe200078efcff */
[----:B------:R-:W-:Y:S06]  /*0d40*/  BRA `(.L_x_478) ;  /* 0x0000000000287947 */ /* 0x000fec0003800000 */
.L_x_476:
[----:B------:R-:W-:Y:S01]  /*0d50*/  IMAD R0, R14, 0x800000, R0 ;  /* 0x008000000e007824 */ /* 0x000fe200078e0200 */
[----:B------:R-:W-:Y:S06]  /*0d60*/  BRA `(.L_x_478) ;  /* 0x0000000000207947 */ /* 0x000fec0003800000 */
.L_x_475:
[----:B------:R-:W-:-:S04]  /*0d70*/  LOP3.LUT R0, R14, 0x80000000, R13, 0x48, !PT ;  /* 0x800000000e007812 */ /* 0x000fc800078e480d */
[----:B------:R-:W-:Y:S01]  /*0d80*/  LOP3.LUT R0, R0, 0x7f800000, RZ, 0xfc, !PT ;  /* 0x7f80000000007812 */ /* 0x000fe200078efcff */
[----:B------:R-:W-:Y:S06]  /*0d90*/  BRA `(.L_x_478) ;  /* 0x0000000000147947 */ /* 0x000fec0003800000 */
.L_x_474:
[----:B------:R-:W-:Y:S01]  /*0da0*/  LOP3.LUT R0, R14, 0x80000000, R13, 0x48, !PT ;  /* 0x800000000e007812 */ /* 0x000fe200078e480d */
[----:B------:R-:W-:Y:S06]  /*0db0*/  BRA `(.L_x_478) ;  /* 0x00000000000c7947 */ /* 0x000fec0003800000 */
.L_x_473:
[----:B------:R-:W0:Y:S01]  /*0dc0*/  MUFU.RSQ R0, -QNAN ;  /* 0xffc0000000007908 */ /* 0x000e220000001400 */
[----:B------:R-:W-:Y:S05]  /*0dd0*/  BRA `(.L_x_478) ;  /* 0x0000000000047947 */ /* 0x000fea0003800000 */
.L_x_472:
[----:B------:R-:W-:-:S07]  /*0de0*/  FADD.FTZ R0, R0, 18.84955596923828125 ;  /* 0x4196cbe400007421 */ /* 0x000fce0000010000 */
.L_x_478:
[----:B------:R-:W-:-:S04]  /*0df0*/  HFMA2 R13, -RZ, RZ, 0, 0 ;  /* 0x00000000ff0d7431 */ /* 0x000fc800000001ff */
[----:B0-----:R-:W-:Y:S05]  /*0e00*/  RET.REL.NODEC R12 `(_Z15update_v_kernelPKfS0_S0_PKlPKjPfifffS5_S5_S5_S5_) ;  /* 0xfffffff00c7c7950 */ /* 0x001fea0003c3ffff */
.L_x_479:
        /* <DEDUP_REMOVED lines=15> */
.L_x_1356:


//--------------------- .text._Z15pp_force_kernelPKfS0_S0_iiffPKiS2_PfS3_S3_ --------------------------
	.section	.text._Z15pp_force_kernelPKfS0_S0_iiffPKiS2_PfS3_S3_,"ax",@progbits
	.align	128
        .global         _Z15pp_force_kernelPKfS0_S0_iiffPKiS2_PfS3_S3_
        .type           _Z15pp_force_kernelPKfS0_S0_iiffPKiS2_PfS3_S3_,@function
        .size           _Z15pp_force_kernelPKfS0_S0_iiffPKiS2_PfS3_S3_,(.L_x_1359 - _Z15pp_force_kernelPKfS0_S0_iiffPKiS2_PfS3_S3_)
        .other          _Z15pp_force_kernelPKfS0_S0_iiffPKiS2_PfS3_S3_,@"STO_CUDA_ENTRY STV_DEFAULT"
_Z15pp_force_kernelPKfS0_S0_iiffPKiS2_PfS3_S3_:
.text._Z15pp_force_kernelPKfS0_S0_iiffPKiS2_PfS3_S3_:
[----:B------:R-:W-:Y:S08]  /*0000*/  LDC R1, c[0x0][0x37c] ;  /* 0x0000df00ff017b82 */ /* 0x000ff00000000800 */
[----:B------:R-:W0:Y:S01]  /*0010*/  LDC R10, c[0x0][0x398] ;  /* 0x0000e600ff0a7b82 */ /* 0x000e220000000800 */
[----:B------:R-:W1:Y:S01]  /*0020*/  S2R R13, SR_CTAID.X ;  /* 0x00000000000d7919 */ /* 0x000e620000002500 */
[----:B------:R-:W2:Y:S06]  /*0030*/  LDCU.64 UR4, c[0x0][0x358] ;  /* 0x00006b00ff0477ac */ /* 0x000eac0008000a00 */
[----:B------:R-:W3:Y:S01]  /*0040*/  LDC R12, c[0x0][0x39c] ;  /* 0x0000e700ff0c7b82 */ /* 0x000ee20000000800 */
[----:B0-----:R-:W-:-:S02]  /*0050*/  IABS R11, R10 ;  /* 0x0000000a000b7213 */ /* 0x001fc40000000000 */
[----:B------:R-:W-:Y:S02]  /*0060*/  LOP3.LUT R9, RZ, R10, RZ, 0x33, !PT ;  /* 0x0000000aff097212 */ /* 0x000fe400078e33ff */
[----:B------:R-:W0:Y:S01]  /*0070*/  I2F.RP R0, R11 ;  /* 0x0000000b00007306 */ /* 0x000e220000209400 */
[----:B-1----:R-:W-:-:S07]  /*0080*/  IABS R8, R13 ;  /* 0x0000000d00087213 */ /* 0x002fce0000000000 */
[----:B0-----:R-:W0:Y:S02]  /*0090*/  MUFU.RCP R0, R0 ;  /* 0x0000000000007308 */ /* 0x001e240000001000 */
[----:B0-----:R-:W-:Y:S01]  /*00a0*/  IADD3 R2, PT, PT, R0, 0xffffffe, RZ ;  /* 0x0ffffffe00027810 */ /* 0x001fe20007ffe0ff */
[----:B------:R-:W-:-:S05]  /*00b0*/  IMAD R0, R10, R10, RZ ;  /* 0x0000000a0a007224 */ /* 0x000fca00078e02ff */
[----:B------:R0:W1:Y:S01]  /*00c0*/  F2I.FTZ.U32.TRUNC.NTZ R3, R2 ;  /* 0x0000000200037305 */ /* 0x000062000021f000 */
[----:B------:R-:W-:Y:S02]  /*00d0*/  IADD3 R7, PT, PT, RZ, -R0, RZ ;  /* 0x80000000ff077210 */ /* 0x000fe40007ffe0ff */
[----:B------:R-:W-:Y:S01]  /*00e0*/  ISETP.NE.U32.AND P3, PT, R0, RZ, PT ;  /* 0x000000ff0000720c */ /* 0x000fe20003f65070 */
[----:B0-----:R-:W-:Y:S01]  /*00f0*/  HFMA2 R2, -RZ, RZ, 0, 0 ;  /* 0x00000000ff027431 */ /* 0x001fe200000001ff */
[----:B-1----:R-:W-:-:S05]  /*0100*/  IADD3 R4, PT, PT, RZ, -R3, RZ ;  /* 0x80000003ff047210 */ /* 0x002fca0007ffe0ff */
[----:B------:R-:W-:Y:S02]  /*0110*/  IMAD R5, R4, R11, RZ ;  /* 0x0000000b04057224 */ /* 0x000fe400078e02ff */
[----:B------:R-:W0:Y:S02]  /*0120*/  I2F.U32.RP R4, R0 ;  /* 0x0000000000047306 */ /* 0x000e240000209000 */
[----:B------:R-:W-:-:S06]  /*0130*/  IMAD.HI.U32 R5, R3, R5, R2 ;  /* 0x0000000503057227 */ /* 0x000fcc00078e0002 */
[----:B------:R-:W-:-:S05]  /*0140*/  IMAD.HI.U32 R6, R5, R8, RZ ;  /* 0x0000000805067227 */ /* 0x000fca00078e00ff */
[----:B------:R-:W-:Y:S01]  /*0150*/  IADD3 R3, PT, PT, -R6, RZ, RZ ;  /* 0x000000ff06037210 */ /* 0x000fe20007ffe1ff */
[----:B0-----:R-:W0:Y:S04]  /*0160*/  MUFU.RCP R4, R4 ;  /* 0x0000000400047308 */ /* 0x001e280000001000 */
[----:B------:R-:W-:-:S05]  /*0170*/  IMAD R2, R11, R3, R8 ;  /* 0x000000030b027224 */ /* 0x000fca00078e0208 */
[----:B------:R-:W-:-:S13]  /*0180*/  ISETP.GT.U32.AND P1, PT, R11, R2, PT ;  /* 0x000000020b00720c */ /* 0x000fda0003f24070 */
[-C--:B------:R-:W-:Y:S02]  /*0190*/  @!P1 IADD3 R2, PT, PT, R2, -R11.reuse, RZ ;  /* 0x8000000b02029210 */ /* 0x080fe40007ffe0ff */
[----:B------:R-:W-:Y:S02]  /*01a0*/  @!P1 IADD3 R6, PT, PT, R6, 0x1, RZ ;  /* 0x0000000106069810 */ /* 0x000fe40007ffe0ff */
[----:B------:R-:W-:Y:S02]  /*01b0*/  ISETP.GE.U32.AND P0, PT, R2, R11, PT ;  /* 0x0000000b0200720c */ /* 0x000fe40003f06070 */
[----:B------:R-:W-:-:S04]  /*01c0*/  LOP3.LUT R2, R13, R10, RZ, 0x3c, !PT ;  /* 0x0000000a0d027212 */ /* 0x000fc800078e3cff */
[----:B------:R-:W-:Y:S02]  /*01d0*/  ISETP.GE.AND P2, PT, R2, RZ, PT ;  /* 0x000000ff0200720c */ /* 0x000fe40003f46270 */
[----:B0-----:R-:W-:-:S04]  /*01e0*/  IADD3 R2, PT, PT, R4, 0xffffffe, RZ ;  /* 0x0ffffffe04027810 */ /* 0x001fc80007ffe0ff */
[----:B------:R0:W1:Y:S01]  /*01f0*/  F2I.FTZ.U32.TRUNC.NTZ R3, R2 ;  /* 0x0000000200037305 */ /* 0x000062000021f000 */
[----:B------:R-:W-:Y:S02]  /*0200*/  @P0 IADD3 R6, PT, PT, R6, 0x1, RZ ;  /* 0x0000000106060810 */ /* 0x000fe40007ffe0ff */
[----:B------:R-:W-:-:S04]  /*0210*/  ISETP.NE.AND P0, PT, R10, RZ, PT ;  /* 0x000000ff0a00720c */ /* 0x000fc80003f05270 */
[----:B------:R-:W-:Y:S02]  /*0220*/  @!P2 IADD3 R6, PT, PT, -R6, RZ, RZ ;  /* 0x000000ff0606a210 */ /* 0x000fe40007ffe1ff */
[----:B0-----:R-:W-:Y:S02]  /*0230*/  MOV R2, RZ ;  /* 0x000000ff00027202 */ /* 0x001fe40000000f00 */
[----:B------:R-:W-:Y:S01]  /*0240*/  SEL R14, R9, R6, !P0 ;  /* 0x00000006090e7207 */ /* 0x000fe20004000000 */
[----:B-1----:R-:W-:-:S03]  /*0250*/  IMAD R7, R7, R3, RZ ;  /* 0x0000000307077224 */ /* 0x002fc600078e02ff */
[----:B------:R-:W-:Y:S02]  /*0260*/  IABS R4, R14 ;  /* 0x0000000e00047213 */ /* 0x000fe40000000000 */
[----:B------:R-:W-:Y:S01]  /*0270*/  ISETP.GE.AND P5, PT, R14, RZ, PT ;  /* 0x000000ff0e00720c */ /* 0x000fe20003fa6270 */
[----:B------:R-:W-:Y:S02]  /*0280*/  IMAD.HI.U32 R2, R3, R7, R2 ;  /* 0x0000000703027227 */ /* 0x000fe400078e0002 */
[----:B------:R-:W0:Y:S02]  /*0290*/  LDC.64 R6, c[0x0][0x3a8] ;  /* 0x0000ea00ff067b82 */ /* 0x000e240000000a00 */
[----:B------:R-:W-:-:S04]  /*02a0*/  IMAD.HI.U32 R5, R5, R4, RZ ;  /* 0x0000000405057227 */ /* 0x000fc800078e00ff */
[----:B------:R-:W-:Y:S01]  /*02b0*/  IMAD.HI.U32 R3, R2, R13, RZ ;  /* 0x0000000d02037227 */ /* 0x000fe200078e00ff */
[----:B------:R-:W-:-:S04]  /*02c0*/  IADD3 R2, PT, PT, -R5, RZ, RZ ;  /* 0x000000ff05027210 */ /* 0x000fc80007ffe1ff */
[----:B------:R-:W-:Y:S01]  /*02d0*/  IADD3 R5, PT, PT, -R3, RZ, RZ ;  /* 0x000000ff03057210 */ /* 0x000fe20007ffe1ff */
[----:B------:R-:W-:-:S04]  /*02e0*/  IMAD R2, R11, R2, R4 ;  /* 0x000000020b027224 */ /* 0x000fc800078e0204 */
[----:B------:R-:W-:Y:S01]  /*02f0*/  IMAD R5, R0, R5, R13 ;  /* 0x0000000500057224 */ /* 0x000fe200078e020d */
[----:B------:R-:W-:-:S04]  /*0300*/  ISETP.GT.U32.AND P2, PT, R11, R2, PT ;  /* 0x000000020b00720c */ /* 0x000fc80003f44070 */
[----:B------:R-:W-:-:S09]  /*0310*/  ISETP.GE.U32.AND P1, PT, R5, R0, PT ;  /* 0x000000000500720c */ /* 0x000fd20003f26070 */
[----:B------:R-:W-:-:S04]  /*0320*/  @!P2 IADD3 R2, PT, PT, R2, -R11, RZ ;  /* 0x8000000b0202a210 */ /* 0x000fc80007ffe0ff */
[----:B------:R-:W-:Y:S02]  /*0330*/  ISETP.GT.U32.AND P4, PT, R11, R2, PT ;  /* 0x000000020b00720c */ /* 0x000fe40003f84070 */
[----:B------:R-:W-:Y:S02]  /*0340*/  @P1 IADD3 R5, PT, PT, -R0, R5, RZ ;  /* 0x0000000500051210 */ /* 0x000fe40007ffe1ff */
[----:B------:R-:W-:Y:S02]  /*0350*/  @P1 IADD3 R3, PT, PT, R3, 0x1, RZ ;  /* 0x0000000103031810 */ /* 0x000fe40007ffe0ff */
[----:B------:R-:W-:-:S07]  /*0360*/  ISETP.GE.U32.AND P2, PT, R5, R0, PT ;  /* 0x000000000500720c */ /* 0x000fce0003f46070 */
[----:B------:R-:W-:-:S04]  /*0370*/  @!P4 IADD3 R2, PT, PT, R2, -R11, RZ ;  /* 0x8000000b0202c210 */ /* 0x000fc80007ffe0ff */
[----:B------:R-:W-:Y:S02]  /*0380*/  MOV R4, R2 ;  /* 0x0000000200047202 */ /* 0x000fe40000000f00 */
[----:B------:R-:W-:Y:S02]  /*0390*/  @P2 IADD3 R3, PT, PT, R3, 0x1, RZ ;  /* 0x0000000103032810 */ /* 0x000fe40007ffe0ff */
[----:B------:R-:W-:Y:S02]  /*03a0*/  @!P3 LOP3.LUT R3, RZ, R0, RZ, 0x33, !PT ;  /* 0x00000000ff03b212 */ /* 0x000fe400078e33ff */
[----:B------:R-:W-:Y:S02]  /*03b0*/  @!P5 IADD3 R4, PT, PT, -R4, RZ, RZ ;  /* 0x000000ff0404d210 */ /* 0x000fe40007ffe1ff */
[----:B---3--:R-:W-:Y:S02]  /*03c0*/  LEA R2, R12, R10, 0x1 ;  /* 0x0000000a0c027211 */ /* 0x008fe400078e08ff */
[----:B------:R-:W-:-:S02]  /*03d0*/  IADD3 R11, PT, PT, R3, R12, RZ ;  /* 0x0000000c030b7210 */ /* 0x000fc40007ffe0ff */
[----:B------:R-:W-:Y:S02]  /*03e0*/  SEL R8, R9, R4, !P0 ;  /* 0x0000000409087207 */ /* 0x000fe40004000000 */
[----:B------:R-:W1:Y:S01]  /*03f0*/  LDC.64 R4, c[0x0][0x3b0] ;  /* 0x0000ec00ff047b82 */ /* 0x000e620000000a00 */
[----:B------:R-:W-:Y:S01]  /*0400*/  IMAD R11, R2, R11, RZ ;  /* 0x0000000b020b7224 */ /* 0x000fe200078e02ff */
[----:B------:R-:W-:Y:S02]  /*0410*/  IADD3 R9, PT, PT, -R14, RZ, RZ ;  /* 0x000000ff0e097210 */ /* 0x000fe40007ffe1ff */
[----:B------:R-:W-:-:S03]  /*0420*/  IADD3 R8, PT, PT, R8, R12, RZ ;  /* 0x0000000c08087210 */ /* 0x000fc60007ffe0ff */
[----:B------:R-:W-:Y:S01]  /*0430*/  IMAD R9, R10, R9, R13 ;  /* 0x000000090a097224 */ /* 0x000fe200078e020d */
[----:B------:R-:W-:-:S04]  /*0440*/  IADD3 R3, PT, PT, R11, R8, RZ ;  /* 0x000000080b037210 */ /* 0x000fc80007ffe0ff */
[----:B------:R-:W-:Y:S01]  /*0450*/  IADD3 R9, PT, PT, R9, R12, RZ ;  /* 0x0000000c09097210 */ /* 0x000fe20007ffe0ff */
[----:B------:R-:W-:-:S05]  /*0460*/  IMAD R10, R2, R3, RZ ;  /* 0x00000003020a7224 */ /* 0x000fca00078e02ff */
[----:B------:R-:W-:-:S05]  /*0470*/  IADD3 R3, PT, PT, R9, R10, RZ ;  /* 0x0000000a09037210 */ /* 0x000fca0007ffe0ff */
[----:B0-----:R-:W-:-:S04]  /*0480*/  IMAD.WIDE R6, R3, 0x4, R6 ;  /* 0x0000000403067825 */ /* 0x001fc800078e0206 */
[----:B-1----:R-:W-:Y:S01]  /*0490*/  IMAD.WIDE R4, R3, 0x4, R4 ;  /* 0x0000000403047825 */ /* 0x002fe200078e0204 */
[----:B--2---:R-:W2:Y:S04]  /*04a0*/  LDG.E.CONSTANT R66, desc[UR4][R6.64] ;  /* 0x0000000406427981 */ /* 0x004ea8000c1e9900 */
[----:B------:R-:W3:Y:S01]  /*04b0*/  LDG.E.CONSTANT R65, desc[UR4][R4.64] ;  /* 0x0000000404417981 */ /* 0x000ee2000c1e9900 */
[----:B------:R-:W2:Y:S02]  /*04c0*/  S2R R3, SR_TID.X ;  /* 0x0000000000037919 */ /* 0x000ea40000002100 */
[----:B--2---:R-:W-:-:S04]  /*04d0*/  IADD3 R62, PT, PT, R66, R3, RZ ;  /* 0x00000003423e7210 */ /* 0x004fc80007ffe0ff */
[----:B---3--:R-:W-:-:S13]  /*04e0*/  ISETP.GE.AND P0, PT, R62, R65, PT ;  /* 0x000000413e00720c */ /* 0x008fda0003f06270 */
[----:B------:R-:W-:Y:S05]  /*04f0*/  @P0 EXIT ;  /* 0x000000000000094d */ /* 0x000fea0003800000 */
[----:B------:R-:W0:Y:S01]  /*0500*/  LDC.64 R14, c[0x0][0x3a0] ;  /* 0x0000e800ff0e7b82 */ /* 0x000e220000000a00 */
[----:B------:R-:W-:Y:S02]  /*0510*/  UMOV UR6, 0x3cea0ea1 ;  /* 0x3cea0ea100067882 */ /* 0x000fe40000000000 */
[----:B------:R-:W-:Y:S01]  /*0520*/  MOV R16, UR6 ;  /* 0x0000000600107c02 */ /* 0x000fe20008000f00 */
[----:B0-----:R-:W-:Y:S01]  /*0530*/  FMUL R3, R15, R15 ;  /* 0x0000000f0f037220 */ /* 0x001fe20000400000 */
[----:B------:R-:W-:-:S03]  /*0540*/  FMUL R64, R14, R14 ;  /* 0x0000000e0e407220 */ /* 0x000fc60000400000 */
[----:B------:R-:W0:Y:S08]  /*0550*/  MUFU.RCP R0, R3 ;  /* 0x0000000300007308 */ /* 0x000e300000001000 */
[----:B------:R-:W1:Y:S01]  /*0560*/  FCHK P0, R16, R3 ;  /* 0x0000000310007302 */ /* 0x000e620000000000 */
[----:B0-----:R-:W-:-:S04]  /*0570*/  FFMA R63, -R3, R0, 1 ;  /* 0x3f800000033f7423 */ /* 0x001fc80000000100 */
[----:B------:R-:W-:-:S04]  /*0580*/  FFMA R63, R0, R63, R0 ;  /* 0x0000003f003f7223 */ /* 0x000fc80000000000 */
[----:B------:R-:W-:-:S04]  /*0590*/  FFMA R0, R63, 0.028571428731083869934, RZ ;  /* 0x3cea0ea13f007823 */ /* 0x000fc800000000ff */
[----:B------:R-:W-:-:S04]  /*05a0*/  FFMA R12, -R3, R0, 0.028571428731083869934 ;  /* 0x3cea0ea1030c7423 */ /* 0x000fc80000000100 */
[----:B------:R-:W-:Y:S01]  /*05b0*/  FFMA R63, R63, R12, R0 ;  /* 0x0000000c3f3f7223 */ /* 0x000fe20000000000 */
[----:B-1----:R-:W-:Y:S06]  /*05c0*/  @!P0 BRA `(.L_x_480) ;  /* 0x0000000000108947 */ /* 0x002fec0003800000 */
[----:B------:R-:W-:Y:S01]  /*05d0*/  HFMA2 R0, -RZ, RZ, 1.228515625, 0.0004045963287353515625 ;  /* 0x3cea0ea1ff007431 */ /* 0x000fe200000001ff */
[----:B------:R-:W-:-:S07]  /*05e0*/  MOV R68, 0x600 ;  /* 0x0000060000447802 */ /* 0x000fce0000000f00 */
[----:B------:R-:W-:Y:S05]  /*05f0*/  CALL.REL.NOINC `($__internal_3_$__cuda_sm3x_div_rn_noftz_f32_slowpath) ;  /* 0x0000019400747944 */ /* 0x000fea0003c00000 */
[----:B------:R-:W-:-:S07]  /*0600*/  MOV R63, R0 ;  /* 0x00000000003f7202 */ /* 0x000fce0000000f00 */
.L_x_480:
[----:B------:R-:W0:Y:S01]  /*0610*/  MUFU.RCP R61, R64 ;  /* 0x00000040003d7308 */ /* 0x000e220000001000 */
[----:B------:R-:W-:Y:S02]  /*0620*/  UMOV UR6, 0x3cea0ea1 ;  /* 0x3cea0ea100067882 */ /* 0x000fe40000000000 */
[----:B------:R-:W-:-:S05]  /*0630*/  MOV R13, UR6 ;  /* 0x00000006000d7c02 */ /* 0x000fca0008000f00 */
[----:B------:R-:W1:Y:S01]  /*0640*/  FCHK P0, R13, R64 ;  /* 0x000000400d007302 */ /* 0x000e620000000000 */
[----:B0-----:R-:W-:-:S04]  /*0650*/  FFMA R0, R61, -R64, 1 ;  /* 0x3f8000003d007423 */ /* 0x001fc80000000840 */
[----:B------:R-:W-:-:S04]  /*0660*/  FFMA R61, R61, R0, R61 ;  /* 0x000000003d3d7223 */ /* 0x000fc8000000003d */
[----:B------:R-:W-:-:S04]  /*0670*/  FFMA R0, R61, 0.028571428731083869934, RZ ;  /* 0x3cea0ea13d007823 */ /* 0x000fc800000000ff */
[----:B------:R-:W-:-:S04]  /*0680*/  FFMA R3, R0, -R64, 0.028571428731083869934 ;  /* 0x3cea0ea100037423 */ /* 0x000fc80000000840 */
[----:B------:R-:W-:Y:S01]  /*0690*/  FFMA R61, R61, R3, R0 ;  /* 0x000000033d3d7223 */ /* 0x000fe20000000000 */
[----:B-1----:R-:W-:Y:S06]  /*06a0*/  @!P0 BRA `(.L_x_481) ;  /* 0x0000000000148947 */ /* 0x002fec0003800000 */
[----:B------:R-:W-:Y:S01]  /*06b0*/  HFMA2 R0, -RZ, RZ, 1.228515625, 0.0004045963287353515625 ;  /* 0x3cea0ea1ff007431 */ /* 0x000fe200000001ff */
[----:B------:R-:W-:Y:S02]  /*06c0*/  MOV R3, R64 ;  /* 0x0000004000037202 */ /* 0x000fe40000000f00 */
[----:B------:R-:W-:-:S07]  /*06d0*/  MOV R68, 0x6f0 ;  /* 0x000006f000447802 */ /* 0x000fce0000000f00 */
[----:B------:R-:W-:Y:S05]  /*06e0*/  CALL.REL.NOINC `($__internal_3_$__cuda_sm3x_div_rn_noftz_f32_slowpath) ;  /* 0x0000019400387944 */ /* 0x000fea0003c00000 */
[----:B------:R-:W-:-:S07]  /*06f0*/  MOV R61, R0 ;  /* 0x00000000003d7202 */ /* 0x000fce0000000f00 */
.L_x_481:
[----:B------:R-:W0:Y:S01]  /*0700*/  LDC.64 R16, c[0x0][0x3a8] ;  /* 0x0000ea00ff107b82 */ /* 0x000e220000000a00 */
[----:B------:R-:W-:Y:S01]  /*0710*/  IADD3 R8, PT, PT, R8, R11, -R2 ;  /* 0x0000000b08087210 */ /* 0x000fe20007ffe802 */
[----:B------:R-:W5:Y:S01]  /*0720*/  LDG.E.CONSTANT R59, desc[UR4][R6.64+-0x4] ;  /* 0xfffffc04063b7981 */ /* 0x000f62000c1e9900 */
[----:B------:R-:W-:Y:S01]  /*0730*/  IMAD.WIDE R12, R2, 0x4, R6 ;  /* 0x00000004020c7825 */ /* 0x000fe200078e0206 */
[----:B------:R-:W-:Y:S01]  /*0740*/  IADD3 R10, PT, PT, R9, R10, -R2 ;  /* 0x0000000a090a7210 */ /* 0x000fe20007ffe802 */
[----:B------:R-:W1:Y:S01]  /*0750*/  LDCU UR6, c[0x0][0x3a4] ;  /* 0x00007480ff0677ac */ /* 0x000e620008000800 */
[----:B------:R-:W-:Y:S01]  /*0760*/  IADD3 R3, PT, PT, R8, -0x1, RZ ;  /* 0xffffffff08037810 */ /* 0x000fe20007ffe0ff */
[----:B------:R2:W5:Y:S01]  /*0770*/  LDG.E.CONSTANT R60, desc[UR4][R6.64+0x4] ;  /* 0x00000404063c7981 */ /* 0x000562000c1e9900 */
[----:B------:R-:W3:Y:S01]  /*0780*/  LDC.64 R68, c[0x0][0x3b0] ;  /* 0x0000ec00ff447b82 */ /* 0x000ee20000000a00 */
[C---:B------:R-:W-:Y:S01]  /*0790*/  IMAD.WIDE R14, R2.reuse, 0x4, R4 ;  /* 0x00000004020e7825 */ /* 0x040fe200078e0204 */
[----:B------:R-:W4:Y:S01]  /*07a0*/  LDCU UR7, c[0x0][0x3a4] ;  /* 0x00007480ff0777ac */ /* 0x000f220008000800 */
[----:B------:R-:W5:Y:S02]  /*07b0*/  LDG.E.CONSTANT R58, desc[UR4][R4.64+-0x4] ;  /* 0xfffffc04043a7981 */ /* 0x000f64000c1e9900 */
[----:B------:R-:W-:-:S02]  /*07c0*/  IMAD R0, R2, R3, R9 ;  /* 0x0000000302007224 */ /* 0x000fc400078e0209 */
[----:B------:R0:W5:Y:S01]  /*07d0*/  LDG.E.CONSTANT R57, desc[UR4][R4.64+0x4] ;  /* 0x0000040404397981 */ /* 0x000162000c1e9900 */
[----:B------:R-:W0:Y:S01]  /*07e0*/  LDCU UR8, c[0x0][0x3a4] ;  /* 0x00007480ff0877ac */ /* 0x000e220008000800 */
[C---:B--2---:R-:W-:Y:S02]  /*07f0*/  LEA R6, R2.reuse, R3, 0x1 ;  /* 0x0000000302067211 */ /* 0x044fe400078e08ff */
[----:B------:R-:W5:Y:S01]  /*0800*/  LDG.E.CONSTANT R53, desc[UR4][R14.64+-0x4] ;  /* 0xfffffc040e357981 */ /* 0x000f62000c1e9900 */
[----:B------:R-:W2:Y:S02]  /*0810*/  LDCU UR9, c[0x0][0x3a0] ;  /* 0x00007400ff0977ac */ /* 0x000ea40008000800 */
[----:B------:R-:W-:Y:S01]  /*0820*/  IMAD R6, R2, R6, R9 ;  /* 0x0000000602067224 */ /* 0x000fe200078e0209 */
[----:B------:R-:W-:Y:S01]  /*0830*/  IADD3 R3, PT, PT, R0, -0x1, RZ ;  /* 0xffffffff00037810 */ /* 0x000fe20007ffe0ff */
[----:B------:R-:W5:Y:S01]  /*0840*/  LDG.E.CONSTANT R52, desc[UR4][R14.64] ;  /* 0x000000040e347981 */ /* 0x000f62000c1e9900 */
[----:B------:R-:W0:Y:S02]  /*0850*/  LDCU UR10, c[0x0][0x3a0] ;  /* 0x00007400ff0a77ac */ /* 0x000e240008000800 */
[----:B------:R-:W-:Y:S01]  /*0860*/  IADD3 R21, PT, PT, R6, -0x1, RZ ;  /* 0xffffffff06157810 */ /* 0x000fe20007ffe0ff */
[----:B------:R1:W5:Y:S01]  /*0870*/  LDG.E.CONSTANT R51, desc[UR4][R14.64+0x4] ;  /* 0x000004040e337981 */ /* 0x000362000c1e9900 */
[--C-:B0-----:R-:W-:Y:S01]  /*0880*/  IMAD.WIDE R4, R3, 0x4, R16.reuse ;  /* 0x0000000403047825 */ /* 0x101fe200078e0210 */
[----:B------:R-:W-:Y:S01]  /*0890*/  IADD3 R19, PT, PT, R10, -0x1, RZ ;  /* 0xffffffff0a137810 */ /* 0x000fe20007ffe0ff */
[----:B------:R-:W0:Y:S01]  /*08a0*/  LDCU UR11, c[0x0][0x3a0] ;  /* 0x00007400ff0b77ac */ /* 0x000e220008000800 */
[----:B------:R-:W5:Y:S04]  /*08b0*/  LDG.E.CONSTANT R56, desc[UR4][R12.64+-0x4] ;  /* 0xfffffc040c387981 */ /* 0x000f68000c1e9900 */
[----:B------:R-:W5:Y:S01]  /*08c0*/  LDG.E.CONSTANT R55, desc[UR4][R12.64] ;  /* 0x000000040c377981 */ /* 0x000f62000c1e9900 */
[----:B-1----:R-:W-:-:S03]  /*08d0*/  IMAD.WIDE R14, R21, 0x4, R16 ;  /* 0x00000004150e7825 */ /* 0x002fc600078e0210 */
[----:B------:R3:W5:Y:S01]  /*08e0*/  LDG.E.CONSTANT R54, desc[UR4][R12.64+0x4] ;  /* 0x000004040c367981 */ /* 0x000762000c1e9900 */
[----:B------:R-:W-:-:S03]  /*08f0*/  IMAD.WIDE R10, R19, 0x4, R16 ;  /* 0x00000004130a7825 */ /* 0x000fc600078e0210 */
[----:B------:R-:W5:Y:S01]  /*0900*/  LDG.E.CONSTANT R47, desc[UR4][R4.64] ;  /* 0x00000004042f7981 */ /* 0x000f62000c1e9900 */
[----:B------:R-:W-:-:S03]  /*0910*/  IMAD.WIDE R6, R2, 0x4, R4 ;  /* 0x0000000402067825 */ /* 0x000fc600078e0204 */
[----:B------:R-:W5:Y:S01]  /*0920*/  LDG.E.CONSTANT R50, desc[UR4][R10.64] ;  /* 0x000000040a327981 */ /* 0x000f62000c1e9900 */
[----:B------:R-:W-:-:S03]  /*0930*/  IMAD.WIDE R16, R2, 0x4, R14 ;  /* 0x0000000402107825 */ /* 0x000fc600078e020e */
[----:B------:R-:W5:Y:S01]  /*0940*/  LDG.E.CONSTANT R49, desc[UR4][R10.64+0x4] ;  /* 0x000004040a317981 */ /* 0x000f62000c1e9900 */
[----:B------:R-:W-:-:S03]  /*0950*/  IMAD.WIDE R8, R2, 0x4, R6 ;  /* 0x0000000402087825 */ /* 0x000fc600078e0206 */
[----:B------:R1:W5:Y:S01]  /*0960*/  LDG.E.CONSTANT R48, desc[UR4][R10.64+0x8] ;  /* 0x000008040a307981 */ /* 0x000362000c1e9900 */
[----:B---3--:R-:W-:-:S03]  /*0970*/  IMAD.WIDE R12, R19, 0x4, R68 ;  /* 0x00000004130c7825 */ /* 0x008fc600078e0244 */
[----:B------:R-:W5:Y:S04]  /*0980*/  LDG.E.CONSTANT R46, desc[UR4][R4.64+0x4] ;  /* 0x00000404042e7981 */ /* 0x000f68000c1e9900 */
[----:B------:R3:W5:Y:S01]  /*0990*/  LDG.E.CONSTANT R45, desc[UR4][R4.64+0x8] ;  /* 0x00000804042d7981 */ /* 0x000762000c1e9900 */
[----:B-1----:R-:W-:-:S03]  /*09a0*/  IMAD.WIDE R10, R3, 0x4, R68 ;  /* 0x00000004030a7825 */ /* 0x002fc600078e0244 */
[----:B------:R-:W5:Y:S01]  /*09b0*/  LDG.E.CONSTANT R38, desc[UR4][R8.64] ;  /* 0x0000000408267981 */ /* 0x000f62000c1e9900 */
[----:B------:R-:W-:-:S03]  /*09c0*/  IMAD.WIDE R68, R21, 0x4, R68 ;  /* 0x0000000415447825 */ /* 0x000fc600078e0244 */
[----:B------:R-:W5:Y:S01]  /*09d0*/  LDG.E.CONSTANT R37, desc[UR4][R8.64+0x4] ;  /* 0x0000040408257981 */ /* 0x000f62000c1e9900 */
[----:B---3--:R-:W-:-:S03]  /*09e0*/  IMAD.WIDE R4, R2, 0x4, R16 ;  /* 0x0000000402047825 */ /* 0x008fc600078e0210 */
[----:B------:R1:W5:Y:S04]  /*09f0*/  LDG.E.CONSTANT R36, desc[UR4][R8.64+0x8] ;  /* 0x0000080408247981 */ /* 0x000368000c1e9900 */
[----:B------:R-:W5:Y:S04]  /*0a00*/  LDG.E.CONSTANT R32, desc[UR4][R4.64] ;  /* 0x0000000404207981 */ /* 0x000f68000c1e9900 */
[----:B------:R-:W5:Y:S01]  /*0a10*/  LDG.E.CONSTANT R31, desc[UR4][R4.64+0x4] ;  /* 0x00000404041f7981 */ /* 0x000f62000c1e9900 */
[----:B-1----:R-:W-:-:S03]  /*0a20*/  IMAD.WIDE R8, R2, 0x4, R10 ;  /* 0x0000000402087825 */ /* 0x002fc600078e020a */
[----:B------:R1:W5:Y:S04]  /*0a30*/  LDG.E.CONSTANT R30, desc[UR4][R4.64+0x8] ;  /* 0x00000804041e7981 */ /* 0x000368000c1e9900 */
[----:B------:R-:W5:Y:S04]  /*0a40*/  LDG.E.CONSTANT R44, desc[UR4][R6.64] ;  /* 0x00000004062c7981 */ /* 0x000f68000c1e9900 */
[----:B------:R-:W5:Y:S01]  /*0a50*/  LDG.E.CONSTANT R43, desc[UR4][R6.64+0x4] ;  /* 0x00000404062b7981 */ /* 0x000f62000c1e9900 */
[----:B-1----:R-:W-:-:S03]  /*0a60*/  IMAD.WIDE R4, R2, 0x4, R68 ;  /* 0x0000000402047825 */ /* 0x002fc600078e0244 */
[----:B------:R1:W5:Y:S04]  /*0a70*/  LDG.E.CONSTANT R42, desc[UR4][R6.64+0x8] ;  /* 0x00000804062a7981 */ /* 0x000368000c1e9900 */
[----:B------:R3:W5:Y:S04]  /*0a80*/  LDG.E.CONSTANT R41, desc[UR4][R14.64] ;  /* 0x000000040e297981 */ /* 0x000768000c1e9900 */
[----:B------:R3:W5:Y:S01]  /*0a90*/  LDG.E.CONSTANT R40, desc[UR4][R14.64+0x4] ;  /* 0x000004040e287981 */ /* 0x000762000c1e9900 */
[----:B-1----:R-:W-:-:S03]  /*0aa0*/  IMAD.WIDE R6, R2, 0x4, R8 ;  /* 0x0000000402067825 */ /* 0x002fc600078e0208 */
[----:B------:R3:W5:Y:S01]  /*0ab0*/  LDG.E.CONSTANT R39, desc[UR4][R14.64+0x8] ;  /* 0x000008040e277981 */ /* 0x000762000c1e9900 */
[----:B------:R-:W-:-:S03]  /*0ac0*/  IMAD.WIDE R2, R2, 0x4, R4 ;  /* 0x0000000402027825 */ /* 0x000fc600078e0204 */
[----:B------:R3:W5:Y:S04]  /*0ad0*/  LDG.E.CONSTANT R35, desc[UR4][R16.64] ;  /* 0x0000000410237981 */ /* 0x000768000c1e9900 */
        /* <DEDUP_REMOVED lines=22> */
[----:B0-2-4-:R3:W5:Y:S02]  /*0c40*/  LDG.E.CONSTANT R9, desc[UR4][R2.64+0x8] ;  /* 0x0000080402097981 */ /* 0x015764000c1e9900 */
.L_x_1331:
[----:B0-----:R-:W0:Y:S08]  /*0c50*/  LDC.64 R72, c[0x0][0x380] ;  /* 0x0000e000ff487b82 */ /* 0x001e300000000a00 */
[----:B------:R-:W1:Y:S08]  /*0c60*/  LDC.64 R70, c[0x0][0x388] ;  /* 0x0000e200ff467b82 */ /* 0x000e700000000a00 */
[----:B---3--:R-:W2:Y:S01]  /*0c70*/  LDC.64 R68, c[0x0][0x390] ;  /* 0x0000e400ff447b82 */ /* 0x008ea20000000a00 */
[----:B0-----:R-:W-:-:S05]  /*0c80*/  IMAD.WIDE R72, R62, 0x4, R72 ;  /* 0x000000043e487825 */ /* 0x001fca00078e0248 */
[----:B-----5:R0:W5:Y:S01]  /*0c90*/  LDG.E.CONSTANT R8, desc[UR4][R72.64] ;  /* 0x0000000448087981 */ /* 0x020162000c1e9900 */
[----:B-1----:R-:W-:-:S05]  /*0ca0*/  IMAD.WIDE R70, R62, 0x4, R70 ;  /* 0x000000043e467825 */ /* 0x002fca00078e0246 */
[----:B------:R0:W5:Y:S01]  /*0cb0*/  LDG.E.CONSTANT R7, desc[UR4][R70.64] ;  /* 0x0000000446077981 */ /* 0x000162000c1e9900 */
[----:B--2---:R-:W-:-:S05]  /*0cc0*/  IMAD.WIDE R68, R62, 0x4, R68 ;  /* 0x000000043e447825 */ /* 0x004fca00078e0244 */
[----:B------:R0:W5:Y:S01]  /*0cd0*/  LDG.E.CONSTANT R6, desc[UR4][R68.64] ;  /* 0x0000000444067981 */ /* 0x000162000c1e9900 */
[----:B------:R-:W-:Y:S01]  /*0ce0*/  ISETP.GE.AND P0, PT, R47, R26, PT ;  /* 0x0000001a2f00720c */ /* 0x000fe20003f06270 */
[----:B------:R-:W-:Y:S01]  /*0cf0*/  HFMA2 R2, -RZ, RZ, 0, 0 ;  /* 0x00000000ff027431 */ /* 0x000fe200000001ff */
[----:B------:R-:W-:-:S11]  /*0d00*/  CS2R R4, SRZ ;  /* 0x0000000000047805 */ /* 0x000fd6000001ff00 */
[----:B0-----:R-:W-:Y:S05]  /*0d10*/  @P0 BRA `(.L_x_482) ;  /* 0x0000000c009c0947 */ /* 0x001fea0003800000 */
[----:B------:R-:W-:Y:S02]  /*0d20*/  IADD3 R74, PT, PT, R47, -R26, RZ ;  /* 0x8000001a2f4a7210 */ /* 0x000fe40007ffe0ff */
[----:B------:R-:W-:Y:S02]  /*0d30*/  CS2R R4, SRZ ;  /* 0x0000000000047805 */ /* 0x000fe4000001ff00 */
[----:B------:R-:W-:Y:S02]  /*0d40*/  MOV R2, RZ ;  /* 0x000000ff00027202 */ /* 0x000fe40000000f00 */
[----:B------:R-:W-:-:S07]  /*0d50*/  MOV R73, R47 ;  /* 0x0000002f00497202 */ /* 0x000fce0000000f00 */
.L_x_513:
[----:B------:R-:W0:Y:S08]  /*0d60*/  LDC.64 R70, c[0x0][0x388] ;  /* 0x0000e200ff467b82 */ /* 0x000e300000000a00 */
[----:B------:R-:W1:Y:S08]  /*0d70*/  LDC.64 R68, c[0x0][0x380] ;  /* 0x0000e000ff447b82 */ /* 0x000e700000000a00 */
[----:B------:R-:W2:Y:S01]  /*0d80*/  LDC.64 R76, c[0x0][0x390] ;  /* 0x0000e400ff4c7b82 */ /* 0x000ea20000000a00 */
[----:B0-----:R-:W-:-:S05]  /*0d90*/  IMAD.WIDE R78, R73, 0x4, R70 ;  /* 0x00000004494e7825 */ /* 0x001fca00078e0246 */
[----:B------:R-:W3:Y:S01]  /*0da0*/  LDG.E.CONSTANT R72, desc[UR4][R78.64] ;  /* 0x000000044e487981 */ /* 0x000ee2000c1e9900 */
[----:B-1----:R-:W-:-:S06]  /*0db0*/  IMAD.WIDE R68, R73, 0x4, R68 ;  /* 0x0000000449447825 */ /* 0x002fcc00078e0244 */
[----:B------:R-:W4:Y:S01]  /*0dc0*/  LDG.E.CONSTANT R69, desc[UR4][R68.64] ;  /* 0x0000000444457981 */ /* 0x000f22000c1e9900 */
[----:B--2---:R-:W-:-:S06]  /*0dd0*/  IMAD.WIDE R76, R73, 0x4, R76 ;  /* 0x00000004494c7825 */ /* 0x004fcc00078e024c */
[----:B------:R-:W2:Y:S01]  /*0de0*/  LDG.E.CONSTANT R77, desc[UR4][R76.64] ;  /* 0x000000044c4d7981 */ /* 0x000ea2000c1e9900 */
[----:B------:R-:W-:Y:S01]  /*0df0*/  IADD3 R74, PT, PT, R74, 0x1, RZ ;  /* 0x000000014a4a7810 */ /* 0x000fe20007ffe0ff */
[----:B------:R-:W-:Y:S03]  /*0e00*/  BSSY.RECONVERGENT B2, `(.L_x_483) ;  /* 0x00000d6000027945 */ /* 0x000fe60003800200 */
[----:B------:R-:W-:Y:S01]  /*0e10*/  ISETP.NE.AND P4, PT, R74, RZ, PT ;  /* 0x000000ff4a00720c */ /* 0x000fe20003f85270 */
[----:B---3-5:R-:W-:-:S04]  /*0e20*/  FADD R72, -R7, R72 ;  /* 0x0000004807487221 */ /* 0x028fc80000000100 */
[----:B------:R-:W-:Y:S01]  /*0e30*/  FMUL R0, R72, R72 ;  /* 0x0000004848007220 */ /* 0x000fe20000400000 */
[----:B----4-:R-:W-:-:S04]  /*0e40*/  FADD R71, -R8, R69 ;  /* 0x0000004508477221 */ /* 0x010fc80000000100 */
[----:B------:R-:W-:Y:S01]  /*0e50*/  FFMA R3, R71, R71, R0 ;  /* 0x0000004747037223 */ /* 0x000fe20000000000 */
[----:B--2---:R-:W-:-:S04]  /*0e60*/  FADD R70, -R6, R77 ;  /* 0x0000004d06467221 */ /* 0x004fc80000000100 */
[----:B------:R-:W-:-:S05]  /*0e70*/  FFMA R0, R70, R70, R3 ;  /* 0x0000004646007223 */ /* 0x000fca0000000003 */
[----:B------:R-:W-:-:S04]  /*0e80*/  FSETP.GEU.AND P0, PT, R0, R64, PT ;  /* 0x000000400000720b */ /* 0x000fc80003f0e000 */
[----:B------:R-:W-:-:S13]  /*0e90*/  FSETP.LEU.OR P0, PT, R0, RZ, P0 ;  /* 0x000000ff0000720b */ /* 0x000fda000070b400 */
[----:B------:R-:W-:Y:S05]  /*0ea0*/  @P0 BRA `(.L_x_484) ;  /* 0x0000000c002c0947 */ /* 0x000fea0003800000 */
[----:B------:R-:W-:Y:S01]  /*0eb0*/  IADD3 R67, PT, PT, R0, -0xd000000, RZ ;  /* 0xf300000000437810 */ /* 0x000fe20007ffe0ff */
[----:B------:R0:W1:Y:S01]  /*0ec0*/  MUFU.RSQ R3, R0 ;  /* 0x0000000000037308 */ /* 0x0000620000001400 */
[----:B------:R-:W-:Y:S02]  /*0ed0*/  BSSY.RECONVERGENT B0, `(.L_x_485) ;  /* 0x000000c000007945 */ /* 0x000fe40003800200 */
[----:B------:R-:W-:-:S13]  /*0ee0*/  ISETP.GT.U32.AND P0, PT, R67, 0x727fffff, PT ;  /* 0x727fffff4300780c */ /* 0x000fda0003f04070 */
[----:B0-----:R-:W-:Y:S05]  /*0ef0*/  @!P0 BRA `(.L_x_486) ;  /* 0x0000000000148947 */ /* 0x001fea0003800000 */
[----:B-1----:R-:W-:Y:S02]  /*0f00*/  MOV R3, R0 ;  /* 0x0000000000037202 */ /* 0x002fe40000000f00 */
[----:B------:R-:W-:-:S07]  /*0f10*/  MOV R0, 0xf30 ;  /* 0x00000f3000007802 */ /* 0x000fce0000000f00 */
[----:B------:R-:W-:Y:S05]  /*0f20*/  CALL.REL.NOINC `($__internal_2_$__cuda_sm20_sqrt_rn_f32_slowpath) ;  /* 0x0000018800d07944 */ /* 0x000fea0003c00000 */
[----:B------:R-:W-:Y:S01]  /*0f30*/  MOV R81, R75 ;  /* 0x0000004b00517202 */ /* 0x000fe20000000f00 */
[----:B------:R-:W-:Y:S06]  /*0f40*/  BRA `(.L_x_487) ;  /* 0x0000000000107947 */ /* 0x000fec0003800000 */
.L_x_486:
[----:B-1----:R-:W-:Y:S01]  /*0f50*/  FMUL.FTZ R81, R0, R3 ;  /* 0x0000000300517220 */ /* 0x002fe20000410000 */
[----:B------:R-:W-:-:S03]  /*0f60*/  FMUL.FTZ R3, R3, 0.5 ;  /* 0x3f00000003037820 */ /* 0x000fc60000410000 */
[----:B------:R-:W-:-:S04]  /*0f70*/  FFMA R0, -R81, R81, R0 ;  /* 0x0000005151007223 */ /* 0x000fc80000000100 */
[----:B------:R-:W-:-:S07]  /*0f80*/  FFMA R81, R0, R3, R81 ;  /* 0x0000000300517223 */ /* 0x000fce0000000051 */
.L_x_487:
[----:B------:R-:W-:Y:S05]  /*0f90*/  BSYNC.RECONVERGENT B0 ;  /* 0x0000000000007941 */ /* 0x000fea0003800200 */
.L_x_485:
[----:B------:R-:W0:Y:S01]  /*0fa0*/  LDC R69, c[0x0][0x3a4] ;  /* 0x0000e900ff457b82 */ /* 0x000e220000000800 */
[----:B------:R-:W-:Y:S01]  /*0fb0*/  FADD R0, R81, R81 ;  /* 0x0000005151007221 */ /* 0x000fe20000000000 */
[----:B------:R-:W-:Y:S01]  /*0fc0*/  BSSY.RECONVERGENT B3, `(.L_x_488) ;  /* 0x000000e000037945 */ /* 0x000fe20003800200 */
[----:B0-----:R-:W0:Y:S08]  /*0fd0*/  MUFU.RCP R3, R69 ;  /* 0x0000004500037308 */ /* 0x001e300000001000 */
[----:B------:R-:W1:Y:S01]  /*0fe0*/  FCHK P0, R0, R69 ;  /* 0x0000004500007302 */ /* 0x000e620000000000 */
[----:B0-----:R-:W-:-:S04]  /*0ff0*/  FFMA R68, R3, -R69, 1 ;  /* 0x3f80000003447423 */ /* 0x001fc80000000845 */
[----:B------:R-:W-:-:S04]  /*1000*/  FFMA R3, R3, R68, R3 ;  /* 0x0000004403037223 */ /* 0x000fc80000000003 */
[----:B------:R-:W-:-:S04]  /*1010*/  FFMA R82, R0, R3, RZ ;  /* 0x0000000300527223 */ /* 0x000fc800000000ff */
[----:B------:R-:W-:-:S04]  /*1020*/  FFMA R67, R82, -R69, R0 ;  /* 0x8000004552437223 */ /* 0x000fc80000000000 */
[----:B------:R-:W-:Y:S01]  /*1030*/  FFMA R82, R3, R67, R82 ;  /* 0x0000004303527223 */ /* 0x000fe20000000052 */
[----:B-1----:R-:W-:Y:S06]  /*1040*/  @!P0 BRA `(.L_x_489) ;  /* 0x0000000000148947 */ /* 0x002fec0003800000 */
[----:B------:R-:W0:Y:S01]  /*1050*/  LDCU UR12, c[0x0][0x3a4] ;  /* 0x00007480ff0c77ac */ /* 0x000e220008000800 */
[----:B------:R-:W-:Y:S02]  /*1060*/  MOV R68, 0x1090 ;  /* 0x0000109000447802 */ /* 0x000fe40000000f00 */
[----:B0-----:R-:W-:-:S07]  /*1070*/  MOV R3, UR12 ;  /* 0x0000000c00037c02 */ /* 0x001fce0008000f00 */
[----:B------:R-:W-:Y:S05]  /*1080*/  CALL.REL.NOINC `($__internal_3_$__cuda_sm3x_div_rn_noftz_f32_slowpath) ;  /* 0x0000018800d07944 */ /* 0x000fea0003c00000 */
[----:B------:R-:W-:-:S07]  /*1090*/  MOV R82, R0 ;  /* 0x0000000000527202 */ /* 0x000fce0000000f00 */
.L_x_489:
[----:B------:R-:W-:Y:S05]  /*10a0*/  BSYNC.RECONVERGENT B3 ;  /* 0x0000000000037941 */ /* 0x000fea0003800200 */
.L_x_488:
[----:B------:R-:W-:Y:S01]  /*10b0*/  FSETP.GT.AND P0, PT, R82, 2, PT ;  /* 0x400000005200780b */ /* 0x000fe20003f04000 */
[----:B------:R-:W-:Y:S01]  /*10c0*/  BSSY.RECONVERGENT B3, `(.L_x_490) ;  /* 0x0000041000037945 */ /* 0x000fe20003800200 */
[----:B------:R-:W-:-:S13]  /*10d0*/  FSETP.NEU.AND P1, PT, RZ, UR6, PT ;  /* 0x00000006ff007c0b */ /* 0x000fda000bf2d000 */
[----:B------:R-:W-:Y:S05]  /*10e0*/  @!P0 BRA P1, `(.L_x_491) ;  /* 0x0000000000408947 */ /* 0x000fea0000800000 */
[----:B------:R-:W-:Y:S01]  /*10f0*/  FMUL R69, R81, R81 ;  /* 0x0000005151457220 */ /* 0x000fe20000400000 */
[----:B------:R-:W-:Y:S04]  /*1100*/  BSSY.RECONVERGENT B1, `(.L_x_492) ;  /* 0x000000c000017945 */ /* 0x000fe80003800200 */
[----:B------:R-:W-:-:S04]  /*1110*/  IADD3 R0, PT, PT, R69, 0x1800000, RZ ;  /* 0x0180000045007810 */ /* 0x000fc80007ffe0ff */
[----:B------:R-:W-:-:S04]  /*1120*/  LOP3.LUT R0, R0, 0x7f800000, RZ, 0xc0, !PT ;  /* 0x7f80000000007812 */ /* 0x000fc800078ec0ff */
[----:B------:R-:W-:-:S13]  /*1130*/  ISETP.GT.U32.AND P0, PT, R0, 0x1ffffff, PT ;  /* 0x01ffffff0000780c */ /* 0x000fda0003f04070 */
[----:B------:R-:W-:Y:S05]  /*1140*/  @P0 BRA `(.L_x_493) ;  /* 0x00000000000c0947 */ /* 0x000fea0003800000 */
[----:B------:R-:W-:-:S07]  /*1150*/  MOV R68, 0x1170 ;  /* 0x0000117000447802 */ /* 0x000fce0000000f00 */
[----:B------:R-:W-:Y:S05]  /*1160*/  CALL.REL.NOINC `($__internal_1_$__cuda_sm20_rcp_rn_f32_slowpath) ;  /* 0x0000018400707944 */ /* 0x000fea0003c00000 */
[----:B------:R-:W-:Y:S05]  /*1170*/  BRA `(.L_x_494) ;  /* 0x0000000000107947 */ /* 0x000fea0003800000 */
.L_x_493:
[----:B------:R-:W0:Y:S02]  /*1180*/  MUFU.RCP R67, R69 ;  /* 0x0000004500437308 */ /* 0x000e240000001000 */
[----:B0-----:R-:W-:-:S04]  /*1190*/  FFMA R0, R69, R67, -1 ;  /* 0xbf80000045007423 */ /* 0x001fc80000000043 */
[----:B------:R-:W-:-:S04]  /*11a0*/  FADD.FTZ R0, -R0, -RZ ;  /* 0x800000ff00007221 */ /* 0x000fc80000010100 */
[----:B------:R-:W-:-:S07]  /*11b0*/  FFMA R67, R67, R0, R67 ;  /* 0x0000000043437223 */ /* 0x000fce0000000043 */
.L_x_494:
[----:B------:R-:W-:Y:S05]  /*11c0*/  BSYNC.RECONVERGENT B1 ;  /* 0x0000000000017941 */ /* 0x000fea0003800200 */
.L_x_492:
[----:B------:R-:W-:Y:S01]  /*11d0*/  MOV R80, R67 ;  /* 0x0000004300507202 */ /* 0x000fe20000000f00 */
[----:B------:R-:W-:Y:S06]  /*11e0*/  BRA `(.L_x_495) ;  /* 0x0000000000b87947 */ /* 0x000fec0003800000 */
.L_x_491:
[----:B------:R-:W-:-:S13]  /*11f0*/  FSETP.GT.AND P0, PT, R82, 1, PT ;  /* 0x3f8000005200780b */ /* 0x000fda0003f04000 */
[----:B------:R-:W-:Y:S05]  /*1200*/  @!P0 BRA `(.L_x_496) ;  /* 0x0000000000788947 */ /* 0x000fea0003800000 */
[-C--:B------:R-:W-:Y:S01]  /*1210*/  FMUL R89, R82, R82.reuse ;  /* 0x0000005252597220 */ /* 0x080fe20000400000 */
[----:B------:R-:W-:Y:S01]  /*1220*/  UMOV UR12, 0x41400000 ;  /* 0x41400000000c7882 */ /* 0x000fe20000000000 */
[----:B------:R-:W-:Y:S01]  /*1230*/  BSSY.RECONVERGENT B4, `(.L_x_497) ;  /* 0x0000012000047945 */ /* 0x000fe20003800200 */
[----:B------:R-:W-:Y:S01]  /*1240*/  MOV R68, UR12 ;  /* 0x0000000c00447c02 */ /* 0x000fe20008000f00 */
[----:B------:R-:W0:Y:S01]  /*1250*/  MUFU.RCP R0, R89 ;  /* 0x0000005900007308 */ /* 0x000e220000001000 */
[----:B------:R-:W-:-:S04]  /*1260*/  FMUL R87, R89, R82 ;  /* 0x0000005259577220 */ /* 0x000fc80000400000 */
[----:B------:R-:W-:-:S03]  /*1270*/  FMUL R85, R87, R82 ;  /* 0x0000005257557220 */ /* 0x000fc60000400000 */
[----:B------:R-:W1:Y:S01]  /*1280*/  FCHK P0, R68, R89 ;  /* 0x0000005944007302 */ /* 0x000e620000000000 */
[----:B------:R-:W-:-:S04]  /*1290*/  FMUL R83, R85, R82 ;  /* 0x0000005255537220 */ /* 0x000fc80000400000 */
[----:B------:R-:W-:Y:S01]  /*12a0*/  FMUL R80, R83, R82 ;  /* 0x0000005253507220 */ /* 0x000fe20000400000 */
[----:B0-----:R-:W-:-:S04]  /*12b0*/  FFMA R3, -R89, R0, 1 ;  /* 0x3f80000059037423 */ /* 0x001fc80000000100 */
[----:B------:R-:W-:-:S04]  /*12c0*/  FFMA R0, R0, R3, R0 ;  /* 0x0000000300007223 */ /* 0x000fc80000000000 */
[----:B------:R-:W-:-:S04]  /*12d0*/  FFMA R3, R0, 12, RZ ;  /* 0x4140000000037823 */ /* 0x000fc800000000ff */
[----:B------:R-:W-:-:S04]  /*12e0*/  FFMA R67, -R89, R3, 12 ;  /* 0x4140000059437423 */ /* 0x000fc80000000103 */
[----:B------:R-:W-:Y:S01]  /*12f0*/  FFMA R0, R0, R67, R3 ;  /* 0x0000004300007223 */ /* 0x000fe20000000003 */
[----:B-1----:R-:W-:Y:S06]  /*1300*/  @!P0 BRA `(.L_x_498) ;  /* 0x0000000000108947 */ /* 0x002fec0003800000 */
[----:B------:R-:W-:Y:S01]  /*1310*/  HFMA2 R0, -RZ, RZ, 2.625, 0 ;  /* 0x41400000ff007431 */ /* 0x000fe200000001ff */
[----:B------:R-:W-:Y:S02]  /*1320*/  MOV R3, R89 ;  /* 0x0000005900037202 */ /* 0x000fe40000000f00 */
[----:B------:R-:W-:-:S07]  /*1330*/  MOV R68, 0x1350 ;  /* 0x0000135000447802 */ /* 0x000fce0000000f00 */
[----:B------:R-:W-:Y:S05]  /*1340*/  CALL.REL.NOINC `($__internal_3_$__cuda_sm3x_div_rn_noftz_f32_slowpath) ;  /* 0x0000018800207944 */ /* 0x000fea0003c00000 */
.L_x_498:
[----:B------:R-:W-:Y:S05]  /*1350*/  BSYNC.RECONVERGENT B4 ;  /* 0x0000000000047941 */ /* 0x000fea0003800200 */
.L_x_497:
[----:B------:R-:W-:-:S04]  /*1360*/  FADD R3, R0, -224 ;  /* 0xc360000000037421 */ /* 0x000fc80000000000 */
[----:B------:R-:W-:-:S04]  /*1370*/  FFMA R82, R82, 896, R3 ;  /* 0x4460000052527823 */ /* 0x000fc80000000003 */
[----:B------:R-:W-:-:S04]  /*1380*/  FFMA R82, R89, -840, R82 ;  /* 0xc452000059527823 */ /* 0x000fc80000000052 */
[----:B------:R-:W-:-:S04]  /*1390*/  FFMA R82, R87, 224, R82 ;  /* 0x4360000057527823 */ /* 0x000fc80000000052 */
[----:B------:R-:W-:-:S04]  /*13a0*/  FFMA R82, R85, 70, R82 ;  /* 0x428c000055527823 */ /* 0x000fc80000000052 */
[----:B------:R-:W-:-:S04]  /*13b0*/  FFMA R83, R83, -48, R82 ;  /* 0xc240000053537823 */ /* 0x000fc80000000052 */
[----:B------:R-:W-:-:S04]  /*13c0*/  FFMA R80, R80, 7, R83 ;  /* 0x40e0000050507823 */ /* 0x000fc80000000053 */
[----:B------:R-:W-:Y:S01]  /*13d0*/  FMUL R80, R80, R63 ;  /* 0x0000003f50507220 */ /* 0x000fe20000400000 */
[----:B------:R-:W-:Y:S06]  /*13e0*/  BRA `(.L_x_495) ;  /* 0x0000000000387947 */ /* 0x000fec0003800000 */
.L_x_496:
[----:B------:R-:W-:Y:S01]  /*13f0*/  FSETP.GT.AND P0, PT, R82, RZ, PT ;  /* 0x000000ff5200720b */ /* 0x000fe20003f04000 */
[----:B------:R-:W-:-:S12]  /*1400*/  HFMA2 R80, -RZ, RZ, 0, 0 ;  /* 0x00000000ff507431 */ /* 0x000fd800000001ff */
[----:B------:R-:W-:Y:S05]  /*1410*/  @!P0 BRA `(.L_x_495) ;  /* 0x00000000002c8947 */ /* 0x000fea0003800000 */
[----:B------:R-:W-:-:S04]  /*1420*/  FMUL R3, R82, R82 ;  /* 0x0000005252037220 */ /* 0x000fc80000400000 */
[----:B------:R-:W-:-:S04]  /*1430*/  FMUL R3, R82, R3 ;  /* 0x0000000352037220 */ /* 0x000fc80000400000 */
[C---:B------:R-:W-:Y:S01]  /*1440*/  FMUL R67, R3.reuse, 224 ;  /* 0x4360000003437820 */ /* 0x040fe20000400000 */
[----:B------:R-:W-:-:S03]  /*1450*/  FMUL R3, R3, R82 ;  /* 0x0000005203037220 */ /* 0x000fc60000400000 */
[----:B------:R-:W-:Y:S01]  /*1460*/  FFMA R0, R82, 224, -R67 ;  /* 0x4360000052007823 */ /* 0x000fe20000000843 */
[----:B------:R-:W-:-:S03]  /*1470*/  FMUL R67, R3, R82 ;  /* 0x0000005203437220 */ /* 0x000fc60000400000 */
[----:B------:R-:W-:Y:S01]  /*1480*/  FFMA R0, R3, 70, R0 ;  /* 0x428c000003007823 */ /* 0x000fe20000000000 */
[----:B------:R-:W-:-:S03]  /*1490*/  FMUL R82, R67, R82 ;  /* 0x0000005243527220 */ /* 0x000fc60000400000 */
[----:B------:R-:W-:-:S04]  /*14a0*/  FFMA R67, R67, 48, R0 ;  /* 0x4240000043437823 */ /* 0x000fc80000000000 */
[----:B------:R-:W-:-:S04]  /*14b0*/  FFMA R82, R82, -21, R67 ;  /* 0xc1a8000052527823 */ /* 0x000fc80000000043 */
[----:B------:R-:W-:-:S07]  /*14c0*/  FMUL R80, R82, R63 ;  /* 0x0000003f52507220 */ /* 0x000fce0000400000 */
.L_x_495:
[----:B------:R-:W-:Y:S05]  /*14d0*/  BSYNC.RECONVERGENT B3 ;  /* 0x0000000000037941 */ /* 0x000fea0003800200 */
.L_x_490:
        /* <DEDUP_REMOVED lines=16> */
.L_x_500:
[----:B------:R-:W-:Y:S05]  /*15e0*/  BSYNC.RECONVERGENT B3 ;  /* 0x0000000000037941 */ /* 0x000fea0003800200 */
.L_x_499:
        /* <DEDUP_REMOVED lines=13> */
.L_x_504:
[----:B------:R-:W0:Y:S02]  /*16c0*/  MUFU.RCP R67, R69 ;  /* 0x0000004500437308 */ /* 0x000e240000001000 */
[----:B0-----:R-:W-:-:S04]  /*16d0*/  FFMA R0, R69, R67, -1 ;  /* 0xbf80000045007423 */ /* 0x001fc80000000043 */
[----:B------:R-:W-:-:S04]  /*16e0*/  FADD.FTZ R0, -R0, -RZ ;  /* 0x800000ff00007221 */ /* 0x000fc80000010100 */
[----:B------:R-:W-:-:S07]  /*16f0*/  FFMA R67, R67, R0, R67 ;  /* 0x0000000043437223 */ /* 0x000fce0000000043 */
.L_x_505:
[----:B------:R-:W-:Y:S05]  /*1700*/  BSYNC.RECONVERGENT B1 ;  /* 0x0000000000017941 */ /* 0x000fea0003800200 */
.L_x_503:
[----:B------:R-:W-:Y:S05]  /*1710*/  BRA `(.L_x_506) ;  /* 0x0000000000b87947 */ /* 0x000fea0003800000 */
.L_x_502:
        /* <DEDUP_REMOVED lines=22> */
.L_x_509:
[----:B------:R-:W-:Y:S05]  /*1880*/  BSYNC.RECONVERGENT B4 ;  /* 0x0000000000047941 */ /* 0x000fea0003800200 */
.L_x_508:
        /* <DEDUP_REMOVED lines=9> */
.L_x_507:
        /* <DEDUP_REMOVED lines=14> */
.L_x_506:
[----:B------:R-:W-:Y:S05]  /*1a00*/  BSYNC.RECONVERGENT B3 ;  /* 0x0000000000037941 */ /* 0x000fea0003800200 */
.L_x_501:
[----:B------:R-:W-:Y:S01]  /*1a10*/  IADD3 R0, PT, PT, R81, 0x1800000, RZ ;  /* 0x0180000051007810 */ /* 0x000fe20007ffe0ff */
[----:B------:R-:W-:Y:S01]  /*1a20*/  BSSY.RECONVERGENT B1, `(.L_x_510) ;  /* 0x000000d000017945 */ /* 0x000fe20003800200 */
[----:B------:R-:W-:Y:S02]  /*1a30*/  FADD R79, -R67, R80 ;  /* 0x00000050434f7221 */ /* 0x000fe40000000100 */
[----:B------:R-:W-:-:S04]  /*1a40*/  LOP3.LUT R0, R0, 0x7f800000, RZ, 0xc0, !PT ;  /* 0x7f80000000007812 */ /* 0x000fc800078ec0ff */
[----:B------:R-:W-:-:S13]  /*1a50*/  ISETP.GT.U32.AND P0, PT, R0, 0x1ffffff, PT ;  /* 0x01ffffff0000780c */ /* 0x000fda0003f04070 */
[----:B------:R-:W-:Y:S05]  /*1a60*/  @P0 BRA `(.L_x_511) ;  /* 0x0000000000100947 */ /* 0x000fea0003800000 */
[----:B------:R-:W-:Y:S02]  /*1a70*/  MOV R69, R81 ;  /* 0x0000005100457202 */ /* 0x000fe40000000f00 */
[----:B------:R-:W-:-:S07]  /*1a80*/  MOV R68, 0x1aa0 ;  /* 0x00001aa000447802 */ /* 0x000fce0000000f00 */
[----:B------:R-:W-:Y:S05]  /*1a90*/  CALL.REL.NOINC `($__internal_1_$__cuda_sm20_rcp_rn_f32_slowpath) ;  /* 0x0000017c00247944 */ /* 0x000fea0003c00000 */
[----:B------:R-:W-:Y:S05]  /*1aa0*/  BRA `(.L_x_512) ;  /* 0x0000000000107947 */ /* 0x000fea0003800000 */
.L_x_511:
[----:B------:R-:W0:Y:S02]  /*1ab0*/  MUFU.RCP R0, R81 ;  /* 0x0000005100007308 */ /* 0x000e240000001000 */
[----:B0-----:R-:W-:-:S04]  /*1ac0*/  FFMA R3, R0, R81, -1 ;  /* 0xbf80000000037423 */ /* 0x001fc80000000051 */
[----:B------:R-:W-:-:S04]  /*1ad0*/  FADD.FTZ R3, -R3, -RZ ;  /* 0x800000ff03037221 */ /* 0x000fc80000010100 */
[----:B------:R-:W-:-:S07]  /*1ae0*/  FFMA R67, R0, R3, R0 ;  /* 0x0000000300437223 */ /* 0x000fce0000000000 */
.L_x_512:
[----:B------:R-:W-:Y:S05]  /*1af0*/  BSYNC.RECONVERGENT B1 ;  /* 0x0000000000017941 */ /* 0x000fea0003800200 */
.L_x_510:
[-C--:B------:R-:W-:Y:S01]  /*1b00*/  FMUL R0, R71, R79.reuse ;  /* 0x0000004f47007220 */ /* 0x080fe20000400000 */
[-C--:B------:R-:W-:Y:S01]  /*1b10*/  FMUL R3, R72, R79.reuse ;  /* 0x0000004f48037220 */ /* 0x080fe20000400000 */
[----:B------:R-:W-:Y:S02]  /*1b20*/  FMUL R79, R70, R79 ;  /* 0x0000004f464f7220 */ /* 0x000fe40000400000 */
[-C--:B------:R-:W-:Y:S01]  /*1b30*/  FFMA R5, R0, R67.reuse, R5 ;  /* 0x0000004300057223 */ /* 0x080fe20000000005 */
[-C--:B------:R-:W-:Y:S01]  /*1b40*/  FFMA R4, R3, R67.reuse, R4 ;  /* 0x0000004303047223 */ /* 0x080fe20000000004 */
[----:B------:R-:W-:-:S07]  /*1b50*/  FFMA R2, R79, R67, R2 ;  /* 0x000000434f027223 */ /* 0x000fce0000000002 */
.L_x_484:
[----:B------:R-:W-:Y:S05]  /*1b60*/  BSYNC.RECONVERGENT B2 ;  /* 0x0000000000027941 */ /* 0x000fea0003800200 */
.L_x_483:
[----:B------:R-:W-:Y:S01]  /*1b70*/  IADD3 R73, PT, PT, R73, 0x1, RZ ;  /* 0x0000000149497810 */ /* 0x000fe20007ffe0ff */
[----:B------:R-:W-:Y:S06]  /*1b80*/  @P4 BRA `(.L_x_513) ;  /* 0xfffffff000744947 */ /* 0x000fec000383ffff */
.L_x_482:
[----:B------:R-:W-:-:S13]  /*1b90*/  ISETP.GE.AND P0, PT, R46, R25, PT ;  /* 0x000000192e00720c */ /* 0x000fda0003f06270 */
[----:B------:R-:W-:Y:S05]  /*1ba0*/  @P0 BRA `(.L_x_514) ;  /* 0x0000000c00940947 */ /* 0x000fea0003800000 */
[----:B------:R-:W-:-:S07]  /*1bb0*/  MOV R74, R46 ;  /* 0x0000002e004a7202 */ /* 0x000fce0000000f00 */
.L_x_544:
[----:B------:R-:W0:Y:S08]  /*1bc0*/  LDC.64 R70, c[0x0][0x388] ;  /* 0x0000e200ff467b82 */ /* 0x000e300000000a00 */
[----:B------:R-:W1:Y:S08]  /*1bd0*/  LDC.64 R72, c[0x0][0x380] ;  /* 0x0000e000ff487b82 */ /* 0x000e700000000a00 */
[----:B------:R-:W2:Y:S01]  /*1be0*/  LDC.64 R68, c[0x0][0x390] ;  /* 0x0000e400ff447b82 */ /* 0x000ea20000000a00 */
[----:B0-----:R-:W-:-:S06]  /*1bf0*/  IMAD.WIDE R76, R74, 0x4, R70 ;  /* 0x000000044a4c7825 */ /* 0x001fcc00078e0246 */
[----:B------:R-:W3:Y:S01]  /*1c00*/  LDG.E.CONSTANT R76, desc[UR4][R76.64] ;  /* 0x000000044c4c7981 */ /* 0x000ee2000c1e9900 */
[----:B-1----:R-:W-:-:S06]  /*1c10*/  IMAD.WIDE R78, R74, 0x4, R72 ;  /* 0x000000044a4e7825 */ /* 0x002fcc00078e0248 */
[----:B------:R-:W4:Y:S01]  /*1c20*/  LDG.E.CONSTANT R79, desc[UR4][R78.64] ;  /* 0x000000044e4f7981 */ /* 0x000f22000c1e9900 */
[----:B--2---:R-:W-:-:S06]  /*1c30*/  IMAD.WIDE R68, R74, 0x4, R68 ;  /* 0x000000044a447825 */ /* 0x004fcc00078e0244 */
[----:B------:R-:W2:Y:S01]  /*1c40*/  LDG.E.CONSTANT R69, desc[UR4][R68.64] ;  /* 0x0000000444457981 */ /* 0x000ea2000c1e9900 */
[----:B------:R-:W-:Y:S01]  /*1c50*/  IADD3 R74, PT, PT, R74, 0x1, RZ ;  /* 0x000000014a4a7810 */ /* 0x000fe20007ffe0ff */
[----:B------:R-:W-:Y:S03]  /*1c60*/  BSSY.RECONVERGENT B2, `(.L_x_515) ;  /* 0x00000d8000027945 */ /* 0x000fe60003800200 */
[----:B------:R-:W-:Y:S01]  /*1c70*/  ISETP.NE.AND P4, PT, R74, R25, PT ;  /* 0x000000194a00720c */ /* 0x000fe20003f85270 */
        /* <DEDUP_REMOVED lines=14> */
[----:B-1----:R-:W-:-:S07]  /*1d60*/  MOV R0, 0x1d80 ;  /* 0x00001d8000007802 */ /* 0x002fce0000000f00 */
[----:B------:R-:W-:Y:S05]  /*1d70*/  CALL.REL.NOINC `($__internal_2_$__cuda_sm20_sqrt_rn_f32_slowpath) ;  /* 0x0000017c003c7944 */ /* 0x000fea0003c00000 */
[----:B------:R-:W-:Y:S01]  /*1d80*/  MOV R80, R75 ;  /* 0x0000004b00507202 */ /* 0x000fe20000000f00 */
[----:B------:R-:W-:Y:S06]  /*1d90*/  BRA `(.L_x_519) ;  /* 0x0000000000107947 */ /* 0x000fec0003800000 */
.L_x_518:
[----:B-1----:R-:W-:Y:S01]  /*1da0*/  FMUL.FTZ R80, R3, R0 ;  /* 0x0000000003507220 */ /* 0x002fe20000410000 */
[----:B------:R-:W-:-:S03]  /*1db0*/  FMUL.FTZ R0, R0, 0.5 ;  /* 0x3f00000000007820 */ /* 0x000fc60000410000 */
[----:B------:R-:W-:-:S04]  /*1dc0*/  FFMA R3, -R80, R80, R3 ;  /* 0x0000005050037223 */ /* 0x000fc80000000103 */
[----:B------:R-:W-:-:S07]  /*1dd0*/  FFMA R80, R3, R0, R80 ;  /* 0x0000000003507223 */ /* 0x000fce0000000050 */
.L_x_519:
[----:B------:R-:W-:Y:S05]  /*1de0*/  BSYNC.RECONVERGENT B0 ;  /* 0x0000000000007941 */ /* 0x000fea0003800200 */
.L_x_517:
        /* <DEDUP_REMOVED lines=12> */
[----:B------:R-:W-:Y:S02]  /*1eb0*/  MOV R0, R67 ;  /* 0x0000004300007202 */ /* 0x000fe40000000f00 */
[----:B------:R-:W-:Y:S02]  /*1ec0*/  MOV R68, 0x1ef0 ;  /* 0x00001ef000447802 */ /* 0x000fe40000000f00 */
[----:B0-----:R-:W-:-:S07]  /*1ed0*/  MOV R3, UR12 ;  /* 0x0000000c00037c02 */ /* 0x001fce0008000f00 */
[----:B------:R-:W-:Y:S05]  /*1ee0*/  CALL.REL.NOINC `($__internal_3_$__cuda_sm3x_div_rn_noftz_f32_slowpath) ;  /* 0x0000017c00387944 */ /* 0x000fea0003c00000 */
[----:B------:R-:W-:-:S07]  /*1ef0*/  MOV R81, R0 ;  /* 0x0000000000517202 */ /* 0x000fce0000000f00 */
.L_x_521:
[----:B------:R-:W-:Y:S05]  /*1f00*/  BSYNC.RECONVERGENT B3 ;  /* 0x0000000000037941 */ /* 0x000fea0003800200 */
.L_x_520:
[----:B------:R-:W-:Y:S01]  /*1f10*/  FSETP.GT.AND P0, PT, R81, 2, PT ;  /* 0x400000005100780b */ /* 0x000fe20003f04000 */
[----:B------:R-:W-:Y:S03]  /*1f20*/  BSSY.RECONVERGENT B3, `(.L_x_522) ;  /* 0x0000041000037945 */ /* 0x000fe60003800200 */
[----:B------:R-:W-:-:S13]  /*1f30*/  FSETP.EQ.OR P0, PT, RZ, UR7, P0 ;  /* 0x00000007ff007c0b */ /* 0x000fda0008702400 */
[----:B------:R-:W-:Y:S05]  /*1f40*/  @P0 BRA `(.L_x_523) ;  /* 0x0000000000bc0947 */ /* 0x000fea0003800000 */
[----:B------:R-:W-:-:S13]  /*1f50*/  FSETP.GT.AND P0, PT, R81, 1, PT ;  /* 0x3f8000005100780b */ /* 0x000fda0003f04000 */
[----:B------:R-:W-:Y:S05]  /*1f60*/  @P0 BRA `(.L_x_524) ;  /* 0x00000000003c0947 */ /* 0x000fea0003800000 */
        /* <DEDUP_REMOVED lines=13> */
[----:B------:R-:W-:Y:S01]  /*2040*/  FMUL R73, R68, R63 ;  /* 0x0000003f44497220 */ /* 0x000fe20000400000 */
[----:B------:R-:W-:Y:S06]  /*2050*/  BRA `(.L_x_525) ;  /* 0x0000000000b47947 */ /* 0x000fec0003800000 */
.L_x_524:
        /* <DEDUP_REMOVED lines=20> */
.L_x_527:
[----:B------:R-:W-:Y:S05]  /*21a0*/  BSYNC.RECONVERGENT B4 ;  /* 0x0000000000047941 */ /* 0x000fea0003800200 */
.L_x_526:
        /* <DEDUP_REMOVED lines=9> */
.L_x_523:
        /* <DEDUP_REMOVED lines=9> */
.L_x_529:
[----:B------:R-:W0:Y:S02]  /*22d0*/  MUFU.RCP R67, R69 ;  /* 0x0000004500437308 */ /* 0x000e240000001000 */
[----:B0-----:R-:W-:-:S04]  /*22e0*/  FFMA R0, R69, R67, -1 ;  /* 0xbf80000045007423 */ /* 0x001fc80000000043 */
[----:B------:R-:W-:-:S04]  /*22f0*/  FADD.FTZ R0, -R0, -RZ ;  /* 0x800000ff00007221 */ /* 0x000fc80000010100 */
[----:B------:R-:W-:-:S07]  /*2300*/  FFMA R67, R67, R0, R67 ;  /* 0x0000000043437223 */ /* 0x000fce0000000043 */
.L_x_530:
[----:B------:R-:W-:Y:S05]  /*2310*/  BSYNC.RECONVERGENT B1 ;  /* 0x0000000000017941 */ /* 0x000fea0003800200 */
.L_x_528:
[----:B------:R-:W-:-:S07]  /*2320*/  MOV R73, R67 ;  /* 0x0000004300497202 */ /* 0x000fce0000000f00 */
.L_x_525:
[----:B------:R-:W-:Y:S05]  /*2330*/  BSYNC.RECONVERGENT B3 ;  /* 0x0000000000037941 */ /* 0x000fea0003800200 */
.L_x_522:
        /* <DEDUP_REMOVED lines=17> */
.L_x_532:
[----:B------:R-:W-:Y:S05]  /*2450*/  BSYNC.RECONVERGENT B3 ;  /* 0x0000000000037941 */ /* 0x000fea0003800200 */
.L_x_531:
        /* <DEDUP_REMOVED lines=21> */
.L_x_535:
        /* <DEDUP_REMOVED lines=20> */
.L_x_538:
[----:B------:R-:W-:Y:S05]  /*26f0*/  BSYNC.RECONVERGENT B4 ;  /* 0x0000000000047941 */ /* 0x000fea0003800200 */
.L_x_537:
        /* <DEDUP_REMOVED lines=9> */
.L_x_534:
        /* <DEDUP_REMOVED lines=8> */
[----:B------:R-:W-:Y:S01]  /*2810*/  MOV R0, R67 ;  /* 0x0000004300007202 */ /* 0x000fe20000000f00 */
[----:B------:R-:W-:Y:S06]  /*2820*/  BRA `(.L_x_540) ;  /* 0x0000000000107947 */ /* 0x000fec0003800000 */
.L_x_539:
[----:B------:R-:W0:Y:S02]  /*2830*/  MUFU.RCP R0, R69 ;  /* 0x0000004500007308 */ /* 0x000e240000001000 */
[----:B0-----:R-:W-:-:S04]  /*2840*/  FFMA R3, R69, R0, -1 ;  /* 0xbf80000045037423 */ /* 0x001fc80000000000 */
[----:B------:R-:W-:-:S04]  /*2850*/  FADD.FTZ R3, -R3, -RZ ;  /* 0x800000ff03037221 */ /* 0x000fc80000010100 */
[----:B------:R-:W-:-:S07]  /*2860*/  FFMA R0, R0, R3, R0 ;  /* 0x0000000300007223 */ /* 0x000fce0000000000 */
.L_x_540:
[----:B------:R-:W-:Y:S05]  /*2870*/  BSYNC.RECONVERGENT B1 ;  /* 0x0000000000017941 */ /* 0x000fea0003800200 */
.L_x_536:
[----:B------:R-:W-:Y:S05]  /*2880*/  BSYNC.RECONVERGENT B3 ;  /* 0x0000000000037941 */ /* 0x000fea0003800200 */
.L_x_533:
        /* <DEDUP_REMOVED lines=10> */
.L_x_542:
[----:B------:R-:W0:Y:S02]  /*2930*/  MUFU.RCP R67, R80 ;  /* 0x0000005000437308 */ /* 0x000e240000001000 */
[----:B0-----:R-:W-:-:S04]  /*2940*/  FFMA R0, R67, R80, -1 ;  /* 0xbf80000043007423 */ /* 0x001fc80000000050 */
[----:B------:R-:W-:-:S04]  /*2950*/  FADD.FTZ R0, -R0, -RZ ;  /* 0x800000ff00007221 */ /* 0x000fc80000010100 */
[----:B------:R-:W-:-:S07]  /*2960*/  FFMA R67, R67, R0, R67 ;  /* 0x0000000043437223 */ /* 0x000fce0000000043 */
.L_x_543:
[----:B------:R-:W-:Y:S05]  /*2970*/  BSYNC.RECONVERGENT B1 ;  /* 0x0000000000017941 */ /* 0x000fea0003800200 */
.L_x_541:
[-C--:B------:R-:W-:Y:S01]  /*2980*/  FMUL R72, R72, R73.reuse ;  /* 0x0000004948487220 */ /* 0x080fe20000400000 */
[-C--:B------:R-:W-:Y:S01]  /*2990*/  FMUL R71, R71, R73.reuse ;  /* 0x0000004947477220 */ /* 0x080fe20000400000 */
[----:B------:R-:W-:Y:S02]  /*29a0*/  FMUL R73, R70, R73 ;  /* 0x0000004946497220 */ /* 0x000fe40000400000 */
[-C--:B------:R-:W-:Y:S01]  /*29b0*/  FFMA R5, R72, R67.reuse, R5 ;  /* 0x0000004348057223 */ /* 0x080fe20000000005 */
[-C--:B------:R-:W-:Y:S01]  /*29c0*/  FFMA R4, R71, R67.reuse, R4 ;  /* 0x0000004347047223 */ /* 0x080fe20000000004 */
[----:B------:R-:W-:-:S07]  /*29d0*/  FFMA R2, R73, R67, R2 ;  /* 0x0000004349027223 */ /* 0x000fce0000000002 */
.L_x_516:
[----:B------:R-:W-:Y:S05]  /*29e0*/  BSYNC.RECONVERGENT B2 ;  /* 0x0000000000027941 */ /* 0x000fea0003800200 */
.L_x_515:
[----:B------:R-:W-:Y:S05]  /*29f0*/  @P4 BRA `(.L_x_544) ;  /* 0xfffffff000704947 */ /* 0x000fea000383ffff */
.L_x_514:
[----:B------:R-:W-:-:S13]  /*2a00*/  ISETP.GE.AND P0, PT, R45, R24, PT ;  /* 0x000000182d00720c */ /* 0x000fda0003f06270 */
[----:B------:R-:W-:Y:S05]  /*2a10*/  @P0 BRA `(.L_x_545) ;  /* 0x0000000c00940947 */ /* 0x000fea0003800000 */
[----:B------:R-:W-:-:S07]  /*2a20*/  MOV R73, R45 ;  /* 0x0000002d00497202 */ /* 0x000fce0000000f00 */
.L_x_576:
        /* <DEDUP_REMOVED lines=30> */
.L_x_549:
[----:B-1----:R-:W-:Y:S01]  /*2c10*/  FMUL.FTZ R80, R3, R0 ;  /* 0x0000000003507220 */ /* 0x002fe20000410000 */
[----:B------:R-:W-:-:S03]  /*2c20*/  FMUL.FTZ R0, R0, 0.5 ;  /* 0x3f00000000007820 */ /* 0x000fc60000410000 */
[----:B------:R-:W-:-:S04]  /*2c30*/  FFMA R3, -R80, R80, R3 ;  /* 0x0000005050037223 */ /* 0x000fc80000000103 */
[----:B------:R-:W-:-:S07]  /*2c40*/  FFMA R80, R3, R0, R80 ;  /* 0x0000000003507223 */ /* 0x000fce0000000050 */
.L_x_550:
[----:B------:R-:W-:Y:S05]  /*2c50*/  BSYNC.RECONVERGENT B0 ;  /* 0x0000000000007941 */ /* 0x000fea0003800200 */
.L_x_548:
        /* <DEDUP_REMOVED lines=17> */
.L_x_552:
[----:B------:R-:W-:Y:S05]  /*2d70*/  BSYNC.RECONVERGENT B3 ;  /* 0x0000000000037941 */ /* 0x000fea0003800200 */
.L_x_551:
        /* <DEDUP_REMOVED lines=21> */
.L_x_555:
        /* <DEDUP_REMOVED lines=20> */
.L_x_558:
[----:B------:R-:W-:Y:S05]  /*3010*/  BSYNC.RECONVERGENT B4 ;  /* 0x0000000000047941 */ /* 0x000fea0003800200 */
.L_x_557:
        /* <DEDUP_REMOVED lines=9> */
.L_x_554:
        /* <DEDUP_REMOVED lines=9> */
.L_x_560:
[----:B------:R-:W0:Y:S02]  /*3140*/  MUFU.RCP R67, R69 ;  /* 0x0000004500437308 */ /* 0x000e240000001000 */
[----:B0-----:R-:W-:-:S04]  /*3150*/  FFMA R0, R69, R67, -1 ;  /* 0xbf80000045007423 */ /* 0x001fc80000000043 */
[----:B------:R-:W-:-:S04]  /*3160*/  FADD.FTZ R0, -R0, -RZ ;  /* 0x800000ff00007221 */ /* 0x000fc80000010100 */
[----:B------:R-:W-:-:S07]  /*3170*/  FFMA R67, R67, R0, R67 ;  /* 0x0000000043437223 */ /* 0x000fce0000000043 */
.L_x_561:
[----:B------:R-:W-:Y:S05]  /*3180*/  BSYNC.RECONVERGENT B1 ;  /* 0x0000000000017941 */ /* 0x000fea0003800200 */
.L_x_559:
[----:B------:R-:W-:-:S07]  /*3190*/  MOV R74, R67 ;  /* 0x00000043004a7202 */ /* 0x000fce0000000f00 */
.L_x_556:
[----:B------:R-:W-:Y:S05]  /*31a0*/  BSYNC.RECONVERGENT B3 ;  /* 0x0000000000037941 */ /* 0x000fea0003800200 */
.L_x_553:
        /* <DEDUP_REMOVED lines=17> */
.L_x_563:
[----:B------:R-:W-:Y:S05]  /*32c0*/  BSYNC.RECONVERGENT B3 ;  /* 0x0000000000037941 */ /* 0x000fea0003800200 */
.L_x_562:
        /* <DEDUP_REMOVED lines=21> */
.L_x_566:
        /* <DEDUP_REMOVED lines=20> */
.L_x_569:
[----:B------:R-:W-:Y:S05]  /*3560*/  BSYNC.RECONVERGENT B4 ;  /* 0x0000000000047941 */ /* 0x000fea0003800200 */
.L_x_568:
        /* <DEDUP_REMOVED lines=9> */
.L_x_565:
        /* <DEDUP_REMOVED lines=9> */
.L_x_571:
[----:B------:R-:W0:Y:S02]  /*3690*/  MUFU.RCP R67, R69 ;  /* 0x0000004500437308 */ /* 0x000e240000001000 */
[----:B0-----:R-:W-:-:S04]  /*36a0*/  FFMA R0, R69, R67, -1 ;  /* 0xbf80000045007423 */ /* 0x001fc80000000043 */
[----:B------:R-:W-:-:S04]  /*36b0*/  FADD.FTZ R0, -R0, -RZ ;  /* 0x800000ff00007221 */ /* 0x000fc80000010100 */
[----:B------:R-:W-:-:S07]  /*36c0*/  FFMA R67, R67, R0, R67 ;  /* 0x0000000043437223 */ /* 0x000fce0000000043 */
.L_x_572:
[----:B------:R-:W-:Y:S05]  /*36d0*/  BSYNC.RECONVERGENT B1 ;  /* 0x0000000000017941 */ /* 0x000fea0003800200 */
.L_x_570:
[----:B------:R-:W-:-:S07]  /*36e0*/  MOV R79, R67 ;  /* 0x00000043004f7202 */ /* 0x000fce0000000f00 */
.L_x_567:
[----:B------:R-:W-:Y:S05]  /*36f0*/  BSYNC.RECONVERGENT B3 ;  /* 0x0000000000037941 */ /* 0x000fea0003800200 */
.L_x_564:
        /* <DEDUP_REMOVED lines=10> */
.L_x_574:
[----:B------:R-:W0:Y:S02]  /*37a0*/  MUFU.RCP R67, R80 ;  /* 0x0000005000437308 */ /* 0x000e240000001000 */
[----:B0-----:R-:W-:-:S04]  /*37b0*/  FFMA R0, R67, R80, -1 ;  /* 0xbf80000043007423 */ /* 0x001fc80000000050 */
[----:B------:R-:W-:-:S04]  /*37c0*/  FADD.FTZ R0, -R0, -RZ ;  /* 0x800000ff00007221 */ /* 0x000fc80000010100 */
[----:B------:R-:W-:-:S07]  /*37d0*/  FFMA R67, R67, R0, R67 ;  /* 0x0000000043437223 */ /* 0x000fce0000000043 */
.L_x_575:
[----:B------:R-:W-:Y:S05]  /*37e0*/  BSYNC.RECONVERGENT B1 ;  /* 0x0000000000017941 */ /* 0x000fea0003800200 */
.L_x_573:
[-C--:B------:R-:W-:Y:S01]  /*37f0*/  FMUL R72, R72, R79.reuse ;  /* 0x0000004f48487220 */ /* 0x080fe20000400000 */
[-C--:B------:R-:W-:Y:S01]  /*3800*/  FMUL R71, R71, R79.reuse ;  /* 0x0000004f47477220 */ /* 0x080fe20000400000 */
[----:B------:R-:W-:Y:S02]  /*3810*/  FMUL R79, R70, R79 ;  /* 0x0000004f464f7220 */ /* 0x000fe40000400000 */
[-C--:B------:R-:W-:Y:S01]  /*3820*/  FFMA R5, R72, R67.reuse, R5 ;  /* 0x0000004348057223 */ /* 0x080fe20000000005 */
[-C--:B------:R-:W-:Y:S01]  /*3830*/  FFMA R4, R71, R67.reuse, R4 ;  /* 0x0000004347047223 */ /* 0x080fe20000000004 */
[----:B------:R-:W-:-:S07]  /*3840*/  FFMA R2, R79, R67, R2 ;  /* 0x000000434f027223 */ /* 0x000fce0000000002 */
.L_x_547:
[----:B------:R-:W-:Y:S05]  /*3850*/  BSYNC.RECONVERGENT B2 ;  /* 0x0000000000027941 */ /* 0x000fea0003800200 */
.L_x_546:
[----:B------:R-:W-:Y:S05]  /*3860*/  @P4 BRA `(.L_x_576) ;  /* 0xfffffff000704947 */ /* 0x000fea000383ffff */
.L_x_545:
[----:B------:R-:W-:-:S13]  /*3870*/  ISETP.GE.AND P0, PT, R44, R23, PT ;  /* 0x000000172c00720c */ /* 0x000fda0003f06270 */
[----:B------:R-:W-:Y:S05]  /*3880*/  @P0 BRA `(.L_x_577) ;  /* 0x0000000c009c0947 */ /* 0x000fea0003800000 */
[----:B------:R-:W-:-:S07]  /*3890*/  MOV R74, R44 ;  /* 0x0000002c004a7202 */ /* 0x000fce0000000f00 */
.L_x_607:
        /* <DEDUP_REMOVED lines=30> */
.L_x_581:
[----:B-1----:R-:W-:Y:S01]  /*3a80*/  FMUL.FTZ R80, R3, R0 ;  /* 0x0000000003507220 */ /* 0x002fe20000410000 */
[----:B------:R-:W-:-:S03]  /*3a90*/  FMUL.FTZ R0, R0, 0.5 ;  /* 0x3f00000000007820 */ /* 0x000fc60000410000 */
[----:B------:R-:W-:-:S04]  /*3aa0*/  FFMA R3, -R80, R80, R3 ;  /* 0x0000005050037223 */ /* 0x000fc80000000103 */
[----:B------:R-:W-:-:S07]  /*3ab0*/  FFMA R80, R3, R0, R80 ;  /* 0x0000000003507223 */ /* 0x000fce0000000050 */
.L_x_582:
[----:B------:R-:W-:Y:S05]  /*3ac0*/  BSYNC.RECONVERGENT B0 ;  /* 0x0000000000007941 */ /* 0x000fea0003800200 */
.L_x_580:
        /* <DEDUP_REMOVED lines=17> */
.L_x_584:
[----:B------:R-:W-:Y:S05]  /*3be0*/  BSYNC.RECONVERGENT B3 ;  /* 0x0000000000037941 */ /* 0x000fea0003800200 */
.L_x_583:
[----:B------:R-:W0:Y:S01]  /*3bf0*/  LDCU UR12, c[0x0][0x3a4] ;  /* 0x00007480ff0c77ac */ /* 0x000e220008000800 */
[----:B------:R-:W-:Y:S01]  /*3c00*/  FSETP.GT.AND P0, PT, R81, 2, PT ;  /* 0x400000005100780b */ /* 0x000fe20003f04000 */
[----:B------:R-:W-:Y:S03]  /*3c10*/  BSSY.RECONVERGENT B3, `(.L_x_585) ;  /* 0x0000041000037945 */ /* 0x000fe60003800200 */
[----:B0-----:R-:W-:-:S13]  /*3c20*/  FSETP.EQ.OR P0, PT, RZ, UR12, P0 ;  /* 0x0000000cff007c0b */ /* 0x001fda0008702400 */
        /* <DEDUP_REMOVED lines=18> */
.L_x_587:
        /* <DEDUP_REMOVED lines=20> */
.L_x_590:
[----:B------:R-:W-:Y:S05]  /*3e90*/  BSYNC.RECONVERGENT B4 ;  /* 0x0000000000047941 */ /* 0x000fea0003800200 */
.L_x_589:
        /* <DEDUP_REMOVED lines=9> */
.L_x_586:
        /* <DEDUP_REMOVED lines=9> */
.L_x_592:
[----:B------:R-:W0:Y:S02]  /*3fc0*/  MUFU.RCP R67, R69 ;  /* 0x0000004500437308 */ /* 0x000e240000001000 */
[----:B0-----:R-:W-:-:S04]  /*3fd0*/  FFMA R0, R69, R67, -1 ;  /* 0xbf80000045007423 */ /* 0x001fc80000000043 */
[----:B------:R-:W-:-:S04]  /*3fe0*/  FADD.FTZ R0, -R0, -RZ ;  /* 0x800000ff00007221 */ /* 0x000fc80000010100 */
[----:B------:R-:W-:-:S07]  /*3ff0*/  FFMA R67, R67, R0, R67 ;  /* 0x0000000043437223 */ /* 0x000fce0000000043 */
.L_x_593:
[----:B------:R-:W-:Y:S05]  /*4000*/  BSYNC.RECONVERGENT B1 ;  /* 0x0000000000017941 */ /* 0x000fea0003800200 */
.L_x_591:
[----:B------:R-:W-:-:S07]  /*4010*/  MOV R73, R67 ;  /* 0x0000004300497202 */ /* 0x000fce0000000f00 */
.L_x_588:
[----:B------:R-:W-:Y:S05]  /*4020*/  BSYNC.RECONVERGENT B3 ;  /* 0x0000000000037941 */ /* 0x000fea0003800200 */
.L_x_585:
        /* <DEDUP_REMOVED lines=17> */
.L_x_595:
[----:B------:R-:W-:Y:S05]  /*4140*/  BSYNC.RECONVERGENT B3 ;  /* 0x0000000000037941 */ /* 0x000fea0003800200 */
.L_x_594:
        /* <DEDUP_REMOVED lines=22> */
.L_x_598:
        /* <DEDUP_REMOVED lines=20> */
.L_x_601:
[----:B------:R-:W-:Y:S05]  /*43f0*/  BSYNC.RECONVERGENT B4 ;  /* 0x0000000000047941 */ /* 0x000fea0003800200 */
.L_x_600:
        /* <DEDUP_REMOVED lines=9> */
.L_x_597:
        /* <DEDUP_REMOVED lines=10> */
.L_x_602:
[----:B------:R-:W0:Y:S02]  /*4530*/  MUFU.RCP R0, R69 ;  /* 0x0000004500007308 */ /* 0x000e240000001000 */
[----:B0-----:R-:W-:-:S04]  /*4540*/  FFMA R3, R69, R0, -1 ;  /* 0xbf80000045037423 */ /* 0x001fc80000000000 */
[----:B------:R-:W-:-:S04]  /*4550*/  FADD.FTZ R3, -R3, -RZ ;  /* 0x800000ff03037221 */ /* 0x000fc80000010100 */
[----:B------:R-:W-:-:S07]  /*4560*/  FFMA R0, R0, R3, R0 ;  /* 0x0000000300007223 */ /* 0x000fce0000000000 */
.L_x_603:
[----:B------:R-:W-:Y:S05]  /*4570*/  BSYNC.RECONVERGENT B1 ;  /* 0x0000000000017941 */ /* 0x000fea0003800200 */
.L_x_599:
[----:B------:R-:W-:Y:S05]  /*4580*/  BSYNC.RECONVERGENT B3 ;  /* 0x0000000000037941 */ /* 0x000fea0003800200 */
.L_x_596:
        /* <DEDUP_REMOVED lines=10> */
.L_x_605:
[----:B------:R-:W0:Y:S02]  /*4630*/  MUFU.RCP R67, R80 ;  /* 0x0000005000437308 */ /* 0x000e240000001000 */
[----:B0-----:R-:W-:-:S04]  /*4640*/  FFMA R0, R67, R80, -1 ;  /* 0xbf80000043007423 */ /* 0x001fc80000000050 */
[----:B------:R-:W-:-:S04]  /*4650*/  FADD.FTZ R0, -R0, -RZ ;  /* 0x800000ff00007221 */ /* 0x000fc80000010100 */
[----:B------:R-:W-:-:S07]  /*4660*/  FFMA R67, R67, R0, R67 ;  /* 0x0000000043437223 */ /* 0x000fce0000000043 */
.L_x_606:
[----:B------:R-:W-:Y:S05]  /*4670*/  BSYNC.RECONVERGENT B1 ;  /* 0x0000000000017941 */ /* 0x000fea0003800200 */
.L_x_604:
[-C--:B------:R-:W-:Y:S01]  /*4680*/  FMUL R72, R72, R73.reuse ;  /* 0x0000004948487220 */ /* 0x080fe20000400000 */
[-C--:B------:R-:W-:Y:S01]  /*4690*/  FMUL R71, R71, R73.reuse ;  /* 0x0000004947477220 */ /* 0x080fe20000400000 */
[----:B------:R-:W-:Y:S02]  /*46a0*/  FMUL R73, R70, R73 ;  /* 0x0000004946497220 */ /* 0x000fe40000400000 */
[-C--:B------:R-:W-:Y:S01]  /*46b0*/  FFMA R5, R72, R67.reuse, R5 ;  /* 0x0000004348057223 */ /* 0x080fe20000000005 */
[-C--:B------:R-:W-:Y:S01]  /*46c0*/  FFMA R4, R71, R67.reuse, R4 ;  /* 0x0000004347047223 */ /* 0x080fe20000000004 */
[----:B------:R-:W-:-:S07]  /*46d0*/  FFMA R2, R73, R67, R2 ;  /* 0x0000004349027223 */ /* 0x000fce0000000002 */
.L_x_579:
[----:B------:R-:W-:Y:S05]  /*46e0*/  BSYNC.RECONVERGENT B2 ;  /* 0x0000000000027941 */ /* 0x000fea0003800200 */
.L_x_578:
[----:B------:R-:W-:Y:S05]  /*46f0*/  @P4 BRA `(.L_x_607) ;  /* 0xfffffff000684947 */ /* 0x000fea000383ffff */
.L_x_577:
[----:B------:R-:W-:-:S13]  /*4700*/  ISETP.GE.AND P0, PT, R43, R22, PT ;  /* 0x000000162b00720c */ /* 0x000fda0003f06270 */
[----:B------:R-:W-:Y:S05]  /*4710*/  @P0 BRA `(.L_x_608) ;  /* 0x0000000c009c0947 */ /* 0x000fea0003800000 */
[----:B------:R-:W-:-:S07]  /*4720*/  MOV R73, R43 ;  /* 0x0000002b00497202 */ /* 0x000fce0000000f00 */
.L_x_639:
        /* <DEDUP_REMOVED lines=30> */
.L_x_612:
[----:B-1----:R-:W-:Y:S01]  /*4910*/  FMUL.FTZ R80, R3, R0 ;  /* 0x0000000003507220 */ /* 0x002fe20000410000 */
[----:B------:R-:W-:-:S03]  /*4920*/  FMUL.FTZ R0, R0, 0.5 ;  /* 0x3f00000000007820 */ /* 0x000fc60000410000 */
[----:B------:R-:W-:-:S04]  /*4930*/  FFMA R3, -R80, R80, R3 ;  /* 0x0000005050037223 */ /* 0x000fc80000000103 */
[----:B------:R-:W-:-:S07]  /*4940*/  FFMA R80, R3, R0, R80 ;  /* 0x0000000003507223 */ /* 0x000fce0000000050 */
.L_x_613:
[----:B------:R-:W-:Y:S05]  /*4950*/  BSYNC.RECONVERGENT B0 ;  /* 0x0000000000007941 */ /* 0x000fea0003800200 */
.L_x_611:
        /* <DEDUP_REMOVED lines=17> */
.L_x_615:
[----:B------:R-:W-:Y:S05]  /*4a70*/  BSYNC.RECONVERGENT B3 ;  /* 0x0000000000037941 */ /* 0x000fea0003800200 */
.L_x_614:
        /* <DEDUP_REMOVED lines=22> */
.L_x_618:
        /* <DEDUP_REMOVED lines=20> */
.L_x_621:
[----:B------:R-:W-:Y:S05]  /*4d20*/  BSYNC.RECONVERGENT B4 ;  /* 0x0000000000047941 */ /* 0x000fea0003800200 */
.L_x_620:
        /* <DEDUP_REMOVED lines=9> */
.L_x_617:
        /* <DEDUP_REMOVED lines=9> */
.L_x_623:
[----:B------:R-:W0:Y:S02]  /*4e50*/  MUFU.RCP R67, R69 ;  /* 0x0000004500437308 */ /* 0x000e240000001000 */
[----:B0-----:R-:W-:-:S04]  /*4e60*/  FFMA R0, R69, R67, -1 ;  /* 0xbf80000045007423 */ /* 0x001fc80000000043 */
[----:B------:R-:W-:-:S04]  /*4e70*/  FADD.FTZ R0, -R0, -RZ ;  /* 0x800000ff00007221 */ /* 0x000fc80000010100 */
[----:B------:R-:W-:-:S07]  /*4e80*/  FFMA R67, R67, R0, R67 ;  /* 0x0000000043437223 */ /* 0x000fce0000000043 */
.L_x_624:
[----:B------:R-:W-:Y:S05]  /*4e90*/  BSYNC.RECONVERGENT B1 ;  /* 0x0000000000017941 */ /* 0x000fea0003800200 */
.L_x_622:
[----:B------:R-:W-:-:S07]  /*4ea0*/  MOV R74, R67 ;  /* 0x00000043004a7202 */ /* 0x000fce0000000f00 */
.L_x_619:
[----:B------:R-:W-:Y:S05]  /*4eb0*/  BSYNC.RECONVERGENT B3 ;  /* 0x0000000000037941 */ /* 0x000fea0003800200 */
.L_x_616:
        /* <DEDUP_REMOVED lines=17> */
.L_x_626:
[----:B------:R-:W-:Y:S05]  /*4fd0*/  BSYNC.RECONVERGENT B3 ;  /* 0x0000000000037941 */ /* 0x000fea0003800200 */
.L_x_625:
        /* <DEDUP_REMOVED lines=22> */
.L_x_629:
        /* <DEDUP_REMOVED lines=20> */
.L_x_632:
[----:B------:R-:W-:Y:S05]  /*5280*/  BSYNC.RECONVERGENT B4 ;  /* 0x0000000000047941 */ /* 0x000fea0003800200 */
.L_x_631:
        /* <DEDUP_REMOVED lines=9> */
.L_x_628:
        /* <DEDUP_REMOVED lines=9> */
.L_x_634:
[----:B------:R-:W0:Y:S02]  /*53b0*/  MUFU.RCP R67, R69 ;  /* 0x0000004500437308 */ /* 0x000e240000001000 */
[----:B0-----:R-:W-:-:S04]  /*53c0*/  FFMA R0, R69, R67, -1 ;  /* 0xbf80000045007423 */ /* 0x001fc80000000043 */
[----:B------:R-:W-:-:S04]  /*53d0*/  FADD.FTZ R0, -R0, -RZ ;  /* 0x800000ff00007221 */ /* 0x000fc80000010100 */
[----:B------:R-:W-:-:S07]  /*53e0*/  FFMA R67, R67, R0, R67 ;  /* 0x0000000043437223 */ /* 0x000fce0000000043 */
.L_x_635:
[----:B------:R-:W-:Y:S05]  /*53f0*/  BSYNC.RECONVERGENT B1 ;  /* 0x0000000000017941 */ /* 0x000fea0003800200 */
.L_x_633:
[----:B------:R-:W-:-:S07]  /*5400*/  MOV R79, R67 ;  /* 0x00000043004f7202 */ /* 0x000fce0000000f00 */
.L_x_630:
[----:B------:R-:W-:Y:S05]  /*5410*/  BSYNC.RECONVERGENT B3 ;  /* 0x0000000000037941 */ /* 0x000fea0003800200 */
.L_x_627:
        /* <DEDUP_REMOVED lines=10> */
.L_x_637:
[----:B------:R-:W0:Y:S02]  /*54c0*/  MUFU.RCP R67, R80 ;  /* 0x0000005000437308 */ /* 0x000e240000001000 */
[----:B0-----:R-:W-:-:S04]  /*54d0*/  FFMA R0, R67, R80, -1 ;  /* 0xbf80000043007423 */ /* 0x001fc80000000050 */
[----:B------:R-:W-:-:S04]  /*54e0*/  FADD.FTZ R0, -R0, -RZ ;  /* 0x800000ff00007221 */ /* 0x000fc80000010100 */
[----:B------:R-:W-:-:S07]  /*54f0*/  FFMA R67, R67, R0, R67 ;  /* 0x0000000043437223 */ /* 0x000fce0000000043 */
.L_x_638:
[----:B------:R-:W-:Y:S05]  /*5500*/  BSYNC.RECONVERGENT B1 ;  /* 0x0000000000017941 */ /* 0x000fea0003800200 */
.L_x_636:
[-C--:B------:R-:W-:Y:S01]  /*5510*/  FMUL R72, R72, R79.reuse ;  /* 0x0000004f48487220 */ /* 0x080fe20000400000 */
[-C--:B------:R-:W-:Y:S01]  /*5520*/  FMUL R71, R71, R79.reuse ;  /* 0x0000004f47477220 */ /* 0x080fe20000400000 */
[----:B------:R-:W-:Y:S02]  /*5530*/  FMUL R79, R70, R79 ;  /* 0x0000004f464f7220 */ /* 0x000fe40000400000 */
[-C--:B------:R-:W-:Y:S01]  /*5540*/  FFMA R5, R72, R67.reuse, R5 ;  /* 0x0000004348057223 */ /* 0x080fe20000000005 */
[-C--:B------:R-:W-:Y:S01]  /*5550*/  FFMA R4, R71, R67.reuse, R4 ;  /* 0x0000004347047223 */ /* 0x080fe20000000004 */
[----:B------:R-:W-:-:S07]  /*5560*/  FFMA R2, R79, R67, R2 ;  /* 0x000000434f027223 */ /* 0x000fce0000000002 */
.L_x_610:
[----:B------:R-:W-:Y:S05]  /*5570*/  BSYNC.RECONVERGENT B2 ;  /* 0x0000000000027941 */ /* 0x000fea0003800200 */
.L_x_609:
[----:B------:R-:W-:Y:S05]  /*5580*/  @P4 BRA `(.L_x_639) ;  /* 0xfffffff000684947 */ /* 0x000fea000383ffff */
.L_x_608:
[----:B------:R-:W-:-:S13]  /*5590*/  ISETP.GE.AND P0, PT, R42, R21, PT ;  /* 0x000000152a00720c */ /* 0x000fda0003f06270 */
[----:B------:R-:W-:Y:S05]  /*55a0*/  @P0 BRA `(.L_x_640) ;  /* 0x0000000c009c0947 */ /* 0x000fea0003800000 */
[----:B------:R-:W-:-:S07]  /*55b0*/  MOV R74, R42 ;  /* 0x0000002a004a7202 */ /* 0x000fce0000000f00 */
.L_x_670:
        /* <DEDUP_REMOVED lines=30> */
.L_x_644:
[----:B-1----:R-:W-:Y:S01]  /*57a0*/  FMUL.FTZ R80, R3, R0 ;  /* 0x0000000003507220 */ /* 0x002fe20000410000 */
[----:B------:R-:W-:-:S03]  /*57b0*/  FMUL.FTZ R0, R0, 0.5 ;  /* 0x3f00000000007820 */ /* 0x000fc60000410000 */
[----:B------:R-:W-:-:S04]  /*57c0*/  FFMA R3, -R80, R80, R3 ;  /* 0x0000005050037223 */ /* 0x000fc80000000103 */
[----:B------:R-:W-:-:S07]  /*57d0*/  FFMA R80, R3, R0, R80 ;  /* 0x0000000003507223 */ /* 0x000fce0000000050 */
.L_x_645:
[----:B------:R-:W-:Y:S05]  /*57e0*/  BSYNC.RECONVERGENT B0 ;  /* 0x0000000000007941 */ /* 0x000fea0003800200 */
.L_x_643:
        /* <DEDUP_REMOVED lines=17> */
.L_x_647:
[----:B------:R-:W-:Y:S05]  /*5900*/  BSYNC.RECONVERGENT B3 ;  /* 0x0000000000037941 */ /* 0x000fea0003800200 */
.L_x_646:
        /* <DEDUP_REMOVED lines=22> */
.L_x_650:
        /* <DEDUP_REMOVED lines=20> */
.L_x_653:
[----:B------:R-:W-:Y:S05]  /*5bb0*/  BSYNC.RECONVERGENT B4 ;  /* 0x0000000000047941 */ /* 0x000fea0003800200 */
.L_x_652:
        /* <DEDUP_REMOVED lines=9> */
.L_x_649:
        /* <DEDUP_REMOVED lines=9> */
.L_x_655:
[----:B------:R-:W0:Y:S02]  /*5ce0*/  MUFU.RCP R67, R69 ;  /* 0x0000004500437308 */ /* 0x000e240000001000 */
[----:B0-----:R-:W-:-:S04]  /*5cf0*/  FFMA R0, R69, R67, -1 ;  /* 0xbf80000045007423 */ /* 0x001fc80000000043 */
[----:B------:R-:W-:-:S04]  /*5d00*/  FADD.FTZ R0, -R0, -RZ ;  /* 0x800000ff00007221 */ /* 0x000fc80000010100 */
[----:B------:R-:W-:-:S07]  /*5d10*/  FFMA R67, R67, R0, R67 ;  /* 0x0000000043437223 */ /* 0x000fce0000000043 */
.L_x_656:
[----:B------:R-:W-:Y:S05]  /*5d20*/  BSYNC.RECONVERGENT B1 ;  /* 0x0000000000017941 */ /* 0x000fea0003800200 */
.L_x_654:
[----:B------:R-:W-:-:S07]  /*5d30*/  MOV R73, R67 ;  /* 0x0000004300497202 */ /* 0x000fce0000000f00 */
.L_x_651:
[----:B------:R-:W-:Y:S05]  /*5d40*/  BSYNC.RECONVERGENT B3 ;  /* 0x0000000000037941 */ /* 0x000fea0003800200 */
.L_x_648:
        /* <DEDUP_REMOVED lines=17> */
.L_x_658:
[----:B------:R-:W-:Y:S05]  /*5e60*/  BSYNC.RECONVERGENT B3 ;  /* 0x0000000000037941 */ /* 0x000fea0003800200 */
.L_x_657:
        /* <DEDUP_REMOVED lines=22> */
.L_x_661:
        /* <DEDUP_REMOVED lines=20> */
.L_x_664:
[----:B------:R-:W-:Y:S05]  /*6110*/  BSYNC.RECONVERGENT B4 ;  /* 0x0000000000047941 */ /* 0x000fea0003800200 */
.L_x_663:
        /* <DEDUP_REMOVED lines=9> */
.L_x_660:
        /* <DEDUP_REMOVED lines=10> */
.L_x_665:
[----:B------:R-:W0:Y:S02]  /*6250*/  MUFU.RCP R0, R69 ;  /* 0x0000004500007308 */ /* 0x000e240000001000 */
[----:B0-----:R-:W-:-:S04]  /*6260*/  FFMA R3, R69, R0, -1 ;  /* 0xbf80000045037423 */ /* 0x001fc80000000000 */
[----:B------:R-:W-:-:S04]  /*6270*/  FADD.FTZ R3, -R3, -RZ ;  /* 0x800000ff03037221 */ /* 0x000fc80000010100 */
[----:B------:R-:W-:-:S07]  /*6280*/  FFMA R0, R0, R3, R0 ;  /* 0x0000000300007223 */ /* 0x000fce0000000000 */
.L_x_666:
[----:B------:R-:W-:Y:S05]  /*6290*/  BSYNC.RECONVERGENT B1 ;  /* 0x0000000000017941 */ /* 0x000fea0003800200 */
.L_x_662:
[----:B------:R-:W-:Y:S05]  /*62a0*/  BSYNC.RECONVERGENT B3 ;  /* 0x0000000000037941 */ /* 0x000fea0003800200 */
.L_x_659:
        /* <DEDUP_REMOVED lines=10> */
.L_x_668:
[----:B------:R-:W0:Y:S02]  /*6350*/  MUFU.RCP R67, R80 ;  /* 0x0000005000437308 */ /* 0x000e240000001000 */
[----:B0-----:R-:W-:-:S04]  /*6360*/  FFMA R0, R67, R80, -1 ;  /* 0xbf80000043007423 */ /* 0x001fc80000000050 */
[----:B------:R-:W-:-:S04]  /*6370*/  FADD.FTZ R0, -R0, -RZ ;  /* 0x800000ff00007221 */ /* 0x000fc80000010100 */
[----:B------:R-:W-:-:S07]  /*6380*/  FFMA R67, R67, R0, R67 ;  /* 0x0000000043437223 */ /* 0x000fce0000000043 */
.L_x_669:
[----:B------:R-:W-:Y:S05]  /*6390*/  BSYNC.RECONVERGENT B1 ;  /* 0x0000000000017941 */ /* 0x000fea0003800200 */
.L_x_667:
[-C--:B------:R-:W-:Y:S01]  /*63a0*/  FMUL R72, R72, R73.reuse ;  /* 0x0000004948487220 */ /* 0x080fe20000400000 */
[-C--:B------:R-:W-:Y:S01]  /*63b0*/  FMUL R71, R71, R73.reuse ;  /* 0x0000004947477220 */ /* 0x080fe20000400000 */
[----:B------:R-:W-:Y:S02]  /*63c0*/  FMUL R73, R70, R73 ;  /* 0x0000004946497220 */ /* 0x000fe40000400000 */
[-C--:B------:R-:W-:Y:S01]  /*63d0*/  FFMA R5, R72, R67.reuse, R5 ;  /* 0x0000004348057223 */ /* 0x080fe20000000005 */
[-C--:B------:R-:W-:Y:S01]  /*63e0*/  FFMA R4, R71, R67.reuse, R4 ;  /* 0x0000004347047223 */ /* 0x080fe20000000004 */
[----:B------:R-:W-:-:S07]  /*63f0*/  FFMA R2, R73, R67, R2 ;  /* 0x0000004349027223 */ /* 0x000fce0000000002 */
.L_x_642:
[----:B------:R-:W-:Y:S05]  /*6400*/  BSYNC.RECONVERGENT B2 ;  /* 0x0000000000027941 */ /* 0x000fea0003800200 */
.L_x_641:
[----:B------:R-:W-:Y:S05]  /*6410*/  @P4 BRA `(.L_x_670) ;  /* 0xfffffff000684947 */ /* 0x000fea000383ffff */
.L_x_640:
[----:B------:R-:W-:-:S13]  /*6420*/  ISETP.GE.AND P0, PT, R38, R17, PT ;  /* 0x000000112600720c */ /* 0x000fda0003f06270 */
[----:B------:R-:W-:Y:S05]  /*6430*/  @P0 BRA `(.L_x_671) ;  /* 0x0000000c009c0947 */ /* 0x000fea0003800000 */
[----:B------:R-:W-:-:S07]  /*6440*/  MOV R74, R38 ;  /* 0x00000026004a7202 */ /* 0x000fce0000000f00 */
.L_x_701:
        /* <DEDUP_REMOVED lines=30> */
.L_x_675:
[----:B-1----:R-:W-:Y:S01]  /*6630*/  FMUL.FTZ R80, R3, R0 ;  /* 0x0000000003507220 */ /* 0x002fe20000410000 */
[----:B------:R-:W-:-:S03]  /*6640*/  FMUL.FTZ R0, R0, 0.5 ;  /* 0x3f00000000007820 */ /* 0x000fc60000410000 */
[----:B------:R-:W-:-:S04]  /*6650*/  FFMA R3, -R80, R80, R3 ;  /* 0x0000005050037223 */ /* 0x000fc80000000103 */
[----:B------:R-:W-:-:S07]  /*6660*/  FFMA R80, R3, R0, R80 ;  /* 0x0000000003507223 */ /* 0x000fce0000000050 */
.L_x_676:
[----:B------:R-:W-:Y:S05]  /*6670*/  BSYNC.RECONVERGENT B0 ;  /* 0x0000000000007941 */ /* 0x000fea0003800200 */
.L_x_674:
        /* <DEDUP_REMOVED lines=17> */
.L_x_678:
[----:B------:R-:W-:Y:S05]  /*6790*/  BSYNC.RECONVERGENT B3 ;  /* 0x0000000000037941 */ /* 0x000fea0003800200 */
.L_x_677:
        /* <DEDUP_REMOVED lines=22> */
.L_x_681:
        /* <DEDUP_REMOVED lines=20> */
.L_x_684:
[----:B------:R-:W-:Y:S05]  /*6a40*/  BSYNC.RECONVERGENT B4 ;  /* 0x0000000000047941 */ /* 0x000fea0003800200 */
.L_x_683:
        /* <DEDUP_REMOVED lines=9> */
.L_x_680:
        /* <DEDUP_REMOVED lines=9> */
.L_x_686:
[----:B------:R-:W0:Y:S02]  /*6b70*/  MUFU.RCP R67, R69 ;  /* 0x0000004500437308 */ /* 0x000e240000001000 */
[----:B0-----:R-:W-:-:S04]  /*6b80*/  FFMA R0, R69, R67, -1 ;  /* 0xbf80000045007423 */ /* 0x001fc80000000043 */
[----:B------:R-:W-:-:S04]  /*6b90*/  FADD.FTZ R0, -R0, -RZ ;  /* 0x800000ff00007221 */ /* 0x000fc80000010100 */
[----:B------:R-:W-:-:S07]  /*6ba0*/  FFMA R67, R67, R0, R67 ;  /* 0x0000000043437223 */ /* 0x000fce0000000043 */
.L_x_687:
[----:B------:R-:W-:Y:S05]  /*6bb0*/  BSYNC.RECONVERGENT B1 ;  /* 0x0000000000017941 */ /* 0x000fea0003800200 */
.L_x_685:
[----:B------:R-:W-:-:S07]  /*6bc0*/  MOV R73, R67 ;  /* 0x0000004300497202 */ /* 0x000fce0000000f00 */
.L_x_682:
[----:B------:R-:W-:Y:S05]  /*6bd0*/  BSYNC.RECONVERGENT B3 ;  /* 0x0000000000037941 */ /* 0x000fea0003800200 */
.L_x_679:
        /* <DEDUP_REMOVED lines=17> */
.L_x_689:
[----:B------:R-:W-:Y:S05]  /*6cf0*/  BSYNC.RECONVERGENT B3 ;  /* 0x0000000000037941 */ /* 0x000fea0003800200 */
.L_x_688:
        /* <DEDUP_REMOVED lines=22> */
.L_x_692:
        /* <DEDUP_REMOVED lines=20> */
.L_x_695:
[----:B------:R-:W-:Y:S05]  /*6fa0*/  BSYNC.RECONVERGENT B4 ;  /* 0x0000000000047941 */ /* 0x000fea0003800200 */
.L_x_694:
        /* <DEDUP_REMOVED lines=9> */
.L_x_691:
        /* <DEDUP_REMOVED lines=10> */
.L_x_696:
[----:B------:R-:W0:Y:S02]  /*70e0*/  MUFU.RCP R0, R69 ;  /* 0x0000004500007308 */ /* 0x000e240000001000 */
[----:B0-----:R-:W-:-:S04]  /*70f0*/  FFMA R3, R69, R0, -1 ;  /* 0xbf80000045037423 */ /* 0x001fc80000000000 */
[----:B------:R-:W-:-:S04]  /*7100*/  FADD.FTZ R3, -R3, -RZ ;  /* 0x800000ff03037221 */ /* 0x000fc80000010100 */
[----:B------:R-:W-:-:S07]  /*7110*/  FFMA R0, R0, R3, R0 ;  /* 0x0000000300007223 */ /* 0x000fce0000000000 */
.L_x_697:
[----:B------:R-:W-:Y:S05]  /*7120*/  BSYNC.RECONVERGENT B1 ;  /* 0x0000000000017941 */ /* 0x000fea0003800200 */
.L_x_693:
[----:B------:R-:W-:Y:S05]  /*7130*/  BSYNC.RECONVERGENT B3 ;  /* 0x0000000000037941 */ /* 0x000fea0003800200 */
.L_x_690:
        /* <DEDUP_REMOVED lines=10> */
.L_x_699:
[----:B------:R-:W0:Y:S02]  /*71e0*/  MUFU.RCP R67, R80 ;  /* 0x0000005000437308 */ /* 0x000e240000001000 */
[----:B0-----:R-:W-:-:S04]  /*71f0*/  FFMA R0, R67, R80, -1 ;  /* 0xbf80000043007423 */ /* 0x001fc80000000050 */
[----:B------:R-:W-:-:S04]  /*7200*/  FADD.FTZ R0, -R0, -RZ ;  /* 0x800000ff00007221 */ /* 0x000fc80000010100 */
[----:B------:R-:W-:-:S07]  /*7210*/  FFMA R67, R67, R0, R67 ;  /* 0x0000000043437223 */ /* 0x000fce0000000043 */
.L_x_700:
[----:B------:R-:W-:Y:S05]  /*7220*/  BSYNC.RECONVERGENT B1 ;  /* 0x0000000000017941 */ /* 0x000fea0003800200 */
.L_x_698:
[-C--:B------:R-:W-:Y:S01]  /*7230*/  FMUL R72, R72, R73.reuse ;  /* 0x0000004948487220 */ /* 0x080fe20000400000 */
[-C--:B------:R-:W-:Y:S01]  /*7240*/  FMUL R71, R71, R73.reuse ;  /* 0x0000004947477220 */ /* 0x080fe20000400000 */
[----:B------:R-:W-:Y:S02]  /*7250*/  FMUL R73, R70, R73 ;  /* 0x0000004946497220 */ /* 0x000fe40000400000 */
[-C--:B------:R-:W-:Y:S01]  /*7260*/  FFMA R5, R72, R67.reuse, R5 ;  /* 0x0000004348057223 */ /* 0x080fe20000000005 */
[-C--:B------:R-:W-:Y:S01]  /*7270*/  FFMA R4, R71, R67.reuse, R4 ;  /* 0x0000004347047223 */ /* 0x080fe20000000004 */
[----:B------:R-:W-:-:S07]  /*7280*/  FFMA R2, R73, R67, R2 ;  /* 0x0000004349027223 */ /* 0x000fce0000000002 */
.L_x_673:
[----:B------:R-:W-:Y:S05]  /*7290*/  BSYNC.RECONVERGENT B2 ;  /* 0x0000000000027941 */ /* 0x000fea0003800200 */
.L_x_672:
[----:B------:R-:W-:Y:S05]  /*72a0*/  @P4 BRA `(.L_x_701) ;  /* 0xfffffff000684947 */ /* 0x000fea000383ffff */
.L_x_671:
[----:B------:R-:W-:-:S13]  /*72b0*/  ISETP.GE.AND P0, PT, R37, R16, PT ;  /* 0x000000102500720c */ /* 0x000fda0003f06270 */
[----:B------:R-:W-:Y:S05]  /*72c0*/  @P0 BRA `(.L_x_702) ;  /* 0x0000000c009c0947 */ /* 0x000fea0003800000 */
[----:B------:R-:W-:-:S07]  /*72d0*/  MOV R73, R37 ;  /* 0x0000002500497202 */ /* 0x000fce0000000f00 */
.L_x_733:
        /* <DEDUP_REMOVED lines=30> */
.L_x_706:
[----:B-1----:R-:W-:Y:S01]  /*74c0*/  FMUL.FTZ R80, R3, R0 ;  /* 0x0000000003507220 */ /* 0x002fe20000410000 */
[----:B------:R-:W-:-:S03]  /*74d0*/  FMUL.FTZ R0, R0, 0.5 ;  /* 0x3f00000000007820 */ /* 0x000fc60000410000 */
[----:B------:R-:W-:-:S04]  /*74e0*/  FFMA R3, -R80, R80, R3 ;  /* 0x0000005050037223 */ /* 0x000fc80000000103 */
[----:B------:R-:W-:-:S07]  /*74f0*/  FFMA R80, R3, R0, R80 ;  /* 0x0000000003507223 */ /* 0x000fce0000000050 */
.L_x_707:
[----:B------:R-:W-:Y:S05]  /*7500*/  BSYNC.RECONVERGENT B0 ;  /* 0x0000000000007941 */ /* 0x000fea0003800200 */
.L_x_705:
        /* <DEDUP_REMOVED lines=17> */
.L_x_709:
[----:B------:R-:W-:Y:S05]  /*7620*/  BSYNC.RECONVERGENT B3 ;  /* 0x0000000000037941 */ /* 0x000fea0003800200 */
.L_x_708:
        /* <DEDUP_REMOVED lines=22> */
.L_x_712:
        /* <DEDUP_REMOVED lines=20> */
.L_x_715:
[----:B------:R-:W-:Y:S05]  /*78d0*/  BSYNC.RECONVERGENT B4 ;  /* 0x0000000000047941 */ /* 0x000fea0003800200 */
.L_x_714:
        /* <DEDUP_REMOVED lines=9> */
.L_x_711:
        /* <DEDUP_REMOVED lines=9> */
.L_x_717:
[----:B------:R-:W0:Y:S02]  /*7a00*/  MUFU.RCP R67, R69 ;  /* 0x0000004500437308 */ /* 0x000e240000001000 */
[----:B0-----:R-:W-:-:S04]  /*7a10*/  FFMA R0, R69, R67, -1 ;  /* 0xbf80000045007423 */ /* 0x001fc80000000043 */
[----:B------:R-:W-:-:S04]  /*7a20*/  FADD.FTZ R0, -R0, -RZ ;  /* 0x800000ff00007221 */ /* 0x000fc80000010100 */
[----:B------:R-:W-:-:S07]  /*7a30*/  FFMA R67, R67, R0, R67 ;  /* 0x0000000043437223 */ /* 0x000fce0000000043 */
.L_x_718:
[----:B------:R-:W-:Y:S05]  /*7a40*/  BSYNC.RECONVERGENT B1 ;  /* 0x0000000000017941 */ /* 0x000fea0003800200 */
.L_x_716:
[----:B------:R-:W-:-:S07]  /*7a50*/  MOV R74, R67 ;  /* 0x00000043004a7202 */ /* 0x000fce0000000f00 */
.L_x_713:
[----:B------:R-:W-:Y:S05]  /*7a60*/  BSYNC.RECONVERGENT B3 ;  /* 0x0000000000037941 */ /* 0x000fea0003800200 */
.L_x_710:
        /* <DEDUP_REMOVED lines=17> */
.L_x_720:
[----:B------:R-:W-:Y:S05]  /*7b80*/  BSYNC.RECONVERGENT B3 ;  /* 0x0000000000037941 */ /* 0x000fea0003800200 */
.L_x_719:
        /* <DEDUP_REMOVED lines=22> */
.L_x_723:
        /* <DEDUP_REMOVED lines=20> */
.L_x_726:
[----:B------:R-:W-:Y:S05]  /*7e30*/  BSYNC.RECONVERGENT B4 ;  /* 0x0000000000047941 */ /* 0x000fea0003800200 */
.L_x_725:
        /* <DEDUP_REMOVED lines=9> */
.L_x_722:
        /* <DEDUP_REMOVED lines=9> */
.L_x_728:
[----:B------:R-:W0:Y:S02]  /*7f60*/  MUFU.RCP R67, R69 ;  /* 0x0000004500437308 */ /* 0x000e240000001000 */
[----:B0-----:R-:W-:-:S04]  /*7f70*/  FFMA R0, R69, R67, -1 ;  /* 0xbf80000045007423 */ /* 0x001fc80000000043 */
[----:B------:R-:W-:-:S04]  /*7f80*/  FADD.FTZ R0, -R0, -RZ ;  /* 0x800000ff00007221 */ /* 0x000fc80000010100 */
[----:B------:R-:W-:-:S07]  /*7f90*/  FFMA R67, R67, R0, R67 ;  /* 0x0000000043437223 */ /* 0x000fce0000000043 */
.L_x_729:
[----:B------:R-:W-:Y:S05]  /*7fa0*/  BSYNC.RECONVERGENT B1 ;  /* 0x0000000000017941 */ /* 0x000fea0003800200 */
.L_x_727:
[----:B------:R-:W-:-:S07]  /*7fb0*/  MOV R79, R67 ;  /* 0x00000043004f7202 */ /* 0x000fce0000000f00 */
.L_x_724:
[----:B------:R-:W-:Y:S05]  /*7fc0*/  BSYNC.RECONVERGENT B3 ;  /* 0x0000000000037941 */ /* 0x000fea0003800200 */
.L_x_721:
        /* <DEDUP_REMOVED lines=10> */
.L_x_731:
[----:B------:R-:W0:Y:S02]  /*8070*/  MUFU.RCP R67, R80 ;  /* 0x0000005000437308 */ /* 0x000e240000001000 */
[----:B0-----:R-:W-:-:S04]  /*8080*/  FFMA R0, R67, R80, -1 ;  /* 0xbf80000043007423 */ /* 0x001fc80000000050 */
[----:B------:R-:W-:-:S04]  /*8090*/  FADD.FTZ R0, -R0, -RZ ;  /* 0x800000ff00007221 */ /* 0x000fc80000010100 */
[----:B------:R-:W-:-:S07]  /*80a0*/  FFMA R67, R67, R0, R67 ;  /* 0x0000000043437223 */ /* 0x000fce0000000043 */
.L_x_732:
[----:B------:R-:W-:Y:S05]  /*80b0*/  BSYNC.RECONVERGENT B1 ;  /* 0x0000000000017941 */ /* 0x000fea0003800200 */
.L_x_730:
[-C--:B------:R-:W-:Y:S01]  /*80c0*/  FMUL R72, R72, R79.reuse ;  /* 0x0000004f48487220 */ /* 0x080fe20000400000 */
[-C--:B------:R-:W-:Y:S01]  /*80d0*/  FMUL R71, R71, R79.reuse ;  /* 0x0000004f47477220 */ /* 0x080fe20000400000 */
[----:B------:R-:W-:Y:S02]  /*80e0*/  FMUL R79, R70, R79 ;  /* 0x0000004f464f7220 */ /* 0x000fe40000400000 */
[-C--:B------:R-:W-:Y:S01]  /*80f0*/  FFMA R5, R72, R67.reuse, R5 ;  /* 0x0000004348057223 */ /* 0x080fe20000000005 */
[-C--:B------:R-:W-:Y:S01]  /*8100*/  FFMA R4, R71, R67.reuse, R4 ;  /* 0x0000004347047223 */ /* 0x080fe20000000004 */
[----:B------:R-:W-:-:S07]  /*8110*/  FFMA R2, R79, R67, R2 ;  /* 0x000000434f027223 */ /* 0x000fce0000000002 */
.L_x_704:
[----:B------:R-:W-:Y:S05]  /*8120*/  BSYNC.RECONVERGENT B2 ;  /* 0x0000000000027941 */ /* 0x000fea0003800200 */
.L_x_703:
[----:B------:R-:W-:Y:S05]  /*8130*/  @P4 BRA `(.L_x_733) ;  /* 0xfffffff000684947 */ /* 0x000fea000383ffff */
.L_x_702:
[----:B------:R-:W-:-:S13]  /*8140*/  ISETP.GE.AND P0, PT, R36, R15, PT ;  /* 0x0000000f2400720c */ /* 0x000fda0003f06270 */
[----:B------:R-:W-:Y:S05]  /*8150*/  @P0 BRA `(.L_x_734) ;  /* 0x0000000c009c0947 */ /* 0x000fea0003800000 */
[----:B------:R-:W-:-:S07]  /*8160*/  MOV R74, R36 ;  /* 0x00000024004a7202 */ /* 0x000fce0000000f00 */
.L_x_764:
        /* <DEDUP_REMOVED lines=30> */
.L_x_738:
[----:B-1----:R-:W-:Y:S01]  /*8350*/  FMUL.FTZ R80, R3, R0 ;  /* 0x0000000003507220 */ /* 0x002fe20000410000 */
[----:B------:R-:W-:-:S03]  /*8360*/  FMUL.FTZ R0, R0, 0.5 ;  /* 0x3f00000000007820 */ /* 0x000fc60000410000 */
[----:B------:R-:W-:-:S04]  /*8370*/  FFMA R3, -R80, R80, R3 ;  /* 0x0000005050037223 */ /* 0x000fc80000000103 */
[----:B------:R-:W-:-:S07]  /*8380*/  FFMA R80, R3, R0, R80 ;  /* 0x0000000003507223 */ /* 0x000fce0000000050 */
.L_x_739:
[----:B------:R-:W-:Y:S05]  /*8390*/  BSYNC.RECONVERGENT B0 ;  /* 0x0000000000007941 */ /* 0x000fea0003800200 */
.L_x_737:
        /* <DEDUP_REMOVED lines=17> */
.L_x_741:
[----:B------:R-:W-:Y:S05]  /*84b0*/  BSYNC.RECONVERGENT B3 ;  /* 0x0000000000037941 */ /* 0x000fea0003800200 */
.L_x_740:
        /* <DEDUP_REMOVED lines=22> */
.L_x_744:
        /* <DEDUP_REMOVED lines=20> */
.L_x_747:
[----:B------:R-:W-:Y:S05]  /*8760*/  BSYNC.RECONVERGENT B4 ;  /* 0x0000000000047941 */ /* 0x000fea0003800200 */
.L_x_746:
        /* <DEDUP_REMOVED lines=9> */
.L_x_743:
        /* <DEDUP_REMOVED lines=9> */
.L_x_749:
[----:B------:R-:W0:Y:S02]  /*8890*/  MUFU.RCP R67, R69 ;  /* 0x0000004500437308 */ /* 0x000e240000001000 */
[----:B0-----:R-:W-:-:S04]  /*88a0*/  FFMA R0, R69, R67, -1 ;  /* 0xbf80000045007423 */ /* 0x001fc80000000043 */
[----:B------:R-:W-:-:S04]  /*88b0*/  FADD.FTZ R0, -R0, -RZ ;  /* 0x800000ff00007221 */ /* 0x000fc80000010100 */
[----:B------:R-:W-:-:S07]  /*88c0*/  FFMA R67, R67, R0, R67 ;  /* 0x0000000043437223 */ /* 0x000fce0000000043 */
.L_x_750:
[----:B------:R-:W-:Y:S05]  /*88d0*/  BSYNC.RECONVERGENT B1 ;  /* 0x0000000000017941 */ /* 0x000fea0003800200 */
.L_x_748:
[----:B------:R-:W-:-:S07]  /*88e0*/  MOV R73, R67 ;  /* 0x0000004300497202 */ /* 0x000fce0000000f00 */
.L_x_745:
[----:B------:R-:W-:Y:S05]  /*88f0*/  BSYNC.RECONVERGENT B3 ;  /* 0x0000000000037941 */ /* 0x000fea0003800200 */
.L_x_742:
        /* <DEDUP_REMOVED lines=17> */
.L_x_752:
[----:B------:R-:W-:Y:S05]  /*8a10*/  BSYNC.RECONVERGENT B3 ;  /* 0x0000000000037941 */ /* 0x000fea0003800200 */
.L_x_751:
        /* <DEDUP_REMOVED lines=22> */
.L_x_755:
        /* <DEDUP_REMOVED lines=20> */
.L_x_758:
[----:B------:R-:W-:Y:S05]  /*8cc0*/  BSYNC.RECONVERGENT B4 ;  /* 0x0000000000047941 */ /* 0x000fea0003800200 */
.L_x_757:
        /* <DEDUP_REMOVED lines=9> */
.L_x_754:
        /* <DEDUP_REMOVED lines=10> */
.L_x_759:
[----:B------:R-:W0:Y:S02]  /*8e00*/  MUFU.RCP R0, R69 ;  /* 0x0000004500007308 */ /* 0x000e240000001000 */
[----:B0-----:R-:W-:-:S04]  /*8e10*/  FFMA R3, R69, R0, -1 ;  /* 0xbf80000045037423 */ /* 0x001fc80000000000 */
[----:B------:R-:W-:-:S04]  /*8e20*/  FADD.FTZ R3, -R3, -RZ ;  /* 0x800000ff03037221 */ /* 0x000fc80000010100 */
[----:B------:R-:W-:-:S07]  /*8e30*/  FFMA R0, R0, R3, R0 ;  /* 0x0000000300007223 */ /* 0x000fce0000000000 */
.L_x_760:
[----:B------:R-:W-:Y:S05]  /*8e40*/  BSYNC.RECONVERGENT B1 ;  /* 0x0000000000017941 */ /* 0x000fea0003800200 */
.L_x_756:
[----:B------:R-:W-:Y:S05]  /*8e50*/  BSYNC.RECONVERGENT B3 ;  /* 0x0000000000037941 */ /* 0x000fea0003800200 */
.L_x_753:
        /* <DEDUP_REMOVED lines=10> */
.L_x_762:
[----:B------:R-:W0:Y:S02]  /*8f00*/  MUFU.RCP R67, R80 ;  /* 0x0000005000437308 */ /* 0x000e240000001000 */
[----:B0-----:R-:W-:-:S04]  /*8f10*/  FFMA R0, R67, R80, -1 ;  /* 0xbf80000043007423 */ /* 0x001fc80000000050 */
[----:B------:R-:W-:-:S04]  /*8f20*/  FADD.FTZ R0, -R0, -RZ ;  /* 0x800000ff00007221 */ /* 0x000fc80000010100 */
[----:B------:R-:W-:-:S07]  /*8f30*/  FFMA R67, R67, R0, R67 ;  /* 0x0000000043437223 */ /* 0x000fce0000000043 */
.L_x_763:
[----:B------:R-:W-:Y:S05]  /*8f40*/  BSYNC.RECONVERGENT B1 ;  /* 0x0000000000017941 */ /* 0x000fea0003800200 */
.L_x_761:
[-C--:B------:R-:W-:Y:S01]  /*8f50*/  FMUL R72, R72, R73.reuse ;  /* 0x0000004948487220 */ /* 0x080fe20000400000 */
[-C--:B------:R-:W-:Y:S01]  /*8f60*/  FMUL R71, R71, R73.reuse ;  /* 0x0000004947477220 */ /* 0x080fe20000400000 */
[----:B------:R-:W-:Y:S02]  /*8f70*/  FMUL R73, R70, R73 ;  /* 0x0000004946497220 */ /* 0x000fe40000400000 */
[-C--:B------:R-:W-:Y:S01]  /*8f80*/  FFMA R5, R72, R67.reuse, R5 ;  /* 0x0000004348057223 */ /* 0x080fe20000000005 */
[-C--:B------:R-:W-:Y:S01]  /*8f90*/  FFMA R4, R71, R67.reuse, R4 ;  /* 0x0000004347047223 */ /* 0x080fe20000000004 */
[----:B------:R-:W-:-:S07]  /*8fa0*/  FFMA R2, R73, R67, R2 ;  /* 0x0000004349027223 */ /* 0x000fce0000000002 */
.L_x_736:
[----:B------:R-:W-:Y:S05]  /*8fb0*/  BSYNC.RECONVERGENT B2 ;  /* 0x0000000000027941 */ /* 0x000fea0003800200 */
.L_x_735:
[----:B------:R-:W-:Y:S05]  /*8fc0*/  @P4 BRA `(.L_x_764) ;  /* 0xfffffff000684947 */ /* 0x000fea000383ffff */
.L_x_734:
[----:B------:R-:W-:-:S13]  /*8fd0*/  ISETP.GE.AND P0, PT, R50, R29, PT ;  /* 0x0000001d3200720c */ /* 0x000fda0003f06270 */
[----:B------:R-:W-:Y:S05]  /*8fe0*/  @P0 BRA `(.L_x_765) ;  /* 0x0000000c009c0947 */ /* 0x000fea0003800000 */
[----:B------:R-:W-:-:S07]  /*8ff0*/  MOV R74, R50 ;  /* 0x00000032004a7202 */ /* 0x000fce0000000f00 */
.L_x_795:
        /* <DEDUP_REMOVED lines=30> */
.L_x_769:
[----:B-1----:R-:W-:Y:S01]  /*91e0*/  FMUL.FTZ R80, R3, R0 ;  /* 0x0000000003507220 */ /* 0x002fe20000410000 */
[----:B------:R-:W-:-:S03]  /*91f0*/  FMUL.FTZ R0, R0, 0.5 ;  /* 0x3f00000000007820 */ /* 0x000fc60000410000 */
[----:B------:R-:W-:-:S04]  /*9200*/  FFMA R3, -R80, R80, R3 ;  /* 0x0000005050037223 */ /* 0x000fc80000000103 */
[----:B------:R-:W-:-:S07]  /*9210*/  FFMA R80, R3, R0, R80 ;  /* 0x0000000003507223 */ /* 0x000fce0000000050 */
.L_x_770:
[----:B------:R-:W-:Y:S05]  /*9220*/  BSYNC.RECONVERGENT B0 ;  /* 0x0000000000007941 */ /* 0x000fea0003800200 */
.L_x_768:
        /* <DEDUP_REMOVED lines=17> */
.L_x_772:
[----:B------:R-:W-:Y:S05]  /*9340*/  BSYNC.RECONVERGENT B3 ;  /* 0x0000000000037941 */ /* 0x000fea0003800200 */
.L_x_771:
        /* <DEDUP_REMOVED lines=22> */
.L_x_775:
        /* <DEDUP_REMOVED lines=20> */
.L_x_778:
[----:B------:R-:W-:Y:S05]  /*95f0*/  BSYNC.RECONVERGENT B4 ;  /* 0x0000000000047941 */ /* 0x000fea0003800200 */
.L_x_777:
        /* <DEDUP_REMOVED lines=9> */
.L_x_774:
        /* <DEDUP_REMOVED lines=9> */
.L_x_780:
[----:B------:R-:W0:Y:S02]  /*9720*/  MUFU.RCP R67, R69 ;  /* 0x0000004500437308 */ /* 0x000e240000001000 */
[----:B0-----:R-:W-:-:S04]  /*9730*/  FFMA R0, R69, R67, -1 ;  /* 0xbf80000045007423 */ /* 0x001fc80000000043 */
[----:B------:R-:W-:-:S04]  /*9740*/  FADD.FTZ R0, -R0, -RZ ;  /* 0x800000ff00007221 */ /* 0x000fc80000010100 */
[----:B------:R-:W-:-:S07]  /*9750*/  FFMA R67, R67, R0, R67 ;  /* 0x0000000043437223 */ /* 0x000fce0000000043 */
.L_x_781:
[----:B------:R-:W-:Y:S05]  /*9760*/  BSYNC.RECONVERGENT B1 ;  /* 0x0000000000017941 */ /* 0x000fea0003800200 */
.L_x_779:
[----:B------:R-:W-:-:S07]  /*9770*/  MOV R73, R67 ;  /* 0x0000004300497202 */ /* 0x000fce0000000f00 */
.L_x_776:
[----:B------:R-:W-:Y:S05]  /*9780*/  BSYNC.RECONVERGENT B3 ;  /* 0x0000000000037941 */ /* 0x000fea0003800200 */
.L_x_773:
        /* <DEDUP_REMOVED lines=17> */
.L_x_783:
[----:B------:R-:W-:Y:S05]  /*98a0*/  BSYNC.RECONVERGENT B3 ;  /* 0x0000000000037941 */ /* 0x000fea0003800200 */
.L_x_782:
        /* <DEDUP_REMOVED lines=22> */
.L_x_786:
        /* <DEDUP_REMOVED lines=20> */
.L_x_789:
[----:B------:R-:W-:Y:S05]  /*9b50*/  BSYNC.RECONVERGENT B4 ;  /* 0x0000000000047941 */ /* 0x000fea0003800200 */
.L_x_788:
        /* <DEDUP_REMOVED lines=9> */
.L_x_785:
        /* <DEDUP_REMOVED lines=10> */
.L_x_790:
[----:B------:R-:W0:Y:S02]  /*9c90*/  MUFU.RCP R0, R69 ;  /* 0x0000004500007308 */ /* 0x000e240000001000 */
[----:B0-----:R-:W-:-:S04]  /*9ca0*/  FFMA R3, R69, R0, -1 ;  /* 0xbf80000045037423 */ /* 0x001fc80000000000 */
[----:B------:R-:W-:-:S04]  /*9cb0*/  FADD.FTZ R3, -R3, -RZ ;  /* 0x800000ff03037221 */ /* 0x000fc80000010100 */
[----:B------:R-:W-:-:S07]  /*9cc0*/  FFMA R0, R0, R3, R0 ;  /* 0x0000000300007223 */ /* 0x000fce0000000000 */
.L_x_791:
[----:B------:R-:W-:Y:S05]  /*9cd0*/  BSYNC.RECONVERGENT B1 ;  /* 0x0000000000017941 */ /* 0x000fea0003800200 */
.L_x_787:
[----:B------:R-:W-:Y:S05]  /*9ce0*/  BSYNC.RECONVERGENT B3 ;  /* 0x0000000000037941 */ /* 0x000fea0003800200 */
.L_x_784:
        /* <DEDUP_REMOVED lines=10> */
.L_x_793:
[----:B------:R-:W0:Y:S02]  /*9d90*/  MUFU.RCP R67, R80 ;  /* 0x0000005000437308 */ /* 0x000e240000001000 */
[----:B0-----:R-:W-:-:S04]  /*9da0*/  FFMA R0, R67, R80, -1 ;  /* 0xbf80000043007423 */ /* 0x001fc80000000050 */
[----:B------:R-:W-:-:S04]  /*9db0*/  FADD.FTZ R0, -R0, -RZ ;  /* 0x800000ff00007221 */ /* 0x000fc80000010100 */
[----:B------:R-:W-:-:S07]  /*9dc0*/  FFMA R67, R67, R0, R67 ;  /* 0x0000000043437223 */ /* 0x000fce0000000043 */
.L_x_794:
[----:B------:R-:W-:Y:S05]  /*9dd0*/  BSYNC.RECONVERGENT B1 ;  /* 0x0000000000017941 */ /* 0x000fea0003800200 */
.L_x_792:
[-C--:B------:R-:W-:Y:S01]  /*9de0*/  FMUL R72, R72, R73.reuse ;  /* 0x0000004948487220 */ /* 0x080fe20000400000 */
[-C--:B------:R-:W-:Y:S01]  /*9df0*/  FMUL R71, R71, R73.reuse ;  /* 0x0000004947477220 */ /* 0x080fe20000400000 */
[----:B------:R-:W-:Y:S02]  /*9e00*/  FMUL R73, R70, R73 ;  /* 0x0000004946497220 */ /* 0x000fe40000400000 */
[-C--:B------:R-:W-:Y:S01]  /*9e10*/  FFMA R5, R72, R67.reuse, R5 ;  /* 0x0000004348057223 */ /* 0x080fe20000000005 */
[-C--:B------:R-:W-:Y:S01]  /*9e20*/  FFMA R4, R71, R67.reuse, R4 ;  /* 0x0000004347047223 */ /* 0x080fe20000000004 */
[----:B------:R-:W-:-:S07]  /*9e30*/  FFMA R2, R73, R67, R2 ;  /* 0x0000004349027223 */ /* 0x000fce0000000002 */
.L_x_767:
[----:B------:R-:W-:Y:S05]  /*9e40*/  BSYNC.RECONVERGENT B2 ;  /* 0x0000000000027941 */ /* 0x000fea0003800200 */
.L_x_766:
[----:B------:R-:W-:Y:S05]  /*9e50*/  @P4 BRA `(.L_x_795) ;  /* 0xfffffff000684947 */ /* 0x000fea000383ffff */
.L_x_765:
[----:B------:R-:W-:-:S13]  /*9e60*/  ISETP.GE.AND P0, PT, R49, R28, PT ;  /* 0x0000001c3100720c */ /* 0x000fda0003f06270 */
[----:B------:R-:W-:Y:S05]  /*9e70*/  @P0 BRA `(.L_x_796) ;  /* 0x0000000c009c0947 */ /* 0x000fea0003800000 */
[----:B------:R-:W-:-:S07]  /*9e80*/  MOV R73, R49 ;  /* 0x0000003100497202 */ /* 0x000fce0000000f00 */
.L_x_827:
        /* <DEDUP_REMOVED lines=30> */
.L_x_800:
[----:B-1----:R-:W-:Y:S01]  /*a070*/  FMUL.FTZ R80, R3, R0 ;  /* 0x0000000003507220 */ /* 0x002fe20000410000 */
[----:B------:R-:W-:-:S03]  /*a080*/  FMUL.FTZ R0, R0, 0.5 ;  /* 0x3f00000000007820 */ /* 0x000fc60000410000 */
[----:B------:R-:W-:-:S04]  /*a090*/  FFMA R3, -R80, R80, R3 ;  /* 0x0000005050037223 */ /* 0x000fc80000000103 */
[----:B------:R-:W-:-:S07]  /*a0a0*/  FFMA R80, R3, R0, R80 ;  /* 0x0000000003507223 */ /* 0x000fce0000000050 */
.L_x_801:
[----:B------:R-:W-:Y:S05]  /*a0b0*/  BSYNC.RECONVERGENT B0 ;  /* 0x0000000000007941 */ /* 0x000fea0003800200 */
.L_x_799:
        /* <DEDUP_REMOVED lines=17> */
.L_x_803:
[----:B------:R-:W-:Y:S05]  /*a1d0*/  BSYNC.RECONVERGENT B3 ;  /* 0x0000000000037941 */ /* 0x000fea0003800200 */
.L_x_802:
        /* <DEDUP_REMOVED lines=22> */
.L_x_806:
        /* <DEDUP_REMOVED lines=20> */
.L_x_809:
[----:B------:R-:W-:Y:S05]  /*a480*/  BSYNC.RECONVERGENT B4 ;  /* 0x0000000000047941 */ /* 0x000fea0003800200 */
.L_x_808:
        /* <DEDUP_REMOVED lines=9> */
.L_x_805:
        /* <DEDUP_REMOVED lines=9> */
.L_x_811:
[----:B------:R-:W0:Y:S02]  /*a5b0*/  MUFU.RCP R67, R69 ;  /* 0x0000004500437308 */ /* 0x000e240000001000 */
[----:B0-----:R-:W-:-:S04]  /*a5c0*/  FFMA R0, R69, R67, -1 ;  /* 0xbf80000045007423 */ /* 0x001fc80000000043 */
[----:B------:R-:W-:-:S04]  /*a5d0*/  FADD.FTZ R0, -R0, -RZ ;  /* 0x800000ff00007221 */ /* 0x000fc80000010100 */
[----:B------:R-:W-:-:S07]  /*a5e0*/  FFMA R67, R67, R0, R67 ;  /* 0x0000000043437223 */ /* 0x000fce0000000043 */
.L_x_812:
[----:B------:R-:W-:Y:S05]  /*a5f0*/  BSYNC.RECONVERGENT B1 ;  /* 0x0000000000017941 */ /* 0x000fea0003800200 */
.L_x_810:
[----:B------:R-:W-:-:S07]  /*a600*/  MOV R74, R67 ;  /* 0x00000043004a7202 */ /* 0x000fce0000000f00 */
.L_x_807:
[----:B------:R-:W-:Y:S05]  /*a610*/  BSYNC.RECONVERGENT B3 ;  /* 0x0000000000037941 */ /* 0x000fea0003800200 */
.L_x_804:
        /* <DEDUP_REMOVED lines=17> */
.L_x_814:
[----:B------:R-:W-:Y:S05]  /*a730*/  BSYNC.RECONVERGENT B3 ;  /* 0x0000000000037941 */ /* 0x000fea0003800200 */
.L_x_813:
        /* <DEDUP_REMOVED lines=22> */
.L_x_817:
        /* <DEDUP_REMOVED lines=20> */
.L_x_820:
[----:B------:R-:W-:Y:S05]  /*a9e0*/  BSYNC.RECONVERGENT B4 ;  /* 0x0000000000047941 */ /* 0x000fea0003800200 */
.L_x_819:
        /* <DEDUP_REMOVED lines=9> */
.L_x_816:
        /* <DEDUP_REMOVED lines=9> */
.L_x_822:
[----:B------:R-:W0:Y:S02]  /*ab10*/  MUFU.RCP R67, R69 ;  /* 0x0000004500437308 */ /* 0x000e240000001000 */
[----:B0-----:R-:W-:-:S04]  /*ab20*/  FFMA R0, R69, R67, -1 ;  /* 0xbf80000045007423 */ /* 0x001fc80000000043 */
[----:B------:R-:W-:-:S04]  /*ab30*/  FADD.FTZ R0, -R0, -RZ ;  /* 0x800000ff00007221 */ /* 0x000fc80000010100 */
[----:B------:R-:W-:-:S07]  /*ab40*/  FFMA R67, R67, R0, R67 ;  /* 0x0000000043437223 */ /* 0x000fce0000000043 */
.L_x_823:
[----:B------:R-:W-:Y:S05]  /*ab50*/  BSYNC.RECONVERGENT B1 ;  /* 0x0000000000017941 */ /* 0x000fea0003800200 */
.L_x_821:
[----:B------:R-:W-:-:S07]  /*ab60*/  MOV R79, R67 ;  /* 0x00000043004f7202 */ /* 0x000fce0000000f00 */
.L_x_818:
[----:B------:R-:W-:Y:S05]  /*ab70*/  BSYNC.RECONVERGENT B3 ;  /* 0x0000000000037941 */ /* 0x000fea0003800200 */
.L_x_815:
        /* <DEDUP_REMOVED lines=10> */
.L_x_825:
[----:B------:R-:W0:Y:S02]  /*ac20*/  MUFU.RCP R67, R80 ;  /* 0x0000005000437308 */ /* 0x000e240000001000 */
[----:B0-----:R-:W-:-:S04]  /*ac30*/  FFMA R0, R67, R80, -1 ;  /* 0xbf80000043007423 */ /* 0x001fc80000000050 */
[----:B------:R-:W-:-:S04]  /*ac40*/  FADD.FTZ R0, -R0, -RZ ;  /* 0x800000ff00007221 */ /* 0x000fc80000010100 */
[----:B------:R-:W-:-:S07]  /*ac50*/  FFMA R67, R67, R0, R67 ;  /* 0x0000000043437223 */ /* 0x000fce0000000043 */
.L_x_826:
[----:B------:R-:W-:Y:S05]  /*ac60*/  BSYNC.RECONVERGENT B1 ;  /* 0x0000000000017941 */ /* 0x000fea0003800200 */
.L_x_824:
[-C--:B------:R-:W-:Y:S01]  /*ac70*/  FMUL R72, R72, R79.reuse ;  /* 0x0000004f48487220 */ /* 0x080fe20000400000 */
[-C--:B------:R-:W-:Y:S01]  /*ac80*/  FMUL R71, R71, R79.reuse ;  /* 0x0000004f47477220 */ /* 0x080fe20000400000 */
[----:B------:R-:W-:Y:S02]  /*ac90*/  FMUL R79, R70, R79 ;  /* 0x0000004f464f7220 */ /* 0x000fe40000400000 */
[-C--:B------:R-:W-:Y:S01]  /*aca0*/  FFMA R5, R72, R67.reuse, R5 ;  /* 0x0000004348057223 */ /* 0x080fe20000000005 */
[-C--:B------:R-:W-:Y:S01]  /*acb0*/  FFMA R4, R71, R67.reuse, R4 ;  /* 0x0000004347047223 */ /* 0x080fe20000000004 */
[----:B------:R-:W-:-:S07]  /*acc0*/  FFMA R2, R79, R67, R2 ;  /* 0x000000434f027223 */ /* 0x000fce0000000002 */
.L_x_798:
[----:B------:R-:W-:Y:S05]  /*acd0*/  BSYNC.RECONVERGENT B2 ;  /* 0x0000000000027941 */ /* 0x000fea0003800200 */
.L_x_797:
[----:B------:R-:W-:Y:S05]  /*ace0*/  @P4 BRA `(.L_x_827) ;  /* 0xfffffff000684947 */ /* 0x000fea000383ffff */
.L_x_796:
[----:B------:R-:W-:-:S13]  /*acf0*/  ISETP.GE.AND P0, PT, R48, R27, PT ;  /* 0x0000001b3000720c */ /* 0x000fda0003f06270 */
[----:B------:R-:W-:Y:S05]  /*ad00*/  @P0 BRA `(.L_x_828) ;  /* 0x0000000c009c0947 */ /* 0x000fea0003800000 */
[----:B------:R-:W-:-:S07]  /*ad10*/  MOV R74, R48 ;  /* 0x00000030004a7202 */ /* 0x000fce0000000f00 */
.L_x_858:
        /* <DEDUP_REMOVED lines=30> */
.L_x_832:
[----:B-1----:R-:W-:Y:S01]  /*af00*/  FMUL.FTZ R80, R3, R0 ;  /* 0x0000000003507220 */ /* 0x002fe20000410000 */
[----:B------:R-:W-:-:S03]  /*af10*/  FMUL.FTZ R0, R0, 0.5 ;  /* 0x3f00000000007820 */ /* 0x000fc60000410000 */
[----:B------:R-:W-:-:S04]  /*af20*/  FFMA R3, -R80, R80, R3 ;  /* 0x0000005050037223 */ /* 0x000fc80000000103 */
[----:B------:R-:W-:-:S07]  /*af30*/  FFMA R80, R3, R0, R80 ;  /* 0x0000000003507223 */ /* 0x000fce0000000050 */
.L_x_833:
[----:B------:R-:W-:Y:S05]  /*af40*/  BSYNC.RECONVERGENT B0 ;  /* 0x0000000000007941 */ /* 0x000fea0003800200 */
.L_x_831:
        /* <DEDUP_REMOVED lines=17> */
.L_x_835:
[----:B------:R-:W-:Y:S05]  /*b060*/  BSYNC.RECONVERGENT B3 ;  /* 0x0000000000037941 */ /* 0x000fea0003800200 */
.L_x_834:
        /* <DEDUP_REMOVED lines=22> */
.L_x_838:
        /* <DEDUP_REMOVED lines=20> */
.L_x_841:
[----:B------:R-:W-:Y:S05]  /*b310*/  BSYNC.RECONVERGENT B4 ;  /* 0x0000000000047941 */ /* 0x000fea0003800200 */
.L_x_840:
        /* <DEDUP_REMOVED lines=9> */
.L_x_837:
        /* <DEDUP_REMOVED lines=9> */
.L_x_843:
[----:B------:R-:W0:Y:S02]  /*b440*/  MUFU.RCP R67, R69 ;  /* 0x0000004500437308 */ /* 0x000e240000001000 */
[----:B0-----:R-:W-:-:S04]  /*b450*/  FFMA R0, R69, R67, -1 ;  /* 0xbf80000045007423 */ /* 0x001fc80000000043 */
[----:B------:R-:W-:-:S04]  /*b460*/  FADD.FTZ R0, -R0, -RZ ;  /* 0x800000ff00007221 */ /* 0x000fc80000010100 */
[----:B------:R-:W-:-:S07]  /*b470*/  FFMA R67, R67, R0, R67 ;  /* 0x0000000043437223 */ /* 0x000fce0000000043 */
.L_x_844:
[----:B------:R-:W-:Y:S05]  /*b480*/  BSYNC.RECONVERGENT B1 ;  /* 0x0000000000017941 */ /* 0x000fea0003800200 */
.L_x_842:
[----:B------:R-:W-:-:S07]  /*b490*/  MOV R73, R67 ;  /* 0x0000004300497202 */ /* 0x000fce0000000f00 */
.L_x_839:
[----:B------:R-:W-:Y:S05]  /*b4a0*/  BSYNC.RECONVERGENT B3 ;  /* 0x0000000000037941 */ /* 0x000fea0003800200 */
.L_x_836:
        /* <DEDUP_REMOVED lines=17> */
.L_x_846:
[----:B------:R-:W-:Y:S05]  /*b5c0*/  BSYNC.RECONVERGENT B3 ;  /* 0x0000000000037941 */ /* 0x000fea0003800200 */
.L_x_845:
        /* <DEDUP_REMOVED lines=22> */
.L_x_849:
        /* <DEDUP_REMOVED lines=20> */
.L_x_852:
[----:B------:R-:W-:Y:S05]  /*b870*/  BSYNC.RECONVERGENT B4 ;  /* 0x0000000000047941 */ /* 0x000fea0003800200 */
.L_x_851:
        /* <DEDUP_REMOVED lines=9> */
.L_x_848:
        /* <DEDUP_REMOVED lines=10> */
.L_x_853:
[----:B------:R-:W0:Y:S02]  /*b9b0*/  MUFU.RCP R0, R69 ;  /* 0x0000004500007308 */ /* 0x000e240000001000 */
[----:B0-----:R-:W-:-:S04]  /*b9c0*/  FFMA R3, R69, R0, -1 ;  /* 0xbf80000045037423 */ /* 0x001fc80000000000 */
[----:B------:R-:W-:-:S04]  /*b9d0*/  FADD.FTZ R3, -R3, -RZ ;  /* 0x800000ff03037221 */ /* 0x000fc80000010100 */
[----:B------:R-:W-:-:S07]  /*b9e0*/  FFMA R0, R0, R3, R0 ;  /* 0x0000000300007223 */ /* 0x000fce0000000000 */
.L_x_854:
[----:B------:R-:W-:Y:S05]  /*b9f0*/  BSYNC.RECONVERGENT B1 ;  /* 0x0000000000017941 */ /* 0x000fea0003800200 */
.L_x_850:
[----:B------:R-:W-:Y:S05]  /*ba00*/  BSYNC.RECONVERGENT B3 ;  /* 0x0000000000037941 */ /* 0x000fea0003800200 */
.L_x_847:
        /* <DEDUP_REMOVED lines=10> */
.L_x_856:
[----:B------:R-:W0:Y:S02]  /*bab0*/  MUFU.RCP R67, R80 ;  /* 0x0000005000437308 */ /* 0x000e240000001000 */
[----:B0-----:R-:W-:-:S04]  /*bac0*/  FFMA R0, R67, R80, -1 ;  /* 0xbf80000043007423 */ /* 0x001fc80000000050 */
[----:B------:R-:W-:-:S04]  /*bad0*/  FADD.FTZ R0, -R0, -RZ ;  /* 0x800000ff00007221 */ /* 0x000fc80000010100 */
[----:B------:R-:W-:-:S07]  /*bae0*/  FFMA R67, R67, R0, R67 ;  /* 0x0000000043437223 */ /* 0x000fce0000000043 */
.L_x_857:
[----:B------:R-:W-:Y:S05]  /*baf0*/  BSYNC.RECONVERGENT B1 ;  /* 0x0000000000017941 */ /* 0x000fea0003800200 */
.L_x_855:
[-C--:B------:R-:W-:Y:S01]  /*bb00*/  FMUL R72, R72, R73.reuse ;  /* 0x0000004948487220 */ /* 0x080fe20000400000 */
[-C--:B------:R-:W-:Y:S01]  /*bb10*/  FMUL R71, R71, R73.reuse ;  /* 0x0000004947477220 */ /* 0x080fe20000400000 */
[----:B------:R-:W-:Y:S02]  /*bb20*/  FMUL R73, R70, R73 ;  /* 0x0000004946497220 */ /* 0x000fe40000400000 */
[-C--:B------:R-:W-:Y:S01]  /*bb30*/  FFMA R5, R72, R67.reuse, R5 ;  /* 0x0000004348057223 */ /* 0x080fe20000000005 */
[-C--:B------:R-:W-:Y:S01]  /*bb40*/  FFMA R4, R71, R67.reuse, R4 ;  /* 0x0000004347047223 */ /* 0x080fe20000000004 */
[----:B------:R-:W-:-:S07]  /*bb50*/  FFMA R2, R73, R67, R2 ;  /* 0x0000004349027223 */ /* 0x000fce0000000002 */
.L_x_830:
[----:B------:R-:W-:Y:S05]  /*bb60*/  BSYNC.RECONVERGENT B2 ;  /* 0x0000000000027941 */ /* 0x000fea0003800200 */
.L_x_829:
[----:B------:R-:W-:Y:S05]  /*bb70*/  @P4 BRA `(.L_x_858) ;  /* 0xfffffff000684947 */ /* 0x000fea000383ffff */
.L_x_828:
[----:B------:R-:W-:-:S13]  /*bb80*/  ISETP.GE.AND P0, PT, R59, R58, PT ;  /* 0x0000003a3b00720c */ /* 0x000fda0003f06270 */
[----:B------:R-:W-:Y:S05]  /*bb90*/  @P0 BRA `(.L_x_859) ;  /* 0x0000000c009c0947 */ /* 0x000fea0003800000 */
[----:B------:R-:W-:-:S07]  /*bba0*/  MOV R73, R59 ;  /* 0x0000003b00497202 */ /* 0x000fce0000000f00 */
.L_x_890:
        /* <DEDUP_REMOVED lines=30> */
.L_x_863:
[----:B-1----:R-:W-:Y:S01]  /*bd90*/  FMUL.FTZ R80, R3, R0 ;  /* 0x0000000003507220 */ /* 0x002fe20000410000 */
[----:B------:R-:W-:-:S03]  /*bda0*/  FMUL.FTZ R0, R0, 0.5 ;  /* 0x3f00000000007820 */ /* 0x000fc60000410000 */
[----:B------:R-:W-:-:S04]  /*bdb0*/  FFMA R3, -R80, R80, R3 ;  /* 0x0000005050037223 */ /* 0x000fc80000000103 */
[----:B------:R-:W-:-:S07]  /*bdc0*/  FFMA R80, R3, R0, R80 ;  /* 0x0000000003507223 */ /* 0x000fce0000000050 */
.L_x_864:
[----:B------:R-:W-:Y:S05]  /*bdd0*/  BSYNC.RECONVERGENT B0 ;  /* 0x0000000000007941 */ /* 0x000fea0003800200 */
.L_x_862:
        /* <DEDUP_REMOVED lines=17> */
.L_x_866:
[----:B------:R-:W-:Y:S05]  /*bef0*/  BSYNC.RECONVERGENT B3 ;  /* 0x0000000000037941 */ /* 0x000fea0003800200 */
.L_x_865:
        /* <DEDUP_REMOVED lines=22> */
.L_x_869:
        /* <DEDUP_REMOVED lines=20> */
.L_x_872:
[----:B------:R-:W-:Y:S05]  /*c1a0*/  BSYNC.RECONVERGENT B4 ;  /* 0x0000000000047941 */ /* 0x000fea0003800200 */
.L_x_871:
        /* <DEDUP_REMOVED lines=9> */
.L_x_868:
        /* <DEDUP_REMOVED lines=9> */
.L_x_874:
[----:B------:R-:W0:Y:S02]  /*c2d0*/  MUFU.RCP R67, R69 ;  /* 0x0000004500437308 */ /* 0x000e240000001000 */
[----:B0-----:R-:W-:-:S04]  /*c2e0*/  FFMA R0, R69, R67, -1 ;  /* 0xbf80000045007423 */ /* 0x001fc80000000043 */
[----:B------:R-:W-:-:S04]  /*c2f0*/  FADD.FTZ R0, -R0, -RZ ;  /* 0x800000ff00007221 */ /* 0x000fc80000010100 */
[----:B------:R-:W-:-:S07]  /*c300*/  FFMA R67, R67, R0, R67 ;  /* 0x0000000043437223 */ /* 0x000fce0000000043 */
.L_x_875:
[----:B------:R-:W-:Y:S05]  /*c310*/  BSYNC.RECONVERGENT B1 ;  /* 0x0000000000017941 */ /* 0x000fea0003800200 */
.L_x_873:
[----:B------:R-:W-:-:S07]  /*c320*/  MOV R74, R67 ;  /* 0x00000043004a7202 */ /* 0x000fce0000000f00 */
.L_x_870:
[----:B------:R-:W-:Y:S05]  /*c330*/  BSYNC.RECONVERGENT B3 ;  /* 0x0000000000037941 */ /* 0x000fea0003800200 */
.L_x_867:
        /* <DEDUP_REMOVED lines=17> */
.L_x_877:
[----:B------:R-:W-:Y:S05]  /*c450*/  BSYNC.RECONVERGENT B3 ;  /* 0x0000000000037941 */ /* 0x000fea0003800200 */
.L_x_876:
        /* <DEDUP_REMOVED lines=22> */
.L_x_880:
        /* <DEDUP_REMOVED lines=20> */
.L_x_883:
[----:B------:R-:W-:Y:S05]  /*c700*/  BSYNC.RECONVERGENT B4 ;  /* 0x0000000000047941 */ /* 0x000fea0003800200 */
.L_x_882:
        /* <DEDUP_REMOVED lines=9> */
.L_x_879:
        /* <DEDUP_REMOVED lines=9> */
.L_x_885:
[----:B------:R-:W0:Y:S02]  /*c830*/  MUFU.RCP R67, R69 ;  /* 0x0000004500437308 */ /* 0x000e240000001000 */
[----:B0-----:R-:W-:-:S04]  /*c840*/  FFMA R0, R69, R67, -1 ;  /* 0xbf80000045007423 */ /* 0x001fc80000000043 */
[----:B------:R-:W-:-:S04]  /*c850*/  FADD.FTZ R0, -R0, -RZ ;  /* 0x800000ff00007221 */ /* 0x000fc80000010100 */
[----:B------:R-:W-:-:S07]  /*c860*/  FFMA R67, R67, R0, R67 ;  /* 0x0000000043437223 */ /* 0x000fce0000000043 */
.L_x_886:
[----:B------:R-:W-:Y:S05]  /*c870*/  BSYNC.RECONVERGENT B1 ;  /* 0x0000000000017941 */ /* 0x000fea0003800200 */
.L_x_884:
[----:B------:R-:W-:-:S07]  /*c880*/  MOV R79, R67 ;  /* 0x00000043004f7202 */ /* 0x000fce0000000f00 */
.L_x_881:
[----:B------:R-:W-:Y:S05]  /*c890*/  BSYNC.RECONVERGENT B3 ;  /* 0x0000000000037941 */ /* 0x000fea0003800200 */
.L_x_878:
        /* <DEDUP_REMOVED lines=10> */
.L_x_888:
[----:B------:R-:W0:Y:S02]  /*c940*/  MUFU.RCP R67, R80 ;  /* 0x0000005000437308 */ /* 0x000e240000001000 */
[----:B0-----:R-:W-:-:S04]  /*c950*/  FFMA R0, R67, R80, -1 ;  /* 0xbf80000043007423 */ /* 0x001fc80000000050 */
[----:B------:R-:W-:-:S04]  /*c960*/  FADD.FTZ R0, -R0, -RZ ;  /* 0x800000ff00007221 */ /* 0x000fc80000010100 */
[----:B------:R-:W-:-:S07]  /*c970*/  FFMA R67, R67, R0, R67 ;  /* 0x0000000043437223 */ /* 0x000fce0000000043 */
.L_x_889:
[----:B------:R-:W-:Y:S05]  /*c980*/  BSYNC.RECONVERGENT B1 ;  /* 0x0000000000017941 */ /* 0x000fea0003800200 */
.L_x_887:
[-C--:B------:R-:W-:Y:S01]  /*c990*/  FMUL R72, R72, R79.reuse ;  /* 0x0000004f48487220 */ /* 0x080fe20000400000 */
[-C--:B------:R-:W-:Y:S01]  /*c9a0*/  FMUL R71, R71, R79.reuse ;  /* 0x0000004f47477220 */ /* 0x080fe20000400000 */
[----:B------:R-:W-:Y:S02]  /*c9b0*/  FMUL R79, R70, R79 ;  /* 0x0000004f464f7220 */ /* 0x000fe40000400000 */
[-C--:B------:R-:W-:Y:S01]  /*c9c0*/  FFMA R5, R72, R67.reuse, R5 ;  /* 0x0000004348057223 */ /* 0x080fe20000000005 */
[-C--:B------:R-:W-:Y:S01]  /*c9d0*/  FFMA R4, R71, R67.reuse, R4 ;  /* 0x0000004347047223 */ /* 0x080fe20000000004 */
[----:B------:R-:W-:-:S07]  /*c9e0*/  FFMA R2, R79, R67, R2 ;  /* 0x000000434f027223 */ /* 0x000fce0000000002 */
.L_x_861:
[----:B------:R-:W-:Y:S05]  /*c9f0*/  BSYNC.RECONVERGENT B2 ;  /* 0x0000000000027941 */ /* 0x000fea0003800200 */
.L_x_860:
[----:B------:R-:W-:Y:S05]  /*ca00*/  @P4 BRA `(.L_x_890) ;  /* 0xfffffff000684947 */ /* 0x000fea000383ffff */
.L_x_859:
[----:B------:R-:W-:-:S13]  /*ca10*/  ISETP.GE.AND P0, PT, R66, R65, PT ;  /* 0x000000414200720c */ /* 0x000fda0003f06270 */
[----:B------:R-:W-:Y:S05]  /*ca20*/  @P0 BRA `(.L_x_891) ;  /* 0x0000000c009c0947 */ /* 0x000fea0003800000 */
[----:B------:R-:W-:-:S07]  /*ca30*/  MOV R74, R66 ;  /* 0x00000042004a7202 */ /* 0x000fce0000000f00 */
.L_x_921:
        /* <DEDUP_REMOVED lines=30> */
.L_x_895:
[----:B-1----:R-:W-:Y:S01]  /*cc20*/  FMUL.FTZ R80, R3, R0 ;  /* 0x0000000003507220 */ /* 0x002fe20000410000 */
[----:B------:R-:W-:-:S03]  /*cc30*/  FMUL.FTZ R0, R0, 0.5 ;  /* 0x3f00000000007820 */ /* 0x000fc60000410000 */
[----:B------:R-:W-:-:S04]  /*cc40*/  FFMA R3, -R80, R80, R3 ;  /* 0x0000005050037223 */ /* 0x000fc80000000103 */
[----:B------:R-:W-:-:S07]  /*cc50*/  FFMA R80, R3, R0, R80 ;  /* 0x0000000003507223 */ /* 0x000fce0000000050 */
.L_x_896:
[----:B------:R-:W-:Y:S05]  /*cc60*/  BSYNC.RECONVERGENT B0 ;  /* 0x0000000000007941 */ /* 0x000fea0003800200 */
.L_x_894:
        /* <DEDUP_REMOVED lines=17> */
.L_x_898:
[----:B------:R-:W-:Y:S05]  /*cd80*/  BSYNC.RECONVERGENT B3 ;  /* 0x0000000000037941 */ /* 0x000fea0003800200 */
.L_x_897:
        /* <DEDUP_REMOVED lines=22> */
.L_x_901:
        /* <DEDUP_REMOVED lines=20> */
.L_x_904:
[----:B------:R-:W-:Y:S05]  /*d030*/  BSYNC.RECONVERGENT B4 ;  /* 0x0000000000047941 */ /* 0x000fea0003800200 */
.L_x_903:
        /* <DEDUP_REMOVED lines=9> */
.L_x_900:
        /* <DEDUP_REMOVED lines=9> */
.L_x_906:
[----:B------:R-:W0:Y:S02]  /*d160*/  MUFU.RCP R67, R69 ;  /* 0x0000004500437308 */ /* 0x000e240000001000 */
[----:B0-----:R-:W-:-:S04]  /*d170*/  FFMA R0, R69, R67, -1 ;  /* 0xbf80000045007423 */ /* 0x001fc80000000043 */
[----:B------:R-:W-:-:S04]  /*d180*/  FADD.FTZ R0, -R0, -RZ ;  /* 0x800000ff00007221 */ /* 0x000fc80000010100 */
[----:B------:R-:W-:-:S07]  /*d190*/  FFMA R67, R67, R0, R67 ;  /* 0x0000000043437223 */ /* 0x000fce0000000043 */
.L_x_907:
[----:B------:R-:W-:Y:S05]  /*d1a0*/  BSYNC.RECONVERGENT B1 ;  /* 0x0000000000017941 */ /* 0x000fea0003800200 */
.L_x_905:
[----:B------:R-:W-:-:S07]  /*d1b0*/  MOV R73, R67 ;  /* 0x0000004300497202 */ /* 0x000fce0000000f00 */
.L_x_902:
[----:B------:R-:W-:Y:S05]  /*d1c0*/  BSYNC.RECONVERGENT B3 ;  /* 0x0000000000037941 */ /* 0x000fea0003800200 */
.L_x_899:
        /* <DEDUP_REMOVED lines=17> */
.L_x_909:
[----:B------:R-:W-:Y:S05]  /*d2e0*/  BSYNC.RECONVERGENT B3 ;  /* 0x0000000000037941 */ /* 0x000fea0003800200 */
.L_x_908:
        /* <DEDUP_REMOVED lines=22> */
.L_x_912:
        /* <DEDUP_REMOVED lines=20> */
.L_x_915:
[----:B------:R-:W-:Y:S05]  /*d590*/  BSYNC.RECONVERGENT B4 ;  /* 0x0000000000047941 */ /* 0x000fea0003800200 */
.L_x_914:
        /* <DEDUP_REMOVED lines=9> */
.L_x_911:
        /* <DEDUP_REMOVED lines=10> */
.L_x_916:
[----:B------:R-:W0:Y:S02]  /*d6d0*/  MUFU.RCP R0, R69 ;  /* 0x0000004500007308 */ /* 0x000e240000001000 */
[----:B0-----:R-:W-:-:S04]  /*d6e0*/  FFMA R3, R69, R0, -1 ;  /* 0xbf80000045037423 */ /* 0x001fc80000000000 */
[----:B------:R-:W-:-:S04]  /*d6f0*/  FADD.FTZ R3, -R3, -RZ ;  /* 0x800000ff03037221 */ /* 0x000fc80000010100 */
[----:B------:R-:W-:-:S07]  /*d700*/  FFMA R0, R0, R3, R0 ;  /* 0x0000000300007223 */ /* 0x000fce0000000000 */
.L_x_917:
[----:B------:R-:W-:Y:S05]  /*d710*/  BSYNC.RECONVERGENT B1 ;  /* 0x0000000000017941 */ /* 0x000fea0003800200 */
.L_x_913:
[----:B------:R-:W-:Y:S05]  /*d720*/  BSYNC.RECONVERGENT B3 ;  /* 0x0000000000037941 */ /* 0x000fea0003800200 */
.L_x_910:
        /* <DEDUP_REMOVED lines=10> */
.L_x_919:
[----:B------:R-:W0:Y:S02]  /*d7d0*/  MUFU.RCP R67, R80 ;  /* 0x0000005000437308 */ /* 0x000e240000001000 */
[----:B0-----:R-:W-:-:S04]  /*d7e0*/  FFMA R0, R67, R80, -1 ;  /* 0xbf80000043007423 */ /* 0x001fc80000000050 */
[----:B------:R-:W-:-:S04]  /*d7f0*/  FADD.FTZ R0, -R0, -RZ ;  /* 0x800000ff00007221 */ /* 0x000fc80000010100 */
[----:B------:R-:W-:-:S07]  /*d800*/  FFMA R67, R67, R0, R67 ;  /* 0x0000000043437223 */ /* 0x000fce0000000043 */
.L_x_920:
[----:B------:R-:W-:Y:S05]  /*d810*/  BSYNC.RECONVERGENT B1 ;  /* 0x0000000000017941 */ /* 0x000fea0003800200 */
.L_x_918:
[-C--:B------:R-:W-:Y:S01]  /*d820*/  FMUL R72, R72, R73.reuse ;  /* 0x0000004948487220 */ /* 0x080fe20000400000 */
[-C--:B------:R-:W-:Y:S01]  /*d830*/  FMUL R71, R71, R73.reuse ;  /* 0x0000004947477220 */ /* 0x080fe20000400000 */
[----:B------:R-:W-:Y:S02]  /*d840*/  FMUL R73, R70, R73 ;  /* 0x0000004946497220 */ /* 0x000fe40000400000 */
[-C--:B------:R-:W-:Y:S01]  /*d850*/  FFMA R5, R72, R67.reuse, R5 ;  /* 0x0000004348057223 */ /* 0x080fe20000000005 */
[-C--:B------:R-:W-:Y:S01]  /*d860*/  FFMA R4, R71, R67.reuse, R4 ;  /* 0x0000004347047223 */ /* 0x080fe20000000004 */
[----:B------:R-:W-:-:S07]  /*d870*/  FFMA R2, R73, R67, R2 ;  /* 0x0000004349027223 */ /* 0x000fce0000000002 */
.L_x_893:
[----:B------:R-:W-:Y:S05]  /*d880*/  BSYNC.RECONVERGENT B2 ;  /* 0x0000000000027941 */ /* 0x000fea0003800200 */
.L_x_892:
[----:B------:R-:W-:Y:S05]  /*d890*/  @P4 BRA `(.L_x_921) ;  /* 0xfffffff000684947 */ /* 0x000fea000383ffff */
.L_x_891:
[----:B------:R-:W-:-:S13]  /*d8a0*/  ISETP.GE.AND P0, PT, R60, R57, PT ;  /* 0x000000393c00720c */ /* 0x000fda0003f06270 */
[----:B------:R-:W-:Y:S05]  /*d8b0*/  @P0 BRA `(.L_x_922) ;  /* 0x0000000c009c0947 */ /* 0x000fea0003800000 */
[----:B------:R-:W-:-:S07]  /*d8c0*/  MOV R74, R60 ;  /* 0x0000003c004a7202 */ /* 0x000fce0000000f00 */
.L_x_952:
        /* <DEDUP_REMOVED lines=30> */
.L_x_926:
[----:B-1----:R-:W-:Y:S01]  /*dab0*/  FMUL.FTZ R80, R3, R0 ;  /* 0x0000000003507220 */ /* 0x002fe20000410000 */
[----:B------:R-:W-:-:S03]  /*dac0*/  FMUL.FTZ R0, R0, 0.5 ;  /* 0x3f00000000007820 */ /* 0x000fc60000410000 */
[----:B------:R-:W-:-:S04]  /*dad0*/  FFMA R3, -R80, R80, R3 ;  /* 0x0000005050037223 */ /* 0x000fc80000000103 */
[----:B------:R-:W-:-:S07]  /*dae0*/  FFMA R80, R3, R0, R80 ;  /* 0x0000000003507223 */ /* 0x000fce0000000050 */
.L_x_927:
[----:B------:R-:W-:Y:S05]  /*daf0*/  BSYNC.RECONVERGENT B0 ;  /* 0x0000000000007941 */ /* 0x000fea0003800200 */
.L_x_925:
        /* <DEDUP_REMOVED lines=17> */
.L_x_929:
[----:B------:R-:W-:Y:S05]  /*dc10*/  BSYNC.RECONVERGENT B3 ;  /* 0x0000000000037941 */ /* 0x000fea0003800200 */
.L_x_928:
        /* <DEDUP_REMOVED lines=22> */
.L_x_932:
        /* <DEDUP_REMOVED lines=20> */
.L_x_935:
[----:B------:R-:W-:Y:S05]  /*dec0*/  BSYNC.RECONVERGENT B4 ;  /* 0x0000000000047941 */ /* 0x000fea0003800200 */
.L_x_934:
        /* <DEDUP_REMOVED lines=9> */
.L_x_931:
        /* <DEDUP_REMOVED lines=9> */
.L_x_937:
[----:B------:R-:W0:Y:S02]  /*dff0*/  MUFU.RCP R67, R69 ;  /* 0x0000004500437308 */ /* 0x000e240000001000 */
[----:B0-----:R-:W-:-:S04]  /*e000*/  FFMA R0, R69, R67, -1 ;  /* 0xbf80000045007423 */ /* 0x001fc80000000043 */
[----:B------:R-:W-:-:S04]  /*e010*/  FADD.FTZ R0, -R0, -RZ ;  /* 0x800000ff00007221 */ /* 0x000fc80000010100 */
[----:B------:R-:W-:-:S07]  /*e020*/  FFMA R67, R67, R0, R67 ;  /* 0x0000000043437223 */ /* 0x000fce0000000043 */
.L_x_938:
[----:B------:R-:W-:Y:S05]  /*e030*/  BSYNC.RECONVERGENT B1 ;  /* 0x0000000000017941 */ /* 0x000fea0003800200 */
.L_x_936:
[----:B------:R-:W-:-:S07]  /*e040*/  MOV R73, R67 ;  /* 0x0000004300497202 */ /* 0x000fce0000000f00 */
.L_x_933:
[----:B------:R-:W-:Y:S05]  /*e050*/  BSYNC.RECONVERGENT B3 ;  /* 0x0000000000037941 */ /* 0x000fea0003800200 */
.L_x_930:
        /* <DEDUP_REMOVED lines=17> */
.L_x_940:
[----:B------:R-:W-:Y:S05]  /*e170*/  BSYNC.RECONVERGENT B3 ;  /* 0x0000000000037941 */ /* 0x000fea0003800200 */
.L_x_939:
        /* <DEDUP_REMOVED lines=22> */
.L_x_943:
        /* <DEDUP_REMOVED lines=20> */
.L_x_946:
[----:B------:R-:W-:Y:S05]  /*e420*/  BSYNC.RECONVERGENT B4 ;  /* 0x0000000000047941 */ /* 0x000fea0003800200 */
.L_x_945:
        /* <DEDUP_REMOVED lines=9> */
.L_x_942:
        /* <DEDUP_REMOVED lines=10> */
.L_x_947:
[----:B------:R-:W0:Y:S02]  /*e560*/  MUFU.RCP R0, R69 ;  /* 0x0000004500007308 */ /* 0x000e240000001000 */
[----:B0-----:R-:W-:-:S04]  /*e570*/  FFMA R3, R69, R0, -1 ;  /* 0xbf80000045037423 */ /* 0x001fc80000000000 */
[----:B------:R-:W-:-:S04]  /*e580*/  FADD.FTZ R3, -R3, -RZ ;  /* 0x800000ff03037221 */ /* 0x000fc80000010100 */
[----:B------:R-:W-:-:S07]  /*e590*/  FFMA R0, R0, R3, R0 ;  /* 0x0000000300007223 */ /* 0x000fce0000000000 */
.L_x_948:
[----:B------:R-:W-:Y:S05]  /*e5a0*/  BSYNC.RECONVERGENT B1 ;  /* 0x0000000000017941 */ /* 0x000fea0003800200 */
.L_x_944:
[----:B------:R-:W-:Y:S05]  /*e5b0*/  BSYNC.RECONVERGENT B3 ;  /* 0x0000000000037941 */ /* 0x000fea0003800200 */
.L_x_941:
        /* <DEDUP_REMOVED lines=10> */
.L_x_950:
[----:B------:R-:W0:Y:S02]  /*e660*/  MUFU.RCP R67, R80 ;  /* 0x0000005000437308 */ /* 0x000e240000001000 */
[----:B0-----:R-:W-:-:S04]  /*e670*/  FFMA R0, R67, R80, -1 ;  /* 0xbf80000043007423 */ /* 0x001fc80000000050 */
[----:B------:R-:W-:-:S04]  /*e680*/  FADD.FTZ R0, -R0, -RZ ;  /* 0x800000ff00007221 */ /* 0x000fc80000010100 */
[----:B------:R-:W-:-:S07]  /*e690*/  FFMA R67, R67, R0, R67 ;  /* 0x0000000043437223 */ /* 0x000fce0000000043 */
.L_x_951:
[----:B------:R-:W-:Y:S05]  /*e6a0*/  BSYNC.RECONVERGENT B1 ;  /* 0x0000000000017941 */ /* 0x000fea0003800200 */
.L_x_949:
[-C--:B------:R-:W-:Y:S01]  /*e6b0*/  FMUL R72, R72, R73.reuse ;  /* 0x0000004948487220 */ /* 0x080fe20000400000 */
[-C--:B------:R-:W-:Y:S01]  /*e6c0*/  FMUL R71, R71, R73.reuse ;  /* 0x0000004947477220 */ /* 0x080fe20000400000 */
[----:B------:R-:W-:Y:S02]  /*e6d0*/  FMUL R73, R70, R73 ;  /* 0x0000004946497220 */ /* 0x000fe40000400000 */
[-C--:B------:R-:W-:Y:S01]  /*e6e0*/  FFMA R5, R72, R67.reuse, R5 ;  /* 0x0000004348057223 */ /* 0x080fe20000000005 */
[-C--:B------:R-:W-:Y:S01]  /*e6f0*/  FFMA R4, R71, R67.reuse, R4 ;  /* 0x0000004347047223 */ /* 0x080fe20000000004 */
[----:B------:R-:W-:-:S07]  /*e700*/  FFMA R2, R73, R67, R2 ;  /* 0x0000004349027223 */ /* 0x000fce0000000002 */
.L_x_924:
[----:B------:R-:W-:Y:S05]  /*e710*/  BSYNC.RECONVERGENT B2 ;  /* 0x0000000000027941 */ /* 0x000fea0003800200 */
.L_x_923:
[----:B------:R-:W-:Y:S05]  /*e720*/  @P4 BRA `(.L_x_952) ;  /* 0xfffffff000684947 */ /* 0x000fea000383ffff */
.L_x_922:
[----:B------:R-:W-:-:S13]  /*e730*/  ISETP.GE.AND P0, PT, R56, R53, PT ;  /* 0x000000353800720c */ /* 0x000fda0003f06270 */
[----:B------:R-:W-:Y:S05]  /*e740*/  @P0 BRA `(.L_x_953) ;  /* 0x0000000c009c0947 */ /* 0x000fea0003800000 */
[----:B------:R-:W-:-:S07]  /*e750*/  MOV R74, R56 ;  /* 0x00000038004a7202 */ /* 0x000fce0000000f00 */
.L_x_983:
        /* <DEDUP_REMOVED lines=30> */
.L_x_957:
[----:B-1----:R-:W-:Y:S01]  /*e940*/  FMUL.FTZ R80, R3, R0 ;  /* 0x0000000003507220 */ /* 0x002fe20000410000 */
[----:B------:R-:W-:-:S03]  /*e950*/  FMUL.FTZ R0, R0, 0.5 ;  /* 0x3f00000000007820 */ /* 0x000fc60000410000 */
[----:B------:R-:W-:-:S04]  /*e960*/  FFMA R3, -R80, R80, R3 ;  /* 0x0000005050037223 */ /* 0x000fc80000000103 */
[----:B------:R-:W-:-:S07]  /*e970*/  FFMA R80, R3, R0, R80 ;  /* 0x0000000003507223 */ /* 0x000fce0000000050 */
.L_x_958:
[----:B------:R-:W-:Y:S05]  /*e980*/  BSYNC.RECONVERGENT B0 ;  /* 0x0000000000007941 */ /* 0x000fea0003800200 */
.L_x_956:
        /* <DEDUP_REMOVED lines=17> */
.L_x_960:
[----:B------:R-:W-:Y:S05]  /*eaa0*/  BSYNC.RECONVERGENT B3 ;  /* 0x0000000000037941 */ /* 0x000fea0003800200 */
.L_x_959:
        /* <DEDUP_REMOVED lines=22> */
.L_x_963:
        /* <DEDUP_REMOVED lines=20> */
.L_x_966:
[----:B------:R-:W-:Y:S05]  /*ed50*/  BSYNC.RECONVERGENT B4 ;  /* 0x0000000000047941 */ /* 0x000fea0003800200 */
.L_x_965:
        /* <DEDUP_REMOVED lines=9> */
.L_x_962:
        /* <DEDUP_REMOVED lines=9> */
.L_x_968:
[----:B------:R-:W0:Y:S02]  /*ee80*/  MUFU.RCP R67, R69 ;  /* 0x0000004500437308 */ /* 0x000e240000001000 */
[----:B0-----:R-:W-:-:S04]  /*ee90*/  FFMA R0, R69, R67, -1 ;  /* 0xbf80000045007423 */ /* 0x001fc80000000043 */
[----:B------:R-:W-:-:S04]  /*eea0*/  FADD.FTZ R0, -R0, -RZ ;  /* 0x800000ff00007221 */ /* 0x000fc80000010100 */
[----:B------:R-:W-:-:S07]  /*eeb0*/  FFMA R67, R67, R0, R67 ;  /* 0x0000000043437223 */ /* 0x000fce0000000043 */
.L_x_969:
[----:B------:R-:W-:Y:S05]  /*eec0*/  BSYNC.RECONVERGENT B1 ;  /* 0x0000000000017941 */ /* 0x000fea0003800200 */
.L_x_967:
[----:B------:R-:W-:-:S07]  /*eed0*/  MOV R73, R67 ;  /* 0x0000004300497202 */ /* 0x000fce0000000f00 */
.L_x_964:
[----:B------:R-:W-:Y:S05]  /*eee0*/  BSYNC.RECONVERGENT B3 ;  /* 0x0000000000037941 */ /* 0x000fea0003800200 */
.L_x_961:
        /* <DEDUP_REMOVED lines=17> */
.L_x_971:
[----:B------:R-:W-:Y:S05]  /*f000*/  BSYNC.RECONVERGENT B3 ;  /* 0x0000000000037941 */ /* 0x000fea0003800200 */
.L_x_970:
        /* <DEDUP_REMOVED lines=22> */
.L_x_974:
        /* <DEDUP_REMOVED lines=20> */
.L_x_977:
[----:B------:R-:W-:Y:S05]  /*f2b0*/  BSYNC.RECONVERGENT B4 ;  /* 0x0000000000047941 */ /* 0x000fea0003800200 */
.L_x_976:
        /* <DEDUP_REMOVED lines=9> */
.L_x_973:
        /* <DEDUP_REMOVED lines=10> */
.L_x_978:
[----:B------:R-:W0:Y:S02]  /*f3f0*/  MUFU.RCP R0, R69 ;  /* 0x0000004500007308 */ /* 0x000e240000001000 */
[----:B0-----:R-:W-:-:S04]  /*f400*/  FFMA R3, R69, R0, -1 ;  /* 0xbf80000045037423 */ /* 0x001fc80000000000 */
[----:B------:R-:W-:-:S04]  /*f410*/  FADD.FTZ R3, -R3, -RZ ;  /* 0x800000ff03037221 */ /* 0x000fc80000010100 */
[----:B------:R-:W-:-:S07]  /*f420*/  FFMA R0, R0, R3, R0 ;  /* 0x0000000300007223 */ /* 0x000fce0000000000 */
.L_x_979:
[----:B------:R-:W-:Y:S05]  /*f430*/  BSYNC.RECONVERGENT B1 ;  /* 0x0000000000017941 */ /* 0x000fea0003800200 */
.L_x_975:
[----:B------:R-:W-:Y:S05]  /*f440*/  BSYNC.RECONVERGENT B3 ;  /* 0x0000000000037941 */ /* 0x000fea0003800200 */
.L_x_972:
        /* <DEDUP_REMOVED lines=10> */
.L_x_981:
[----:B------:R-:W0:Y:S02]  /*f4f0*/  MUFU.RCP R67, R80 ;  /* 0x0000005000437308 */ /* 0x000e240000001000 */
[----:B0-----:R-:W-:-:S04]  /*f500*/  FFMA R0, R67, R80, -1 ;  /* 0xbf80000043007423 */ /* 0x001fc80000000050 */
[----:B------:R-:W-:-:S04]  /*f510*/  FADD.FTZ R0, -R0, -RZ ;  /* 0x800000ff00007221 */ /* 0x000fc80000010100 */
[----:B------:R-:W-:-:S07]  /*f520*/  FFMA R67, R67, R0, R67 ;  /* 0x0000000043437223 */ /* 0x000fce0000000043 */
.L_x_982:
[----:B------:R-:W-:Y:S05]  /*f530*/  BSYNC.RECONVERGENT B1 ;  /* 0x0000000000017941 */ /* 0x000fea0003800200 */
.L_x_980:
[-C--:B------:R-:W-:Y:S01]  /*f540*/  FMUL R72, R72, R73.reuse ;  /* 0x0000004948487220 */ /* 0x080fe20000400000 */
[-C--:B------:R-:W-:Y:S01]  /*f550*/  FMUL R71, R71, R73.reuse ;  /* 0x0000004947477220 */ /* 0x080fe20000400000 */
[----:B------:R-:W-:Y:S02]  /*f560*/  FMUL R73, R70, R73 ;  /* 0x0000004946497220 */ /* 0x000fe40000400000 */
[-C--:B------:R-:W-:Y:S01]  /*f570*/  FFMA R5, R72, R67.reuse, R5 ;  /* 0x0000004348057223 */ /* 0x080fe20000000005 */
[-C--:B------:R-:W-:Y:S01]  /*f580*/  FFMA R4, R71, R67.reuse, R4 ;  /* 0x0000004347047223 */ /* 0x080fe20000000004 */
[----:B------:R-:W-:-:S07]  /*f590*/  FFMA R2, R73, R67, R2 ;  /* 0x0000004349027223 */ /* 0x000fce0000000002 */
.L_x_955:
[----:B------:R-:W-:Y:S05]  /*f5a0*/  BSYNC.RECONVERGENT B2 ;  /* 0x0000000000027941 */ /* 0x000fea0003800200 */
.L_x_954:
[----:B------:R-:W-:Y:S05]  /*f5b0*/  @P4 BRA `(.L_x_983) ;  /* 0xfffffff000684947 */ /* 0x000fea000383ffff */
.L_x_953:
[----:B------:R-:W-:-:S13]  /*f5c0*/  ISETP.GE.AND P0, PT, R55, R52, PT ;  /* 0x000000343700720c */ /* 0x000fda0003f06270 */
[----:B------:R-:W-:Y:S05]  /*f5d0*/  @P0 BRA `(.L_x_984) ;  /* 0x0000000c009c0947 */ /* 0x000fea0003800000 */
[----:B------:R-:W-:-:S07]  /*f5e0*/  MOV R73, R55 ;  /* 0x0000003700497202 */ /* 0x000fce0000000f00 */
.L_x_1015:
        /* <DEDUP_REMOVED lines=30> */
.L_x_988:
[----:B-1----:R-:W-:Y:S01]  /*f7d0*/  FMUL.FTZ R80, R3, R0 ;  /* 0x0000000003507220 */ /* 0x002fe20000410000 */
[----:B------:R-:W-:-:S03]  /*f7e0*/  FMUL.FTZ R0, R0, 0.5 ;  /* 0x3f00000000007820 */ /* 0x000fc60000410000 */
[----:B------:R-:W-:-:S04]  /*f7f0*/  FFMA R3, -R80, R80, R3 ;  /* 0x0000005050037223 */ /* 0x000fc80000000103 */
[----:B------:R-:W-:-:S07]  /*f800*/  FFMA R80, R3, R0, R80 ;  /* 0x0000000003507223 */ /* 0x000fce0000000050 */
.L_x_989:
[----:B------:R-:W-:Y:S05]  /*f810*/  BSYNC.RECONVERGENT B0 ;  /* 0x0000000000007941 */ /* 0x000fea0003800200 */
.L_x_987:
        /* <DEDUP_REMOVED lines=17> */
.L_x_991:
[----:B------:R-:W-:Y:S05]  /*f930*/  BSYNC.RECONVERGENT B3 ;  /* 0x0000000000037941 */ /* 0x000fea0003800200 */
.L_x_990:
        /* <DEDUP_REMOVED lines=22> */
.L_x_994:
        /* <DEDUP_REMOVED lines=20> */
.L_x_997:
[----:B------:R-:W-:Y:S05]  /*fbe0*/  BSYNC.RECONVERGENT B4 ;  /* 0x0000000000047941 */ /* 0x000fea0003800200 */
.L_x_996:
        /* <DEDUP_REMOVED lines=9> */
.L_x_993:
        /* <DEDUP_REMOVED lines=9> */
.L_x_999:
[----:B------:R-:W0:Y:S02]  /*fd10*/  MUFU.RCP R67, R69 ;  /* 0x0000004500437308 */ /* 0x000e240000001000 */
[----:B0-----:R-:W-:-:S04]  /*fd20*/  FFMA R0, R69, R67, -1 ;  /* 0xbf80000045007423 */ /* 0x001fc80000000043 */
[----:B------:R-:W-:-:S04]  /*fd30*/  FADD.FTZ R0, -R0, -RZ ;  /* 0x800000ff00007221 */ /* 0x000fc80000010100 */
[----:B------:R-:W-:-:S07]  /*fd40*/  FFMA R67, R67, R0, R67 ;  /* 0x0000000043437223 */ /* 0x000fce0000000043 */
.L_x_1000:
[----:B------:R-:W-:Y:S05]  /*fd50*/  BSYNC.RECONVERGENT B1 ;  /* 0x0000000000017941 */ /* 0x000fea0003800200 */
.L_x_998:
[----:B------:R-:W-:-:S07]  /*fd60*/  MOV R74, R67 ;  /* 0x00000043004a7202 */ /* 0x000fce0000000f00 */
.L_x_995:
[----:B------:R-:W-:Y:S05]  /*fd70*/  BSYNC.RECONVERGENT B3 ;  /* 0x0000000000037941 */ /* 0x000fea0003800200 */
.L_x_992:
        /* <DEDUP_REMOVED lines=17> */
.L_x_1002:
[----:B------:R-:W-:Y:S05]  /*fe90*/  BSYNC.RECONVERGENT B3 ;  /* 0x0000000000037941 */ /* 0x000fea0003800200 */
.L_x_1001:
        /* <DEDUP_REMOVED lines=22> */
.L_x_1005:
        /* <DEDUP_REMOVED lines=20> */
.L_x_1008:
[----:B------:R-:W-:Y:S05]  /*10140*/  BSYNC.RECONVERGENT B4 ;  /* 0x0000000000047941 */ /* 0x000fea0003800200 */
.L_x_1007:
        /* <DEDUP_REMOVED lines=9> */
.L_x_1004:
        /* <DEDUP_REMOVED lines=9> */
.L_x_1010:
[----:B------:R-:W0:Y:S02]  /*10270*/  MUFU.RCP R67, R69 ;  /* 0x0000004500437308 */ /* 0x000e240000001000 */
[----:B0-----:R-:W-:-:S04]  /*10280*/  FFMA R0, R69, R67, -1 ;  /* 0xbf80000045007423 */ /* 0x001fc80000000043 */
[----:B------:R-:W-:-:S04]  /*10290*/  FADD.FTZ R0, -R0, -RZ ;  /* 0x800000ff00007221 */ /* 0x000fc80000010100 */
[----:B------:R-:W-:-:S07]  /*102a0*/  FFMA R67, R67, R0, R67 ;  /* 0x0000000043437223 */ /* 0x000fce0000000043 */
.L_x_1011:
[----:B------:R-:W-:Y:S05]  /*102b0*/  BSYNC.RECONVERGENT B1 ;  /* 0x0000000000017941 */ /* 0x000fea0003800200 */
.L_x_1009:
[----:B------:R-:W-:-:S07]  /*102c0*/  MOV R79, R67 ;  /* 0x00000043004f7202 */ /* 0x000fce0000000f00 */
.L_x_1006:
[----:B------:R-:W-:Y:S05]  /*102d0*/  BSYNC.RECONVERGENT B3 ;  /* 0x0000000000037941 */ /* 0x000fea0003800200 */
.L_x_1003:
        /* <DEDUP_REMOVED lines=10> */
.L_x_1013:
[----:B------:R-:W0:Y:S02]  /*10380*/  MUFU.RCP R67, R80 ;  /* 0x0000005000437308 */ /* 0x000e240000001000 */
[----:B0-----:R-:W-:-:S04]  /*10390*/  FFMA R0, R67, R80, -1 ;  /* 0xbf80000043007423 */ /* 0x001fc80000000050 */
[----:B------:R-:W-:-:S04]  /*103a0*/  FADD.FTZ R0, -R0, -RZ ;  /* 0x800000ff00007221 */ /* 0x000fc80000010100 */
[----:B------:R-:W-:-:S07]  /*103b0*/  FFMA R67, R67, R0, R67 ;  /* 0x0000000043437223 */ /* 0x000fce0000000043 */
.L_x_1014:
[----:B------:R-:W-:Y:S05]  /*103c0*/  BSYNC.RECONVERGENT B1 ;  /* 0x0000000000017941 */ /* 0x000fea0003800200 */
.L_x_1012:
[-C--:B------:R-:W-:Y:S01]  /*103d0*/  FMUL R72, R72, R79.reuse ;  /* 0x0000004f48487220 */ /* 0x080fe20000400000 */
[-C--:B------:R-:W-:Y:S01]  /*103e0*/  FMUL R71, R71, R79.reuse ;  /* 0x0000004f47477220 */ /* 0x080fe20000400000 */
[----:B------:R-:W-:Y:S02]  /*103f0*/  FMUL R79, R70, R79 ;  /* 0x0000004f464f7220 */ /* 0x000fe40000400000 */
[-C--:B------:R-:W-:Y:S01]  /*10400*/  FFMA R5, R72, R67.reuse, R5 ;  /* 0x0000004348057223 */ /* 0x080fe20000000005 */
[-C--:B------:R-:W-:Y:S01]  /*10410*/  FFMA R4, R71, R67.reuse, R4 ;  /* 0x0000004347047223 */ /* 0x080fe20000000004 */
[----:B------:R-:W-:-:S07]  /*10420*/  FFMA R2, R79, R67, R2 ;  /* 0x000000434f027223 */ /* 0x000fce0000000002 */
.L_x_986:
[----:B------:R-:W-:Y:S05]  /*10430*/  BSYNC.RECONVERGENT B2 ;  /* 0x0000000000027941 */ /* 0x000fea0003800200 */
.L_x_985:
[----:B------:R-:W-:Y:S05]  /*10440*/  @P4 BRA `(.L_x_1015) ;  /* 0xfffffff000684947 */ /* 0x000fea000383ffff */
.L_x_984:
[----:B------:R-:W-:-:S13]  /*10450*/  ISETP.GE.AND P0, PT, R54, R51, PT ;  /* 0x000000333600720c */ /* 0x000fda0003f06270 */
[----:B------:R-:W-:Y:S05]  /*10460*/  @P0 BRA `(.L_x_1016) ;  /* 0x0000000c009c0947 */ /* 0x000fea0003800000 */
[----:B------:R-:W-:-:S07]  /*10470*/  MOV R74, R54 ;  /* 0x00000036004a7202 */ /* 0x000fce0000000f00 */
.L_x_1046:
        /* <DEDUP_REMOVED lines=30> */
.L_x_1020:
[----:B-1----:R-:W-:Y:S01]  /*10660*/  FMUL.FTZ R80, R3, R0 ;  /* 0x0000000003507220 */ /* 0x002fe20000410000 */
[----:B------:R-:W-:-:S03]  /*10670*/  FMUL.FTZ R0, R0, 0.5 ;  /* 0x3f00000000007820 */ /* 0x000fc60000410000 */
[----:B------:R-:W-:-:S04]  /*10680*/  FFMA R3, -R80, R80, R3 ;  /* 0x0000005050037223 */ /* 0x000fc80000000103 */
[----:B------:R-:W-:-:S07]  /*10690*/  FFMA R80, R3, R0, R80 ;  /* 0x0000000003507223 */ /* 0x000fce0000000050 */
.L_x_1021:
[----:B------:R-:W-:Y:S05]  /*106a0*/  BSYNC.RECONVERGENT B0 ;  /* 0x0000000000007941 */ /* 0x000fea0003800200 */
.L_x_1019:
        /* <DEDUP_REMOVED lines=17> */
.L_x_1023:
[----:B------:R-:W-:Y:S05]  /*107c0*/  BSYNC.RECONVERGENT B3 ;  /* 0x0000000000037941 */ /* 0x000fea0003800200 */
.L_x_1022:
        /* <DEDUP_REMOVED lines=22> */
.L_x_1026:
        /* <DEDUP_REMOVED lines=20> */
.L_x_1029:
[----:B------:R-:W-:Y:S05]  /*10a70*/  BSYNC.RECONVERGENT B4 ;  /* 0x0000000000047941 */ /* 0x000fea0003800200 */
.L_x_1028:
        /* <DEDUP_REMOVED lines=9> */
.L_x_1025:
        /* <DEDUP_REMOVED lines=9> */
.L_x_1031:
[----:B------:R-:W0:Y:S02]  /*10ba0*/  MUFU.RCP R67, R69 ;  /* 0x0000004500437308 */ /* 0x000e240000001000 */
[----:B0-----:R-:W-:-:S04]  /*10bb0*/  FFMA R0, R69, R67, -1 ;  /* 0xbf80000045007423 */ /* 0x001fc80000000043 */
[----:B------:R-:W-:-:S04]  /*10bc0*/  FADD.FTZ R0, -R0, -RZ ;  /* 0x800000ff00007221 */ /* 0x000fc80000010100 */
[----:B------:R-:W-:-:S07]  /*10bd0*/  FFMA R67, R67, R0, R67 ;  /* 0x0000000043437223 */ /* 0x000fce0000000043 */
.L_x_1032:
[----:B------:R-:W-:Y:S05]  /*10be0*/  BSYNC.RECONVERGENT B1 ;  /* 0x0000000000017941 */ /* 0x000fea0003800200 */
.L_x_1030:
[----:B------:R-:W-:-:S07]  /*10bf0*/  MOV R73, R67 ;  /* 0x0000004300497202 */ /* 0x000fce0000000f00 */
.L_x_1027:
[----:B------:R-:W-:Y:S05]  /*10c00*/  BSYNC.RECONVERGENT B3 ;  /* 0x0000000000037941 */ /* 0x000fea0003800200 */
.L_x_1024:
        /* <DEDUP_REMOVED lines=17> */
.L_x_1034:
[----:B------:R-:W-:Y:S05]  /*10d20*/  BSYNC.RECONVERGENT B3 ;  /* 0x0000000000037941 */ /* 0x000fea0003800200 */
.L_x_1033:
        /* <DEDUP_REMOVED lines=22> */
.L_x_1037:
        /* <DEDUP_REMOVED lines=20> */
.L_x_1040:
[----:B------:R-:W-:Y:S05]  /*10fd0*/  BSYNC.RECONVERGENT B4 ;  /* 0x0000000000047941 */ /* 0x000fea0003800200 */
.L_x_1039:
        /* <DEDUP_REMOVED lines=9> */
.L_x_1036:
        /* <DEDUP_REMOVED lines=10> */
.L_x_1041:
[----:B------:R-:W0:Y:S02]  /*11110*/  MUFU.RCP R0, R69 ;  /* 0x0000004500007308 */ /* 0x000e240000001000 */
[----:B0-----:R-:W-:-:S04]  /*11120*/  FFMA R3, R69, R0, -1 ;  /* 0xbf80000045037423 */ /* 0x001fc80000000000 */
[----:B------:R-:W-:-:S04]  /*11130*/  FADD.FTZ R3, -R3, -RZ ;  /* 0x800000ff03037221 */ /* 0x000fc80000010100 */
[----:B------:R-:W-:-:S07]  /*11140*/  FFMA R0, R0, R3, R0 ;  /* 0x0000000300007223 */ /* 0x000fce0000000000 */
.L_x_1042:
[----:B------:R-:W-:Y:S05]  /*11150*/  BSYNC.RECONVERGENT B1 ;  /* 0x0000000000017941 */ /* 0x000fea0003800200 */
.L_x_1038:
[----:B------:R-:W-:Y:S05]  /*11160*/  BSYNC.RECONVERGENT B3 ;  /* 0x0000000000037941 */ /* 0x000fea0003800200 */
.L_x_1035:
        /* <DEDUP_REMOVED lines=10> */
.L_x_1044:
[----:B------:R-:W0:Y:S02]  /*11210*/  MUFU.RCP R67, R80 ;  /* 0x0000005000437308 */ /* 0x000e240000001000 */
[----:B0-----:R-:W-:-:S04]  /*11220*/  FFMA R0, R67, R80, -1 ;  /* 0xbf80000043007423 */ /* 0x001fc80000000050 */
[----:B------:R-:W-:-:S04]  /*11230*/  FADD.FTZ R0, -R0, -RZ ;  /* 0x800000ff00007221 */ /* 0x000fc80000010100 */
[----:B------:R-:W-:-:S07]  /*11240*/  FFMA R67, R67, R0, R67 ;  /* 0x0000000043437223 */ /* 0x000fce0000000043 */
.L_x_1045:
[----:B------:R-:W-:Y:S05]  /*11250*/  BSYNC.RECONVERGENT B1 ;  /* 0x0000000000017941 */ /* 0x000fea0003800200 */
.L_x_1043:
[-C--:B------:R-:W-:Y:S01]  /*11260*/  FMUL R72, R72, R73.reuse ;  /* 0x0000004948487220 */ /* 0x080fe20000400000 */
[-C--:B------:R-:W-:Y:S01]  /*11270*/  FMUL R71, R71, R73.reuse ;  /* 0x0000004947477220 */ /* 0x080fe20000400000 */
[----:B------:R-:W-:Y:S02]  /*11280*/  FMUL R73, R70, R73 ;  /* 0x0000004946497220 */ /* 0x000fe40000400000 */
[-C--:B------:R-:W-:Y:S01]  /*11290*/  FFMA R5, R72, R67.reuse, R5 ;  /* 0x0000004348057223 */ /* 0x080fe20000000005 */
[-C--:B------:R-:W-:Y:S01]  /*112a0*/  FFMA R4, R71, R67.reuse, R4 ;  /* 0x0000004347047223 */ /* 0x080fe20000000004 */
[----:B------:R-:W-:-:S07]  /*112b0*/  FFMA R2, R73, R67, R2 ;  /* 0x0000004349027223 */ /* 0x000fce0000000002 */
.L_x_1018:
[----:B------:R-:W-:Y:S05]  /*112c0*/  BSYNC.RECONVERGENT B2 ;  /* 0x0000000000027941 */ /* 0x000fea0003800200 */
.L_x_1017:
[----:B------:R-:W-:Y:S05]  /*112d0*/  @P4 BRA `(.L_x_1046) ;  /* 0xfffffff000684947 */ /* 0x000fea000383ffff */
.L_x_1016:
[----:B------:R-:W-:-:S13]  /*112e0*/  ISETP.GE.AND P0, PT, R41, R20, PT ;  /* 0x000000142900720c */ /* 0x000fda0003f06270 */
[----:B------:R-:W-:Y:S05]  /*112f0*/  @P0 BRA `(.L_x_1047) ;  /* 0x0000000c009c0947 */ /* 0x000fea0003800000 */
[----:B------:R-:W-:-:S07]  /*11300*/  MOV R73, R41 ;  /* 0x0000002900497202 */ /* 0x000fce0000000f00 */
.L_x_1078:
        /* <DEDUP_REMOVED lines=30> */
.L_x_1051:
[----:B-1----:R-:W-:Y:S01]  /*114f0*/  FMUL.FTZ R80, R3, R0 ;  /* 0x0000000003507220 */ /* 0x002fe20000410000 */
[----:B------:R-:W-:-:S03]  /*11500*/  FMUL.FTZ R0, R0, 0.5 ;  /* 0x3f00000000007820 */ /* 0x000fc60000410000 */
[----:B------:R-:W-:-:S04]  /*11510*/  FFMA R3, -R80, R80, R3 ;  /* 0x0000005050037223 */ /* 0x000fc80000000103 */
[----:B------:R-:W-:-:S07]  /*11520*/  FFMA R80, R3, R0, R80 ;  /* 0x0000000003507223 */ /* 0x000fce0000000050 */
.L_x_1052:
[----:B------:R-:W-:Y:S05]  /*11530*/  BSYNC.RECONVERGENT B0 ;  /* 0x0000000000007941 */ /* 0x000fea0003800200 */
.L_x_1050:
        /* <DEDUP_REMOVED lines=17> */
.L_x_1054:
[----:B------:R-:W-:Y:S05]  /*11650*/  BSYNC.RECONVERGENT B3 ;  /* 0x0000000000037941 */ /* 0x000fea0003800200 */
.L_x_1053:
        /* <DEDUP_REMOVED lines=22> */
.L_x_1057:
        /* <DEDUP_REMOVED lines=20> */
.L_x_1060:
[----:B------:R-:W-:Y:S05]  /*11900*/  BSYNC.RECONVERGENT B4 ;  /* 0x0000000000047941 */ /* 0x000fea0003800200 */
.L_x_1059:
        /* <DEDUP_REMOVED lines=9> */
.L_x_1056:
        /* <DEDUP_REMOVED lines=9> */
.L_x_1062:
[----:B------:R-:W0:Y:S02]  /*11a30*/  MUFU.RCP R67, R69 ;  /* 0x0000004500437308 */ /* 0x000e240000001000 */
[----:B0-----:R-:W-:-:S04]  /*11a40*/  FFMA R0, R69, R67, -1 ;  /* 0xbf80000045007423 */ /* 0x001fc80000000043 */
[----:B------:R-:W-:-:S04]  /*11a50*/  FADD.FTZ R0, -R0, -RZ ;  /* 0x800000ff00007221 */ /* 0x000fc80000010100 */
[----:B------:R-:W-:-:S07]  /*11a60*/  FFMA R67, R67, R0, R67 ;  /* 0x0000000043437223 */ /* 0x000fce0000000043 */
.L_x_1063:
[----:B------:R-:W-:Y:S05]  /*11a70*/  BSYNC.RECONVERGENT B1 ;  /* 0x0000000000017941 */ /* 0x000fea0003800200 */
.L_x_1061:
[----:B------:R-:W-:-:S07]  /*11a80*/  MOV R74, R67 ;  /* 0x00000043004a7202 */ /* 0x000fce0000000f00 */
.L_x_1058:
[----:B------:R-:W-:Y:S05]  /*11a90*/  BSYNC.RECONVERGENT B3 ;  /* 0x0000000000037941 */ /* 0x000fea0003800200 */
.L_x_1055:
        /* <DEDUP_REMOVED lines=17> */
.L_x_1065:
[----:B------:R-:W-:Y:S05]  /*11bb0*/  BSYNC.RECONVERGENT B3 ;  /* 0x0000000000037941 */ /* 0x000fea0003800200 */
.L_x_1064:
        /* <DEDUP_REMOVED lines=22> */
.L_x_1068:
        /* <DEDUP_REMOVED lines=20> */
.L_x_1071:
[----:B------:R-:W-:Y:S05]  /*11e60*/  BSYNC.RECONVERGENT B4 ;  /* 0x0000000000047941 */ /* 0x000fea0003800200 */
.L_x_1070:
        /* <DEDUP_REMOVED lines=9> */
.L_x_1067:
        /* <DEDUP_REMOVED lines=9> */
.L_x_1073:
[----:B------:R-:W0:Y:S02]  /*11f90*/  MUFU.RCP R67, R69 ;  /* 0x0000004500437308 */ /* 0x000e240000001000 */
[----:B0-----:R-:W-:-:S04]  /*11fa0*/  FFMA R0, R69, R67, -1 ;  /* 0xbf80000045007423 */ /* 0x001fc80000000043 */
[----:B------:R-:W-:-:S04]  /*11fb0*/  FADD.FTZ R0, -R0, -RZ ;  /* 0x800000ff00007221 */ /* 0x000fc80000010100 */
[----:B------:R-:W-:-:S07]  /*11fc0*/  FFMA R67, R67, R0, R67 ;  /* 0x0000000043437223 */ /* 0x000fce0000000043 */
.L_x_1074:
[----:B------:R-:W-:Y:S05]  /*11fd0*/  BSYNC.RECONVERGENT B1 ;  /* 0x0000000000017941 */ /* 0x000fea0003800200 */
.L_x_1072:
[----:B------:R-:W-:-:S07]  /*11fe0*/  MOV R79, R67 ;  /* 0x00000043004f7202 */ /* 0x000fce0000000f00 */
.L_x_1069:
[----:B------:R-:W-:Y:S05]  /*11ff0*/  BSYNC.RECONVERGENT B3 ;  /* 0x0000000000037941 */ /* 0x000fea0003800200 */
.L_x_1066:
        /* <DEDUP_REMOVED lines=10> */
.L_x_1076:
[----:B------:R-:W0:Y:S02]  /*120a0*/  MUFU.RCP R67, R80 ;  /* 0x0000005000437308 */ /* 0x000e240000001000 */
[----:B0-----:R-:W-:-:S04]  /*120b0*/  FFMA R0, R67, R80, -1 ;  /* 0xbf80000043007423 */ /* 0x001fc80000000050 */
[----:B------:R-:W-:-:S04]  /*120c0*/  FADD.FTZ R0, -R0, -RZ ;  /* 0x800000ff00007221 */ /* 0x000fc80000010100 */
[----:B------:R-:W-:-:S07]  /*120d0*/  FFMA R67, R67, R0, R67 ;  /* 0x0000000043437223 */ /* 0x000fce0000000043 */
.L_x_1077:
[----:B------:R-:W-:Y:S05]  /*120e0*/  BSYNC.RECONVERGENT B1 ;  /* 0x0000000000017941 */ /* 0x000fea0003800200 */
.L_x_1075:
[-C--:B------:R-:W-:Y:S01]  /*120f0*/  FMUL R72, R72, R79.reuse ;  /* 0x0000004f48487220 */ /* 0x080fe20000400000 */
[-C--:B------:R-:W-:Y:S01]  /*12100*/  FMUL R71, R71, R79.reuse ;  /* 0x0000004f47477220 */ /* 0x080fe20000400000 */
[----:B------:R-:W-:Y:S02]  /*12110*/  FMUL R79, R70, R79 ;  /* 0x0000004f464f7220 */ /* 0x000fe40000400000 */
[-C--:B------:R-:W-:Y:S01]  /*12120*/  FFMA R5, R72, R67.reuse, R5 ;  /* 0x0000004348057223 */ /* 0x080fe20000000005 */
[-C--:B------:R-:W-:Y:S01]  /*12130*/  FFMA R4, R71, R67.reuse, R4 ;  /* 0x0000004347047223 */ /* 0x080fe20000000004 */
[----:B------:R-:W-:-:S07]  /*12140*/  FFMA R2, R79, R67, R2 ;  /* 0x000000434f027223 */ /* 0x000fce0000000002 */
.L_x_1049:
[----:B------:R-:W-:Y:S05]  /*12150*/  BSYNC.RECONVERGENT B2 ;  /* 0x0000000000027941 */ /* 0x000fea0003800200 */
.L_x_1048:
[----:B------:R-:W-:Y:S05]  /*12160*/  @P4 BRA `(.L_x_1078) ;  /* 0xfffffff000684947 */ /* 0x000fea000383ffff */
.L_x_1047:
[----:B------:R-:W-:-:S13]  /*12170*/  ISETP.GE.AND P0, PT, R40, R19, PT ;  /* 0x000000132800720c */ /* 0x000fda0003f06270 */
[----:B------:R-:W-:Y:S05]  /*12180*/  @P0 BRA `(.L_x_1079) ;  /* 0x0000000c009c0947 */ /* 0x000fea0003800000 */
[----:B------:R-:W-:-:S07]  /*12190*/  MOV R74, R40 ;  /* 0x00000028004a7202 */ /* 0x000fce0000000f00 */
.L_x_1109:
        /* <DEDUP_REMOVED lines=30> */
.L_x_1083:
[----:B-1----:R-:W-:Y:S01]  /*12380*/  FMUL.FTZ R80, R3, R0 ;  /* 0x0000000003507220 */ /* 0x002fe20000410000 */
[----:B------:R-:W-:-:S03]  /*12390*/  FMUL.FTZ R0, R0, 0.5 ;  /* 0x3f00000000007820 */ /* 0x000fc60000410000 */
[----:B------:R-:W-:-:S04]  /*123a0*/  FFMA R3, -R80, R80, R3 ;  /* 0x0000005050037223 */ /* 0x000fc80000000103 */
[----:B------:R-:W-:-:S07]  /*123b0*/  FFMA R80, R3, R0, R80 ;  /* 0x0000000003507223 */ /* 0x000fce0000000050 */
.L_x_1084:
[----:B------:R-:W-:Y:S05]  /*123c0*/  BSYNC.RECONVERGENT B0 ;  /* 0x0000000000007941 */ /* 0x000fea0003800200 */
.L_x_1082:
        /* <DEDUP_REMOVED lines=17> */
.L_x_1086:
[----:B------:R-:W-:Y:S05]  /*124e0*/  BSYNC.RECONVERGENT B3 ;  /* 0x0000000000037941 */ /* 0x000fea0003800200 */
.L_x_1085:
        /* <DEDUP_REMOVED lines=22> */
.L_x_1089:
        /* <DEDUP_REMOVED lines=20> */
.L_x_1092:
[----:B------:R-:W-:Y:S05]  /*12790*/  BSYNC.RECONVERGENT B4 ;  /* 0x0000000000047941 */ /* 0x000fea0003800200 */
.L_x_1091:
        /* <DEDUP_REMOVED lines=9> */
.L_x_1088:
        /* <DEDUP_REMOVED lines=9> */
.L_x_1094:
[----:B------:R-:W0:Y:S02]  /*128c0*/  MUFU.RCP R67, R69 ;  /* 0x0000004500437308 */ /* 0x000e240000001000 */
[----:B0-----:R-:W-:-:S04]  /*128d0*/  FFMA R0, R69, R67, -1 ;  /* 0xbf80000045007423 */ /* 0x001fc80000000043 */
[----:B------:R-:W-:-:S04]  /*128e0*/  FADD.FTZ R0, -R0, -RZ ;  /* 0x800000ff00007221 */ /* 0x000fc80000010100 */
[----:B------:R-:W-:-:S07]  /*128f0*/  FFMA R67, R67, R0, R67 ;  /* 0x0000000043437223 */ /* 0x000fce0000000043 */
.L_x_1095:
[----:B------:R-:W-:Y:S05]  /*12900*/  BSYNC.RECONVERGENT B1 ;  /* 0x0000000000017941 */ /* 0x000fea0003800200 */
.L_x_1093:
[----:B------:R-:W-:-:S07]  /*12910*/  MOV R73, R67 ;  /* 0x0000004300497202 */ /* 0x000fce0000000f00 */
.L_x_1090:
[----:B------:R-:W-:Y:S05]  /*12920*/  BSYNC.RECONVERGENT B3 ;  /* 0x0000000000037941 */ /* 0x000fea0003800200 */
.L_x_1087:
        /* <DEDUP_REMOVED lines=17> */
.L_x_1097:
[----:B------:R-:W-:Y:S05]  /*12a40*/  BSYNC.RECONVERGENT B3 ;  /* 0x0000000000037941 */ /* 0x000fea0003800200 */
.L_x_1096:
        /* <DEDUP_REMOVED lines=22> */
.L_x_1100:
        /* <DEDUP_REMOVED lines=20> */
.L_x_1103:
[----:B------:R-:W-:Y:S05]  /*12cf0*/  BSYNC.RECONVERGENT B4 ;  /* 0x0000000000047941 */ /* 0x000fea0003800200 */
.L_x_1102:
        /* <DEDUP_REMOVED lines=9> */
.L_x_1099:
        /* <DEDUP_REMOVED lines=10> */
.L_x_1104:
[----:B------:R-:W0:Y:S02]  /*12e30*/  MUFU.RCP R0, R69 ;  /* 0x0000004500007308 */ /* 0x000e240000001000 */
[----:B0-----:R-:W-:-:S04]  /*12e40*/  FFMA R3, R69, R0, -1 ;  /* 0xbf80000045037423 */ /* 0x001fc80000000000 */
[----:B------:R-:W-:-:S04]  /*12e50*/  FADD.FTZ R3, -R3, -RZ ;  /* 0x800000ff03037221 */ /* 0x000fc80000010100 */
[----:B------:R-:W-:-:S07]  /*12e60*/  FFMA R0, R0, R3, R0 ;  /* 0x0000000300007223 */ /* 0x000fce0000000000 */
.L_x_1105:
[----:B------:R-:W-:Y:S05]  /*12e70*/  BSYNC.RECONVERGENT B1 ;  /* 0x0000000000017941 */ /* 0x000fea0003800200 */
.L_x_1101:
[----:B------:R-:W-:Y:S05]  /*12e80*/  BSYNC.RECONVERGENT B3 ;  /* 0x0000000000037941 */ /* 0x000fea0003800200 */
.L_x_1098:
        /* <DEDUP_REMOVED lines=10> */
.L_x_1107:
[----:B------:R-:W0:Y:S02]  /*12f30*/  MUFU.RCP R67, R80 ;  /* 0x0000005000437308 */ /* 0x000e240000001000 */
[----:B0-----:R-:W-:-:S04]  /*12f40*/  FFMA R0, R67, R80, -1 ;  /* 0xbf80000043007423 */ /* 0x001fc80000000050 */
[----:B------:R-:W-:-:S04]  /*12f50*/  FADD.FTZ R0, -R0, -RZ ;  /* 0x800000ff00007221 */ /* 0x000fc80000010100 */
[----:B------:R-:W-:-:S07]  /*12f60*/  FFMA R67, R67, R0, R67 ;  /* 0x0000000043437223 */ /* 0x000fce0000000043 */
.L_x_1108:
[----:B------:R-:W-:Y:S05]  /*12f70*/  BSYNC.RECONVERGENT B1 ;  /* 0x0000000000017941 */ /* 0x000fea0003800200 */
.L_x_1106:
[-C--:B------:R-:W-:Y:S01]  /*12f80*/  FMUL R72, R72, R73.reuse ;  /* 0x0000004948487220 */ /* 0x080fe20000400000 */
[-C--:B------:R-:W-:Y:S01]  /*12f90*/  FMUL R71, R71, R73.reuse ;  /* 0x0000004947477220 */ /* 0x080fe20000400000 */
[----:B------:R-:W-:Y:S02]  /*12fa0*/  FMUL R73, R70, R73 ;  /* 0x0000004946497220 */ /* 0x000fe40000400000 */
[-C--:B------:R-:W-:Y:S01]  /*12fb0*/  FFMA R5, R72, R67.reuse, R5 ;  /* 0x0000004348057223 */ /* 0x080fe20000000005 */
[-C--:B------:R-:W-:Y:S01]  /*12fc0*/  FFMA R4, R71, R67.reuse, R4 ;  /* 0x0000004347047223 */ /* 0x080fe20000000004 */
[----:B------:R-:W-:-:S07]  /*12fd0*/  FFMA R2, R73, R67, R2 ;  /* 0x0000004349027223 */ /* 0x000fce0000000002 */
.L_x_1081:
[----:B------:R-:W-:Y:S05]  /*12fe0*/  BSYNC.RECONVERGENT B2 ;  /* 0x0000000000027941 */ /* 0x000fea0003800200 */
.L_x_1080:
[----:B------:R-:W-:Y:S05]  /*12ff0*/  @P4 BRA `(.L_x_1109) ;  /* 0xfffffff000684947 */ /* 0x000fea000383ffff */
.L_x_1079:
[----:B------:R-:W-:-:S13]  /*13000*/  ISETP.GE.AND P0, PT, R39, R18, PT ;  /* 0x000000122700720c */ /* 0x000fda0003f06270 */
[----:B------:R-:W-:Y:S05]  /*13010*/  @P0 BRA `(.L_x_1110) ;  /* 0x0000000c009c0947 */ /* 0x000fea0003800000 */
[----:B------:R-:W-:-:S07]  /*13020*/  MOV R73, R39 ;  /* 0x0000002700497202 */ /* 0x000fce0000000f00 */
.L_x_1141:
        /* <DEDUP_REMOVED lines=30> */
.L_x_1114:
[----:B-1----:R-:W-:Y:S01]  /*13210*/  FMUL.FTZ R80, R3, R0 ;  /* 0x0000000003507220 */ /* 0x002fe20000410000 */
[----:B------:R-:W-:-:S03]  /*13220*/  FMUL.FTZ R0, R0, 0.5 ;  /* 0x3f00000000007820 */ /* 0x000fc60000410000 */
[----:B------:R-:W-:-:S04]  /*13230*/  FFMA R3, -R80, R80, R3 ;  /* 0x0000005050037223 */ /* 0x000fc80000000103 */
[----:B------:R-:W-:-:S07]  /*13240*/  FFMA R80, R3, R0, R80 ;  /* 0x0000000003507223 */ /* 0x000fce0000000050 */
.L_x_1115:
[----:B------:R-:W-:Y:S05]  /*13250*/  BSYNC.RECONVERGENT B0 ;  /* 0x0000000000007941 */ /* 0x000fea0003800200 */
.L_x_1113:
        /* <DEDUP_REMOVED lines=17> */
.L_x_1117:
[----:B------:R-:W-:Y:S05]  /*13370*/  BSYNC.RECONVERGENT B3 ;  /* 0x0000000000037941 */ /* 0x000fea0003800200 */
.L_x_1116:
        /* <DEDUP_REMOVED lines=22> */
.L_x_1120:
        /* <DEDUP_REMOVED lines=20> */
.L_x_1123:
[----:B------:R-:W-:Y:S05]  /*13620*/  BSYNC.RECONVERGENT B4 ;  /* 0x0000000000047941 */ /* 0x000fea0003800200 */
.L_x_1122:
        /* <DEDUP_REMOVED lines=9> */
.L_x_1119:
        /* <DEDUP_REMOVED lines=9> */
.L_x_1125:
[----:B------:R-:W0:Y:S02]  /*13750*/  MUFU.RCP R67, R69 ;  /* 0x0000004500437308 */ /* 0x000e240000001000 */
[----:B0-----:R-:W-:-:S04]  /*13760*/  FFMA R0, R69, R67, -1 ;  /* 0xbf80000045007423 */ /* 0x001fc80000000043 */
[----:B------:R-:W-:-:S04]  /*13770*/  FADD.FTZ R0, -R0, -RZ ;  /* 0x800000ff00007221 */ /* 0x000fc80000010100 */
[----:B------:R-:W-:-:S07]  /*13780*/  FFMA R67, R67, R0, R67 ;  /* 0x0000000043437223 */ /* 0x000fce0000000043 */
.L_x_1126:
[----:B------:R-:W-:Y:S05]  /*13790*/  BSYNC.RECONVERGENT B1 ;  /* 0x0000000000017941 */ /* 0x000fea0003800200 */
.L_x_1124:
[----:B------:R-:W-:-:S07]  /*137a0*/  MOV R74, R67 ;  /* 0x00000043004a7202 */ /* 0x000fce0000000f00 */
.L_x_1121:
[----:B------:R-:W-:Y:S05]  /*137b0*/  BSYNC.RECONVERGENT B3 ;  /* 0x0000000000037941 */ /* 0x000fea0003800200 */
.L_x_1118:
        /* <DEDUP_REMOVED lines=17> */
.L_x_1128:
[----:B------:R-:W-:Y:S05]  /*138d0*/  BSYNC.RECONVERGENT B3 ;  /* 0x0000000000037941 */ /* 0x000fea0003800200 */
.L_x_1127:
        /* <DEDUP_REMOVED lines=22> */
.L_x_1131:
        /* <DEDUP_REMOVED lines=20> */
.L_x_1134:
[----:B------:R-:W-:Y:S05]  /*13b80*/  BSYNC.RECONVERGENT B4 ;  /* 0x0000000000047941 */ /* 0x000fea0003800200 */
.L_x_1133:
        /* <DEDUP_REMOVED lines=9> */
.L_x_1130:
        /* <DEDUP_REMOVED lines=9> */
.L_x_1136:
[----:B------:R-:W0:Y:S02]  /*13cb0*/  MUFU.RCP R67, R69 ;  /* 0x0000004500437308 */ /* 0x000e240000001000 */
[----:B0-----:R-:W-:-:S04]  /*13cc0*/  FFMA R0, R69, R67, -1 ;  /* 0xbf80000045007423 */ /* 0x001fc80000000043 */
[----:B------:R-:W-:-:S04]  /*13cd0*/  FADD.FTZ R0, -R0, -RZ ;  /* 0x800000ff00007221 */ /* 0x000fc80000010100 */
[----:B------:R-:W-:-:S07]  /*13ce0*/  FFMA R67, R67, R0, R67 ;  /* 0x0000000043437223 */ /* 0x000fce0000000043 */
.L_x_1137:
[----:B------:R-:W-:Y:S05]  /*13cf0*/  BSYNC.RECONVERGENT B1 ;  /* 0x0000000000017941 */ /* 0x000fea0003800200 */
.L_x_1135:
[----:B------:R-:W-:-:S07]  /*13d00*/  MOV R79, R67 ;  /* 0x00000043004f7202 */ /* 0x000fce0000000f00 */
.L_x_1132:
[----:B------:R-:W-:Y:S05]  /*13d10*/  BSYNC.RECONVERGENT B3 ;  /* 0x0000000000037941 */ /* 0x000fea0003800200 */
.L_x_1129:
        /* <DEDUP_REMOVED lines=10> */
.L_x_1139:
[----:B------:R-:W0:Y:S02]  /*13dc0*/  MUFU.RCP R67, R80 ;  /* 0x0000005000437308 */ /* 0x000e240000001000 */
[----:B0-----:R-:W-:-:S04]  /*13dd0*/  FFMA R0, R67, R80, -1 ;  /* 0xbf80000043007423 */ /* 0x001fc80000000050 */
[----:B------:R-:W-:-:S04]  /*13de0*/  FADD.FTZ R0, -R0, -RZ ;  /* 0x800000ff00007221 */ /* 0x000fc80000010100 */
[----:B------:R-:W-:-:S07]  /*13df0*/  FFMA R67, R67, R0, R67 ;  /* 0x0000000043437223 */ /* 0x000fce0000000043 */
.L_x_1140:
[----:B------:R-:W-:Y:S05]  /*13e00*/  BSYNC.RECONVERGENT B1 ;  /* 0x0000000000017941 */ /* 0x000fea0003800200 */
.L_x_1138:
[-C--:B------:R-:W-:Y:S01]  /*13e10*/  FMUL R72, R72, R79.reuse ;  /* 0x0000004f48487220 */ /* 0x080fe20000400000 */
[-C--:B------:R-:W-:Y:S01]  /*13e20*/  FMUL R71, R71, R79.reuse ;  /* 0x0000004f47477220 */ /* 0x080fe20000400000 */
[----:B------:R-:W-:Y:S02]  /*13e30*/  FMUL R79, R70, R79 ;  /* 0x0000004f464f7220 */ /* 0x000fe40000400000 */
[-C--:B------:R-:W-:Y:S01]  /*13e40*/  FFMA R5, R72, R67.reuse, R5 ;  /* 0x0000004348057223 */ /* 0x080fe20000000005 */
[-C--:B------:R-:W-:Y:S01]  /*13e50*/  FFMA R4, R71, R67.reuse, R4 ;  /* 0x0000004347047223 */ /* 0x080fe20000000004 */
[----:B------:R-:W-:-:S07]  /*13e60*/  FFMA R2, R79, R67, R2 ;  /* 0x000000434f027223 */ /* 0x000fce0000000002 */
.L_x_1112:
[----:B------:R-:W-:Y:S05]  /*13e70*/  BSYNC.RECONVERGENT B2 ;  /* 0x0000000000027941 */ /* 0x000fea0003800200 */
.L_x_1111:
[----:B------:R-:W-:Y:S05]  /*13e80*/  @P4 BRA `(.L_x_1141) ;  /* 0xfffffff000684947 */ /* 0x000fea000383ffff */
.L_x_1110:
[----:B------:R-:W-:-:S13]  /*13e90*/  ISETP.GE.AND P0, PT, R35, R14, PT ;  /* 0x0000000e2300720c */ /* 0x000fda0003f06270 */
[----:B------:R-:W-:Y:S05]  /*13ea0*/  @P0 BRA `(.L_x_1142) ;  /* 0x0000000c009c0947 */ /* 0x000fea0003800000 */
[----:B------:R-:W-:-:S07]  /*13eb0*/  MOV R73, R35 ;  /* 0x0000002300497202 */ /* 0x000fce0000000f00 */
.L_x_1173:
        /* <DEDUP_REMOVED lines=30> */
.L_x_1146:
[----:B-1----:R-:W-:Y:S01]  /*140a0*/  FMUL.FTZ R80, R3, R0 ;  /* 0x0000000003507220 */ /* 0x002fe20000410000 */
[----:B------:R-:W-:-:S03]  /*140b0*/  FMUL.FTZ R0, R0, 0.5 ;  /* 0x3f00000000007820 */ /* 0x000fc60000410000 */
[----:B------:R-:W-:-:S04]  /*140c0*/  FFMA R3, -R80, R80, R3 ;  /* 0x0000005050037223 */ /* 0x000fc80000000103 */
[----:B------:R-:W-:-:S07]  /*140d0*/  FFMA R80, R3, R0, R80 ;  /* 0x0000000003507223 */ /* 0x000fce0000000050 */
.L_x_1147:
[----:B------:R-:W-:Y:S05]  /*140e0*/  BSYNC.RECONVERGENT B0 ;  /* 0x0000000000007941 */ /* 0x000fea0003800200 */
.L_x_1145:
        /* <DEDUP_REMOVED lines=17> */
.L_x_1149:
[----:B------:R-:W-:Y:S05]  /*14200*/  BSYNC.RECONVERGENT B3 ;  /* 0x0000000000037941 */ /* 0x000fea0003800200 */
.L_x_1148:
        /* <DEDUP_REMOVED lines=22> */
.L_x_1152:
        /* <DEDUP_REMOVED lines=20> */
.L_x_1155:
[----:B------:R-:W-:Y:S05]  /*144b0*/  BSYNC.RECONVERGENT B4 ;  /* 0x0000000000047941 */ /* 0x000fea0003800200 */
.L_x_1154:
        /* <DEDUP_REMOVED lines=9> */
.L_x_1151:
        /* <DEDUP_REMOVED lines=9> */
.L_x_1157:
[----:B------:R-:W0:Y:S02]  /*145e0*/  MUFU.RCP R67, R69 ;  /* 0x0000004500437308 */ /* 0x000e240000001000 */
[----:B0-----:R-:W-:-:S04]  /*145f0*/  FFMA R0, R69, R67, -1 ;  /* 0xbf80000045007423 */ /* 0x001fc80000000043 */
[----:B------:R-:W-:-:S04]  /*14600*/  FADD.FTZ R0, -R0, -RZ ;  /* 0x800000ff00007221 */ /* 0x000fc80000010100 */
[----:B------:R-:W-:-:S07]  /*14610*/  FFMA R67, R67, R0, R67 ;  /* 0x0000000043437223 */ /* 0x000fce0000000043 */
.L_x_1158:
[----:B------:R-:W-:Y:S05]  /*14620*/  BSYNC.RECONVERGENT B1 ;  /* 0x0000000000017941 */ /* 0x000fea0003800200 */
.L_x_1156:
[----:B------:R-:W-:-:S07]  /*14630*/  MOV R74, R67 ;  /* 0x00000043004a7202 */ /* 0x000fce0000000f00 */
.L_x_1153:
[----:B------:R-:W-:Y:S05]  /*14640*/  BSYNC.RECONVERGENT B3 ;  /* 0x0000000000037941 */ /* 0x000fea0003800200 */
.L_x_1150:
        /* <DEDUP_REMOVED lines=17> */
.L_x_1160:
[----:B------:R-:W-:Y:S05]  /*14760*/  BSYNC.RECONVERGENT B3 ;  /* 0x0000000000037941 */ /* 0x000fea0003800200 */
.L_x_1159:
        /* <DEDUP_REMOVED lines=22> */
.L_x_1163:
        /* <DEDUP_REMOVED lines=20> */
.L_x_1166:
[----:B------:R-:W-:Y:S05]  /*14a10*/  BSYNC.RECONVERGENT B4 ;  /* 0x0000000000047941 */ /* 0x000fea0003800200 */
.L_x_1165:
        /* <DEDUP_REMOVED lines=9> */
.L_x_1162:
        /* <DEDUP_REMOVED lines=9> */
.L_x_1168:
[----:B------:R-:W0:Y:S02]  /*14b40*/  MUFU.RCP R67, R69 ;  /* 0x0000004500437308 */ /* 0x000e240000001000 */
[----:B0-----:R-:W-:-:S04]  /*14b50*/  FFMA R0, R69, R67, -1 ;  /* 0xbf80000045007423 */ /* 0x001fc80000000043 */
[----:B------:R-:W-:-:S04]  /*14b60*/  FADD.FTZ R0, -R0, -RZ ;  /* 0x800000ff00007221 */ /* 0x000fc80000010100 */
[----:B------:R-:W-:-:S07]  /*14b70*/  FFMA R67, R67, R0, R67 ;  /* 0x0000000043437223 */ /* 0x000fce0000000043 */
.L_x_1169:
[----:B------:R-:W-:Y:S05]  /*14b80*/  BSYNC.RECONVERGENT B1 ;  /* 0x0000000000017941 */ /* 0x000fea0003800200 */
.L_x_1167:
[----:B------:R-:W-:-:S07]  /*14b90*/  MOV R79, R67 ;  /* 0x00000043004f7202 */ /* 0x000fce0000000f00 */
.L_x_1164:
[----:B------:R-:W-:Y:S05]  /*14ba0*/  BSYNC.RECONVERGENT B3 ;  /* 0x0000000000037941 */ /* 0x000fea0003800200 */
.L_x_1161:
        /* <DEDUP_REMOVED lines=10> */
.L_x_1171:
[----:B------:R-:W0:Y:S02]  /*14c50*/  MUFU.RCP R67, R80 ;  /* 0x0000005000437308 */ /* 0x000e240000001000 */
[----:B0-----:R-:W-:-:S04]  /*14c60*/  FFMA R0, R67, R80, -1 ;  /* 0xbf80000043007423 */ /* 0x001fc80000000050 */
[----:B------:R-:W-:-:S04]  /*14c70*/  FADD.FTZ R0, -R0, -RZ ;  /* 0x800000ff00007221 */ /* 0x000fc80000010100 */
[----:B------:R-:W-:-:S07]  /*14c80*/  FFMA R67, R67, R0, R67 ;  /* 0x0000000043437223 */ /* 0x000fce0000000043 */
.L_x_1172:
[----:B------:R-:W-:Y:S05]  /*14c90*/  BSYNC.RECONVERGENT B1 ;  /* 0x0000000000017941 */ /* 0x000fea0003800200 */
.L_x_1170:
[-C--:B------:R-:W-:Y:S01]  /*14ca0*/  FMUL R72, R72, R79.reuse ;  /* 0x0000004f48487220 */ /* 0x080fe20000400000 */
[-C--:B------:R-:W-:Y:S01]  /*14cb0*/  FMUL R71, R71, R79.reuse ;  /* 0x0000004f47477220 */ /* 0x080fe20000400000 */
[----:B------:R-:W-:Y:S02]  /*14cc0*/  FMUL R79, R70, R79 ;  /* 0x0000004f464f7220 */ /* 0x000fe40000400000 */
[-C--:B------:R-:W-:Y:S01]  /*14cd0*/  FFMA R5, R72, R67.reuse, R5 ;  /* 0x0000004348057223 */ /* 0x080fe20000000005 */
[-C--:B------:R-:W-:Y:S01]  /*14ce0*/  FFMA R4, R71, R67.reuse, R4 ;  /* 0x0000004347047223 */ /* 0x080fe20000000004 */
[----:B------:R-:W-:-:S07]  /*14cf0*/  FFMA R2, R79, R67, R2 ;  /* 0x000000434f027223 */ /* 0x000fce0000000002 */
.L_x_1144:
[----:B------:R-:W-:Y:S05]  /*14d00*/  BSYNC.RECONVERGENT B2 ;  /* 0x0000000000027941 */ /* 0x000fea0003800200 */
.L_x_1143:
[----:B------:R-:W-:Y:S05]  /*14d10*/  @P4 BRA `(.L_x_1173) ;  /* 0xfffffff000684947 */ /* 0x000fea000383ffff */
.L_x_1142:
[----:B------:R-:W-:-:S13]  /*14d20*/  ISETP.GE.AND P0, PT, R34, R13, PT ;  /* 0x0000000d2200720c */ /* 0x000fda0003f06270 */
[----:B------:R-:W-:Y:S05]  /*14d30*/  @P0 BRA `(.L_x_1174) ;  /* 0x0000000c009c0947 */ /* 0x000fea0003800000 */
[----:B------:R-:W-:-:S07]  /*14d40*/  MOV R74, R34 ;  /* 0x00000022004a7202 */ /* 0x000fce0000000f00 */
.L_x_1204:
        /* <DEDUP_REMOVED lines=30> */
.L_x_1178:
[----:B-1----:R-:W-:Y:S01]  /*14f30*/  FMUL.FTZ R80, R3, R0 ;  /* 0x0000000003507220 */ /* 0x002fe20000410000 */
[----:B------:R-:W-:-:S03]  /*14f40*/  FMUL.FTZ R0, R0, 0.5 ;  /* 0x3f00000000007820 */ /* 0x000fc60000410000 */
[----:B------:R-:W-:-:S04]  /*14f50*/  FFMA R3, -R80, R80, R3 ;  /* 0x0000005050037223 */ /* 0x000fc80000000103 */
[----:B------:R-:W-:-:S07]  /*14f60*/  FFMA R80, R3, R0, R80 ;  /* 0x0000000003507223 */ /* 0x000fce0000000050 */
.L_x_1179:
[----:B------:R-:W-:Y:S05]  /*14f70*/  BSYNC.RECONVERGENT B0 ;  /* 0x0000000000007941 */ /* 0x000fea0003800200 */
.L_x_1177:
        /* <DEDUP_REMOVED lines=17> */
.L_x_1181:
[----:B------:R-:W-:Y:S05]  /*15090*/  BSYNC.RECONVERGENT B3 ;  /* 0x0000000000037941 */ /* 0x000fea0003800200 */
.L_x_1180:
        /* <DEDUP_REMOVED lines=22> */
.L_x_1184:
        /* <DEDUP_REMOVED lines=20> */
.L_x_1187:
[----:B------:R-:W-:Y:S05]  /*15340*/  BSYNC.RECONVERGENT B4 ;  /* 0x0000000000047941 */ /* 0x000fea0003800200 */
.L_x_1186:
        /* <DEDUP_REMOVED lines=9> */
.L_x_1183:
        /* <DEDUP_REMOVED lines=9> */
.L_x_1189:
[----:B------:R-:W0:Y:S02]  /*15470*/  MUFU.RCP R67, R69 ;  /* 0x0000004500437308 */ /* 0x000e240000001000 */
[----:B0-----:R-:W-:-:S04]  /*15480*/  FFMA R0, R69, R67, -1 ;  /* 0xbf80000045007423 */ /* 0x001fc80000000043 */
[----:B------:R-:W-:-:S04]  /*15490*/  FADD.FTZ R0, -R0, -RZ ;  /* 0x800000ff00007221 */ /* 0x000fc80000010100 */
[----:B------:R-:W-:-:S07]  /*154a0*/  FFMA R67, R67, R0, R67 ;  /* 0x0000000043437223 */ /* 0x000fce0000000043 */
.L_x_1190:
[----:B------:R-:W-:Y:S05]  /*154b0*/  BSYNC.RECONVERGENT B1 ;  /* 0x0000000000017941 */ /* 0x000fea0003800200 */
.L_x_1188:
[----:B------:R-:W-:-:S07]  /*154c0*/  MOV R73, R67 ;  /* 0x0000004300497202 */ /* 0x000fce0000000f00 */
.L_x_1185:
[----:B------:R-:W-:Y:S05]  /*154d0*/  BSYNC.RECONVERGENT B3 ;  /* 0x0000000000037941 */ /* 0x000fea0003800200 */
.L_x_1182:
        /* <DEDUP_REMOVED lines=17> */
.L_x_1192:
[----:B------:R-:W-:Y:S05]  /*155f0*/  BSYNC.RECONVERGENT B3 ;  /* 0x0000000000037941 */ /* 0x000fea0003800200 */
.L_x_1191:
        /* <DEDUP_REMOVED lines=22> */
.L_x_1195:
        /* <DEDUP_REMOVED lines=20> */
.L_x_1198:
[----:B------:R-:W-:Y:S05]  /*158a0*/  BSYNC.RECONVERGENT B4 ;  /* 0x0000000000047941 */ /* 0x000fea0003800200 */
.L_x_1197:
        /* <DEDUP_REMOVED lines=9> */
.L_x_1194:
        /* <DEDUP_REMOVED lines=10> */
.L_x_1199:
[----:B------:R-:W0:Y:S02]  /*159e0*/  MUFU.RCP R0, R69 ;  /* 0x0000004500007308 */ /* 0x000e240000001000 */
[----:B0-----:R-:W-:-:S04]  /*159f0*/  FFMA R3, R69, R0, -1 ;  /* 0xbf80000045037423 */ /* 0x001fc80000000000 */
[----:B------:R-:W-:-:S04]  /*15a00*/  FADD.FTZ R3, -R3, -RZ ;  /* 0x800000ff03037221 */ /* 0x000fc80000010100 */
[----:B------:R-:W-:-:S07]  /*15a10*/  FFMA R0, R0, R3, R0 ;  /* 0x0000000300007223 */ /* 0x000fce0000000000 */
.L_x_1200:
[----:B------:R-:W-:Y:S05]  /*15a20*/  BSYNC.RECONVERGENT B1 ;  /* 0x0000000000017941 */ /* 0x000fea0003800200 */
.L_x_1196:
[----:B------:R-:W-:Y:S05]  /*15a30*/  BSYNC.RECONVERGENT B3 ;  /* 0x0000000000037941 */ /* 0x000fea0003800200 */
.L_x_1193:
        /* <DEDUP_REMOVED lines=10> */
.L_x_1202:
[----:B------:R-:W0:Y:S02]  /*15ae0*/  MUFU.RCP R67, R80 ;  /* 0x0000005000437308 */ /* 0x000e240000001000 */
[----:B0-----:R-:W-:-:S04]  /*15af0*/  FFMA R0, R67, R80, -1 ;  /* 0xbf80000043007423 */ /* 0x001fc80000000050 */
[----:B------:R-:W-:-:S04]  /*15b00*/  FADD.FTZ R0, -R0, -RZ ;  /* 0x800000ff00007221 */ /* 0x000fc80000010100 */
[----:B------:R-:W-:-:S07]  /*15b10*/  FFMA R67, R67, R0, R67 ;  /* 0x0000000043437223 */ /* 0x000fce0000000043 */
.L_x_1203:
[----:B------:R-:W-:Y:S05]  /*15b20*/  BSYNC.RECONVERGENT B1 ;  /* 0x0000000000017941 */ /* 0x000fea0003800200 */
.L_x_1201:
[-C--:B------:R-:W-:Y:S01]  /*15b30*/  FMUL R72, R72, R73.reuse ;  /* 0x0000004948487220 */ /* 0x080fe20000400000 */
[-C--:B------:R-:W-:Y:S01]  /*15b40*/  FMUL R71, R71, R73.reuse ;  /* 0x0000004947477220 */ /* 0x080fe20000400000 */
[----:B------:R-:W-:Y:S02]  /*15b50*/  FMUL R73, R70, R73 ;  /* 0x0000004946497220 */ /* 0x000fe40000400000 */
[-C--:B------:R-:W-:Y:S01]  /*15b60*/  FFMA R5, R72, R67.reuse, R5 ;  /* 0x0000004348057223 */ /* 0x080fe20000000005 */
[-C--:B------:R-:W-:Y:S01]  /*15b70*/  FFMA R4, R71, R67.reuse, R4 ;  /* 0x0000004347047223 */ /* 0x080fe20000000004 */
[----:B------:R-:W-:-:S07]  /*15b80*/  FFMA R2, R73, R67, R2 ;  /* 0x0000004349027223 */ /* 0x000fce0000000002 */
.L_x_1176:
[----:B------:R-:W-:Y:S05]  /*15b90*/  BSYNC.RECONVERGENT B2 ;  /* 0x0000000000027941 */ /* 0x000fea0003800200 */
.L_x_1175:
[----:B------:R-:W-:Y:S05]  /*15ba0*/  @P4 BRA `(.L_x_1204) ;  /* 0xfffffff000684947 */ /* 0x000fea000383ffff */
.L_x_1174:
[----:B------:R-:W-:-:S13]  /*15bb0*/  ISETP.GE.AND P0, PT, R33, R12, PT ;  /* 0x0000000c2100720c */ /* 0x000fda0003f06270 */
[----:B------:R-:W-:Y:S05]  /*15bc0*/  @P0 BRA `(.L_x_1205) ;  /* 0x0000000c009c0947 */ /* 0x000fea0003800000 */
[----:B------:R-:W-:-:S07]  /*15bd0*/  MOV R71, R33 ;  /* 0x0000002100477202 */ /* 0x000fce0000000f00 */
.L_x_1236:
        /* <DEDUP_REMOVED lines=30> */
.L_x_1209:
[----:B-1----:R-:W-:Y:S01]  /*15dc0*/  FMUL.FTZ R80, R3, R0 ;  /* 0x0000000003507220 */ /* 0x002fe20000410000 */
[----:B------:R-:W-:-:S03]  /*15dd0*/  FMUL.FTZ R0, R0, 0.5 ;  /* 0x3f00000000007820 */ /* 0x000fc60000410000 */
[----:B------:R-:W-:-:S04]  /*15de0*/  FFMA R3, -R80, R80, R3 ;  /* 0x0000005050037223 */ /* 0x000fc80000000103 */
[----:B------:R-:W-:-:S07]  /*15df0*/  FFMA R80, R3, R0, R80 ;  /* 0x0000000003507223 */ /* 0x000fce0000000050 */
.L_x_1210:
[----:B------:R-:W-:Y:S05]  /*15e00*/  BSYNC.RECONVERGENT B0 ;  /* 0x0000000000007941 */ /* 0x000fea0003800200 */
.L_x_1208:
        /* <DEDUP_REMOVED lines=17> */
.L_x_1212:
[----:B------:R-:W-:Y:S05]  /*15f20*/  BSYNC.RECONVERGENT B3 ;  /* 0x0000000000037941 */ /* 0x000fea0003800200 */
.L_x_1211:
        /* <DEDUP_REMOVED lines=22> */
.L_x_1215:
        /* <DEDUP_REMOVED lines=20> */
.L_x_1218:
[----:B------:R-:W-:Y:S05]  /*161d0*/  BSYNC.RECONVERGENT B4 ;  /* 0x0000000000047941 */ /* 0x000fea0003800200 */
.L_x_1217:
        /* <DEDUP_REMOVED lines=9> */
.L_x_1214:
        /* <DEDUP_REMOVED lines=9> */
.L_x_1220:
[----:B------:R-:W0:Y:S02]  /*16300*/  MUFU.RCP R67, R69 ;  /* 0x0000004500437308 */ /* 0x000e240000001000 */
[----:B0-----:R-:W-:-:S04]  /*16310*/  FFMA R0, R69, R67, -1 ;  /* 0xbf80000045007423 */ /* 0x001fc80000000043 */
[----:B------:R-:W-:-:S04]  /*16320*/  FADD.FTZ R0, -R0, -RZ ;  /* 0x800000ff00007221 */ /* 0x000fc80000010100 */
[----:B------:R-:W-:-:S07]  /*16330*/  FFMA R67, R67, R0, R67 ;  /* 0x0000000043437223 */ /* 0x000fce0000000043 */
.L_x_1221:
[----:B------:R-:W-:Y:S05]  /*16340*/  BSYNC.RECONVERGENT B1 ;  /* 0x0000000000017941 */ /* 0x000fea0003800200 */
.L_x_1219:
[----:B------:R-:W-:-:S07]  /*16350*/  MOV R74, R67 ;  /* 0x00000043004a7202 */ /* 0x000fce0000000f00 */
.L_x_1216:
[----:B------:R-:W-:Y:S05]  /*16360*/  BSYNC.RECONVERGENT B3 ;  /* 0x0000000000037941 */ /* 0x000fea0003800200 */
.L_x_1213:
        /* <DEDUP_REMOVED lines=17> */
.L_x_1223:
[----:B------:R-:W-:Y:S05]  /*16480*/  BSYNC.RECONVERGENT B3 ;  /* 0x0000000000037941 */ /* 0x000fea0003800200 */
.L_x_1222:
        /* <DEDUP_REMOVED lines=22> */
.L_x_1226:
        /* <DEDUP_REMOVED lines=20> */
.L_x_1229:
[----:B------:R-:W-:Y:S05]  /*16730*/  BSYNC.RECONVERGENT B4 ;  /* 0x0000000000047941 */ /* 0x000fea0003800200 */
.L_x_1228:
        /* <DEDUP_REMOVED lines=9> */
.L_x_1225:
        /* <DEDUP_REMOVED lines=9> */
.L_x_1231:
[----:B------:R-:W0:Y:S02]  /*16860*/  MUFU.RCP R67, R69 ;  /* 0x0000004500437308 */ /* 0x000e240000001000 */
[----:B0-----:R-:W-:-:S04]  /*16870*/  FFMA R0, R69, R67, -1 ;  /* 0xbf80000045007423 */ /* 0x001fc80000000043 */
[----:B------:R-:W-:-:S04]  /*16880*/  FADD.FTZ R0, -R0, -RZ ;  /* 0x800000ff00007221 */ /* 0x000fc80000010100 */
[----:B------:R-:W-:-:S07]  /*16890*/  FFMA R67, R67, R0, R67 ;  /* 0x0000000043437223 */ /* 0x000fce0000000043 */
.L_x_1232:
[----:B------:R-:W-:Y:S05]  /*168a0*/  BSYNC.RECONVERGENT B1 ;  /* 0x0000000000017941 */ /* 0x000fea0003800200 */
.L_x_1230:
[----:B------:R-:W-:-:S07]  /*168b0*/  MOV R79, R67 ;  /* 0x00000043004f7202 */ /* 0x000fce0000000f00 */
.L_x_1227:
[----:B------:R-:W-:Y:S05]  /*168c0*/  BSYNC.RECONVERGENT B3 ;  /* 0x0000000000037941 */ /* 0x000fea0003800200 */
.L_x_1224:
        /* <DEDUP_REMOVED lines=10> */
.L_x_1234:
[----:B------:R-:W0:Y:S02]  /*16970*/  MUFU.RCP R67, R80 ;  /* 0x0000005000437308 */ /* 0x000e240000001000 */
[----:B0-----:R-:W-:-:S04]  /*16980*/  FFMA R0, R67, R80, -1 ;  /* 0xbf80000043007423 */ /* 0x001fc80000000050 */
[----:B------:R-:W-:-:S04]  /*16990*/  FADD.FTZ R0, -R0, -RZ ;  /* 0x800000ff00007221 */ /* 0x000fc80000010100 */
[----:B------:R-:W-:-:S07]  /*169a0*/  FFMA R67, R67, R0, R67 ;  /* 0x0000000043437223 */ /* 0x000fce0000000043 */
.L_x_1235:
[----:B------:R-:W-:Y:S05]  /*169b0*/  BSYNC.RECONVERGENT B1 ;  /* 0x0000000000017941 */ /* 0x000fea0003800200 */
.L_x_1233:
[-C--:B------:R-:W-:Y:S01]  /*169c0*/  FMUL R72, R72, R79.reuse ;  /* 0x0000004f48487220 */ /* 0x080fe20000400000 */
[-C--:B------:R-:W-:Y:S01]  /*169d0*/  FMUL R3, R70, R79.reuse ;  /* 0x0000004f46037220 */ /* 0x080fe20000400000 */
[----:B------:R-:W-:Y:S02]  /*169e0*/  FMUL R73, R73, R79 ;  /* 0x0000004f49497220 */ /* 0x000fe40000400000 */
[-C--:B------:R-:W-:Y:S01]  /*169f0*/  FFMA R5, R72, R67.reuse, R5 ;  /* 0x0000004348057223 */ /* 0x080fe20000000005 */
[-C--:B------:R-:W-:Y:S01]  /*16a00*/  FFMA R4, R3, R67.reuse, R4 ;  /* 0x0000004303047223 */ /* 0x080fe20000000004 */
[----:B------:R-:W-:-:S07]  /*16a10*/  FFMA R2, R73, R67, R2 ;  /* 0x0000004349027223 */ /* 0x000fce0000000002 */
.L_x_1207:
[----:B------:R-:W-:Y:S05]  /*16a20*/  BSYNC.RECONVERGENT B2 ;  /* 0x0000000000027941 */ /* 0x000fea0003800200 */
.L_x_1206:
[----:B------:R-:W-:Y:S05]  /*16a30*/  @P4 BRA `(.L_x_1236) ;  /* 0xfffffff000684947 */ /* 0x000fea000383ffff */
.L_x_1205:
[----:B------:R-:W-:-:S13]  /*16a40*/  ISETP.GE.AND P0, PT, R32, R11, PT ;  /* 0x0000000b2000720c */ /* 0x000fda0003f06270 */
[----:B------:R-:W-:Y:S05]  /*16a50*/  @P0 BRA `(.L_x_1237) ;  /* 0x0000000c009c0947 */ /* 0x000fea0003800000 */
[----:B------:R-:W-:-:S07]  /*16a60*/  MOV R70, R32 ;  /* 0x0000002000467202 */ /* 0x000fce0000000f00 */
.L_x_1267:
        /* <DEDUP_REMOVED lines=30> */
.L_x_1241:
[----:B-1----:R-:W-:Y:S01]  /*16c50*/  FMUL.FTZ R80, R3, R0 ;  /* 0x0000000003507220 */ /* 0x002fe20000410000 */
[----:B------:R-:W-:-:S03]  /*16c60*/  FMUL.FTZ R0, R0, 0.5 ;  /* 0x3f00000000007820 */ /* 0x000fc60000410000 */
[----:B------:R-:W-:-:S04]  /*16c70*/  FFMA R3, -R80, R80, R3 ;  /* 0x0000005050037223 */ /* 0x000fc80000000103 */
[----:B------:R-:W-:-:S07]  /*16c80*/  FFMA R80, R3, R0, R80 ;  /* 0x0000000003507223 */ /* 0x000fce0000000050 */
.L_x_1242:
[----:B------:R-:W-:Y:S05]  /*16c90*/  BSYNC.RECONVERGENT B0 ;  /* 0x0000000000007941 */ /* 0x000fea0003800200 */
.L_x_1240:
        /* <DEDUP_REMOVED lines=17> */
.L_x_1244:
[----:B------:R-:W-:Y:S05]  /*16db0*/  BSYNC.RECONVERGENT B3 ;  /* 0x0000000000037941 */ /* 0x000fea0003800200 */
.L_x_1243:
        /* <DEDUP_REMOVED lines=22> */
.L_x_1247:
        /* <DEDUP_REMOVED lines=20> */
.L_x_1250:
[----:B------:R-:W-:Y:S05]  /*17060*/  BSYNC.RECONVERGENT B4 ;  /* 0x0000000000047941 */ /* 0x000fea0003800200 */
.L_x_1249:
        /* <DEDUP_REMOVED lines=9> */
.L_x_1246:
        /* <DEDUP_REMOVED lines=9> */
.L_x_1252:
[----:B------:R-:W0:Y:S02]  /*17190*/  MUFU.RCP R67, R69 ;  /* 0x0000004500437308 */ /* 0x000e240000001000 */
[----:B0-----:R-:W-:-:S04]  /*171a0*/  FFMA R0, R69, R67, -1 ;  /* 0xbf80000045007423 */ /* 0x001fc80000000043 */
[----:B------:R-:W-:-:S04]  /*171b0*/  FADD.FTZ R0, -R0, -RZ ;  /* 0x800000ff00007221 */ /* 0x000fc80000010100 */
[----:B------:R-:W-:-:S07]  /*171c0*/  FFMA R67, R67, R0, R67 ;  /* 0x0000000043437223 */ /* 0x000fce0000000043 */
.L_x_1253:
[----:B------:R-:W-:Y:S05]  /*171d0*/  BSYNC.RECONVERGENT B1 ;  /* 0x0000000000017941 */ /* 0x000fea0003800200 */
.L_x_1251:
[----:B------:R-:W-:-:S07]  /*171e0*/  MOV R74, R67 ;  /* 0x00000043004a7202 */ /* 0x000fce0000000f00 */
.L_x_1248:
[----:B------:R-:W-:Y:S05]  /*171f0*/  BSYNC.RECONVERGENT B3 ;  /* 0x0000000000037941 */ /* 0x000fea0003800200 */
.L_x_1245:
        /* <DEDUP_REMOVED lines=17> */
.L_x_1255:
[----:B------:R-:W-:Y:S05]  /*17310*/  BSYNC.RECONVERGENT B3 ;  /* 0x0000000000037941 */ /* 0x000fea0003800200 */
.L_x_1254:
        /* <DEDUP_REMOVED lines=22> */
.L_x_1258:
        /* <DEDUP_REMOVED lines=20> */
.L_x_1261:
[----:B------:R-:W-:Y:S05]  /*175c0*/  BSYNC.RECONVERGENT B4 ;  /* 0x0000000000047941 */ /* 0x000fea0003800200 */
.L_x_1260:
        /* <DEDUP_REMOVED lines=9> */
.L_x_1257:
        /* <DEDUP_REMOVED lines=10> */
.L_x_1262:
[----:B------:R-:W0:Y:S02]  /*17700*/  MUFU.RCP R3, R69 ;  /* 0x0000004500037308 */ /* 0x000e240000001000 */
[----:B0-----:R-:W-:-:S04]  /*17710*/  FFMA R0, R69, R3, -1 ;  /* 0xbf80000045007423 */ /* 0x001fc80000000003 */
[----:B------:R-:W-:-:S04]  /*17720*/  FADD.FTZ R0, -R0, -RZ ;  /* 0x800000ff00007221 */ /* 0x000fc80000010100 */
[----:B------:R-:W-:-:S07]  /*17730*/  FFMA R3, R3, R0, R3 ;  /* 0x0000000003037223 */ /* 0x000fce0000000003 */
.L_x_1263:
[----:B------:R-:W-:Y:S05]  /*17740*/  BSYNC.RECONVERGENT B1 ;  /* 0x0000000000017941 */ /* 0x000fea0003800200 */
.L_x_1259:
[----:B------:R-:W-:Y:S05]  /*17750*/  BSYNC.RECONVERGENT B3 ;  /* 0x0000000000037941 */ /* 0x000fea0003800200 */
.L_x_1256:
        /* <DEDUP_REMOVED lines=10> */
.L_x_1265:
[----:B------:R-:W0:Y:S02]  /*17800*/  MUFU.RCP R67, R80 ;  /* 0x0000005000437308 */ /* 0x000e240000001000 */
[----:B0-----:R-:W-:-:S04]  /*17810*/  FFMA R0, R67, R80, -1 ;  /* 0xbf80000043007423 */ /* 0x001fc80000000050 */
[----:B------:R-:W-:-:S04]  /*17820*/  FADD.FTZ R0, -R0, -RZ ;  /* 0x800000ff00007221 */ /* 0x000fc80000010100 */
[----:B------:R-:W-:-:S07]  /*17830*/  FFMA R67, R67, R0, R67 ;  /* 0x0000000043437223 */ /* 0x000fce0000000043 */
.L_x_1266:
[----:B------:R-:W-:Y:S05]  /*17840*/  BSYNC.RECONVERGENT B1 ;  /* 0x0000000000017941 */ /* 0x000fea0003800200 */
.L_x_1264:
[-C--:B------:R-:W-:Y:S01]  /*17850*/  FMUL R72, R72, R74.reuse ;  /* 0x0000004a48487220 */ /* 0x080fe20000400000 */
[-C--:B------:R-:W-:Y:S01]  /*17860*/  FMUL R71, R71, R74.reuse ;  /* 0x0000004a47477220 */ /* 0x080fe20000400000 */
[----:B------:R-:W-:Y:S02]  /*17870*/  FMUL R73, R73, R74 ;  /* 0x0000004a49497220 */ /* 0x000fe40000400000 */
[-C--:B------:R-:W-:Y:S01]  /*17880*/  FFMA R5, R72, R67.reuse, R5 ;  /* 0x0000004348057223 */ /* 0x080fe20000000005 */
[-C--:B------:R-:W-:Y:S01]  /*17890*/  FFMA R4, R71, R67.reuse, R4 ;  /* 0x0000004347047223 */ /* 0x080fe20000000004 */
[----:B------:R-:W-:-:S07]  /*178a0*/  FFMA R2, R73, R67, R2 ;  /* 0x0000004349027223 */ /* 0x000fce0000000002 */
.L_x_1239:
[----:B------:R-:W-:Y:S05]  /*178b0*/  BSYNC.RECONVERGENT B2 ;  /* 0x0000000000027941 */ /* 0x000fea0003800200 */
.L_x_1238:
[----:B------:R-:W-:Y:S05]  /*178c0*/  @P4 BRA `(.L_x_1267) ;  /* 0xfffffff000684947 */ /* 0x000fea000383ffff */
.L_x_1237:
[----:B------:R-:W-:-:S13]  /*178d0*/  ISETP.GE.AND P0, PT, R31, R10, PT ;  /* 0x0000000a1f00720c */ /* 0x000fda0003f06270 */
[----:B------:R-:W-:Y:S05]  /*178e0*/  @P0 BRA `(.L_x_1268) ;  /* 0x0000000c009c0947 */ /* 0x000fea0003800000 */
[----:B------:R-:W-:-:S07]  /*178f0*/  MOV R71, R31 ;  /* 0x0000001f00477202 */ /* 0x000fce0000000f00 */
.L_x_1299:
        /* <DEDUP_REMOVED lines=30> */
.L_x_1272:
[----:B-1----:R-:W-:Y:S01]  /*17ae0*/  FMUL.FTZ R80, R3, R0 ;  /* 0x0000000003507220 */ /* 0x002fe20000410000 */
[----:B------:R-:W-:-:S03]  /*17af0*/  FMUL.FTZ R0, R0, 0.5 ;  /* 0x3f00000000007820 */ /* 0x000fc60000410000 */
[----:B------:R-:W-:-:S04]  /*17b00*/  FFMA R3, -R80, R80, R3 ;  /* 0x0000005050037223 */ /* 0x000fc80000000103 */
[----:B------:R-:W-:-:S07]  /*17b10*/  FFMA R80, R3, R0, R80 ;  /* 0x0000000003507223 */ /* 0x000fce0000000050 */
.L_x_1273:
[----:B------:R-:W-:Y:S05]  /*17b20*/  BSYNC.RECONVERGENT B0 ;  /* 0x0000000000007941 */ /* 0x000fea0003800200 */
.L_x_1271:
        /* <DEDUP_REMOVED lines=17> */
.L_x_1275:
[----:B------:R-:W-:Y:S05]  /*17c40*/  BSYNC.RECONVERGENT B3 ;  /* 0x0000000000037941 */ /* 0x000fea0003800200 */
.L_x_1274:
        /* <DEDUP_REMOVED lines=22> */
.L_x_1278:
        /* <DEDUP_REMOVED lines=20> */
.L_x_1281:
[----:B------:R-:W-:Y:S05]  /*17ef0*/  BSYNC.RECONVERGENT B4 ;  /* 0x0000000000047941 */ /* 0x000fea0003800200 */
.L_x_1280:
        /* <DEDUP_REMOVED lines=9> */
.L_x_1277:
        /* <DEDUP_REMOVED lines=9> */
.L_x_1283:
[----:B------:R-:W0:Y:S02]  /*18020*/  MUFU.RCP R67, R69 ;  /* 0x0000004500437308 */ /* 0x000e240000001000 */
[----:B0-----:R-:W-:-:S04]  /*18030*/  FFMA R0, R69, R67, -1 ;  /* 0xbf80000045007423 */ /* 0x001fc80000000043 */
[----:B------:R-:W-:-:S04]  /*18040*/  FADD.FTZ R0, -R0, -RZ ;  /* 0x800000ff00007221 */ /* 0x000fc80000010100 */
[----:B------:R-:W-:-:S07]  /*18050*/  FFMA R67, R67, R0, R67 ;  /* 0x0000000043437223 */ /* 0x000fce0000000043 */
.L_x_1284:
[----:B------:R-:W-:Y:S05]  /*18060*/  BSYNC.RECONVERGENT B1 ;  /* 0x0000000000017941 */ /* 0x000fea0003800200 */
.L_x_1282:
[----:B------:R-:W-:-:S07]  /*18070*/  MOV R74, R67 ;  /* 0x00000043004a7202 */ /* 0x000fce0000000f00 */
.L_x_1279:
[----:B------:R-:W-:Y:S05]  /*18080*/  BSYNC.RECONVERGENT B3 ;  /* 0x0000000000037941 */ /* 0x000fea0003800200 */
.L_x_1276:
        /* <DEDUP_REMOVED lines=17> */
.L_x_1286:
[----:B------:R-:W-:Y:S05]  /*181a0*/  BSYNC.RECONVERGENT B3 ;  /* 0x0000000000037941 */ /* 0x000fea0003800200 */
.L_x_1285:
        /* <DEDUP_REMOVED lines=22> */
.L_x_1289:
        /* <DEDUP_REMOVED lines=20> */
.L_x_1292:
[----:B------:R-:W-:Y:S05]  /*18450*/  BSYNC.RECONVERGENT B4 ;  /* 0x0000000000047941 */ /* 0x000fea0003800200 */
.L_x_1291:
        /* <DEDUP_REMOVED lines=9> */
.L_x_1288:
        /* <DEDUP_REMOVED lines=9> */
.L_x_1294:
[----:B------:R-:W0:Y:S02]  /*18580*/  MUFU.RCP R67, R69 ;  /* 0x0000004500437308 */ /* 0x000e240000001000 */
[----:B0-----:R-:W-:-:S04]  /*18590*/  FFMA R0, R69, R67, -1 ;  /* 0xbf80000045007423 */ /* 0x001fc80000000043 */
[----:B------:R-:W-:-:S04]  /*185a0*/  FADD.FTZ R0, -R0, -RZ ;  /* 0x800000ff00007221 */ /* 0x000fc80000010100 */
[----:B------:R-:W-:-:S07]  /*185b0*/  FFMA R67, R67, R0, R67 ;  /* 0x0000000043437223 */ /* 0x000fce0000000043 */
.L_x_1295:
[----:B------:R-:W-:Y:S05]  /*185c0*/  BSYNC.RECONVERGENT B1 ;  /* 0x0000000000017941 */ /* 0x000fea0003800200 */
.L_x_1293:
[----:B------:R-:W-:-:S07]  /*185d0*/  MOV R79, R67 ;  /* 0x00000043004f7202 */ /* 0x000fce0000000f00 */
.L_x_1290:
[----:B------:R-:W-:Y:S05]  /*185e0*/  BSYNC.RECONVERGENT B3 ;  /* 0x0000000000037941 */ /* 0x000fea0003800200 */
.L_x_1287:
        /* <DEDUP_REMOVED lines=10> */
.L_x_1297:
[----:B------:R-:W0:Y:S02]  /*18690*/  MUFU.RCP R67, R80 ;  /* 0x0000005000437308 */ /* 0x000e240000001000 */
[----:B0-----:R-:W-:-:S04]  /*186a0*/  FFMA R0, R67, R80, -1 ;  /* 0xbf80000043007423 */ /* 0x001fc80000000050 */
[----:B------:R-:W-:-:S04]  /*186b0*/  FADD.FTZ R0, -R0, -RZ ;  /* 0x800000ff00007221 */ /* 0x000fc80000010100 */
[----:B------:R-:W-:-:S07]  /*186c0*/  FFMA R67, R67, R0, R67 ;  /* 0x0000000043437223 */ /* 0x000fce0000000043 */
.L_x_1298:
[----:B------:R-:W-:Y:S05]  /*186d0*/  BSYNC.RECONVERGENT B1 ;  /* 0x0000000000017941 */ /* 0x000fea0003800200 */
.L_x_1296:
[-C--:B------:R-:W-:Y:S01]  /*186e0*/  FMUL R72, R72, R79.reuse ;  /* 0x0000004f48487220 */ /* 0x080fe20000400000 */
[-C--:B------:R-:W-:Y:S01]  /*186f0*/  FMUL R3, R70, R79.reuse ;  /* 0x0000004f46037220 */ /* 0x080fe20000400000 */
[----:B------:R-:W-:Y:S02]  /*18700*/  FMUL R73, R73, R79 ;  /* 0x0000004f49497220 */ /* 0x000fe40000400000 */
[-C--:B------:R-:W-:Y:S01]  /*18710*/  FFMA R5, R72, R67.reuse, R5 ;  /* 0x0000004348057223 */ /* 0x080fe20000000005 */
[-C--:B------:R-:W-:Y:S01]  /*18720*/  FFMA R4, R3, R67.reuse, R4 ;  /* 0x0000004303047223 */ /* 0x080fe20000000004 */
[----:B------:R-:W-:-:S07]  /*18730*/  FFMA R2, R73, R67, R2 ;  /* 0x0000004349027223 */ /* 0x000fce0000000002 */
.L_x_1270:
[----:B------:R-:W-:Y:S05]  /*18740*/  BSYNC.RECONVERGENT B2 ;  /* 0x0000000000027941 */ /* 0x000fea0003800200 */
.L_x_1269:
[----:B------:R-:W-:Y:S05]  /*18750*/  @P4 BRA `(.L_x_1299) ;  /* 0xfffffff000684947 */ /* 0x000fea000383ffff */
.L_x_1268:
[----:B------:R-:W-:-:S13]  /*18760*/  ISETP.GE.AND P0, PT, R30, R9, PT ;  /* 0x000000091e00720c */ /* 0x000fda0003f06270 */
[----:B------:R-:W-:Y:S05]  /*18770*/  @P0 BRA `(.L_x_1300) ;  /* 0x0000000c009c0947 */ /* 0x000fea0003800000 */
[----:B------:R-:W-:-:S07]  /*18780*/  MOV R70, R30 ;  /* 0x0000001e00467202 */ /* 0x000fce0000000f00 */
.L_x_1330:
        /* <DEDUP_REMOVED lines=30> */
.L_x_1304:
[----:B-1----:R-:W-:Y:S01]  /*18970*/  FMUL.FTZ R80, R3, R0 ;  /* 0x0000000003507220 */ /* 0x002fe20000410000 */
[----:B------:R-:W-:-:S03]  /*18980*/  FMUL.FTZ R0, R0, 0.5 ;  /* 0x3f00000000007820 */ /* 0x000fc60000410000 */
[----:B------:R-:W-:-:S04]  /*18990*/  FFMA R3, -R80, R80, R3 ;  /* 0x0000005050037223 */ /* 0x000fc80000000103 */
[----:B------:R-:W-:-:S07]  /*189a0*/  FFMA R80, R3, R0, R80 ;  /* 0x0000000003507223 */ /* 0x000fce0000000050 */
.L_x_1305:
[----:B------:R-:W-:Y:S05]  /*189b0*/  BSYNC.RECONVERGENT B0 ;  /* 0x0000000000007941 */ /* 0x000fea0003800200 */
.L_x_1303:
        /* <DEDUP_REMOVED lines=17> */
.L_x_1307:
[----:B------:R-:W-:Y:S05]  /*18ad0*/  BSYNC.RECONVERGENT B3 ;  /* 0x0000000000037941 */ /* 0x000fea0003800200 */
.L_x_1306:
        /* <DEDUP_REMOVED lines=22> */
.L_x_1310:
        /* <DEDUP_REMOVED lines=20> */
.L_x_1313:
[----:B------:R-:W-:Y:S05]  /*18d80*/  BSYNC.RECONVERGENT B4 ;  /* 0x0000000000047941 */ /* 0x000fea0003800200 */
.L_x_1312:
        /* <DEDUP_REMOVED lines=9> */
.L_x_1309:
        /* <DEDUP_REMOVED lines=9> */
.L_x_1315:
[----:B------:R-:W0:Y:S02]  /*18eb0*/  MUFU.RCP R67, R69 ;  /* 0x0000004500437308 */ /* 0x000e240000001000 */
[----:B0-----:R-:W-:-:S04]  /*18ec0*/  FFMA R0, R69, R67, -1 ;  /* 0xbf80000045007423 */ /* 0x001fc80000000043 */
[----:B------:R-:W-:-:S04]  /*18ed0*/  FADD.FTZ R0, -R0, -RZ ;  /* 0x800000ff00007221 */ /* 0x000fc80000010100 */
[----:B------:R-:W-:-:S07]  /*18ee0*/  FFMA R67, R67, R0, R67 ;  /* 0x0000000043437223 */ /* 0x000fce0000000043 */
.L_x_1316:
[----:B------:R-:W-:Y:S05]  /*18ef0*/  BSYNC.RECONVERGENT B1 ;  /* 0x0000000000017941 */ /* 0x000fea0003800200 */
.L_x_1314:
[----:B------:R-:W-:-:S07]  /*18f00*/  MOV R74, R67 ;  /* 0x00000043004a7202 */ /* 0x000fce0000000f00 */
.L_x_1311:
[----:B------:R-:W-:Y:S05]  /*18f10*/  BSYNC.RECONVERGENT B3 ;  /* 0x0000000000037941 */ /* 0x000fea0003800200 */
.L_x_1308:
        /* <DEDUP_REMOVED lines=17> */
.L_x_1318:
[----:B------:R-:W-:Y:S05]  /*19030*/  BSYNC.RECONVERGENT B3 ;  /* 0x0000000000037941 */ /* 0x000fea0003800200 */
.L_x_1317:
        /* <DEDUP_REMOVED lines=22> */
.L_x_1321:
        /* <DEDUP_REMOVED lines=20> */
.L_x_1324:
[----:B------:R-:W-:Y:S05]  /*192e0*/  BSYNC.RECONVERGENT B4 ;  /* 0x0000000000047941 */ /* 0x000fea0003800200 */
.L_x_1323:
        /* <DEDUP_REMOVED lines=9> */
.L_x_1320:
        /* <DEDUP_REMOVED lines=10> */
.L_x_1325:
[----:B------:R-:W0:Y:S02]  /*19420*/  MUFU.RCP R3, R69 ;  /* 0x0000004500037308 */ /* 0x000e240000001000 */
[----:B0-----:R-:W-:-:S04]  /*19430*/  FFMA R0, R69, R3, -1 ;  /* 0xbf80000045007423 */ /* 0x001fc80000000003 */
[----:B------:R-:W-:-:S04]  /*19440*/  FADD.FTZ R0, -R0, -RZ ;  /* 0x800000ff00007221 */ /* 0x000fc80000010100 */
[----:B------:R-:W-:-:S07]  /*19450*/  FFMA R3, R3, R0, R3 ;  /* 0x0000000003037223 */ /* 0x000fce0000000003 */
.L_x_1326:
[----:B------:R-:W-:Y:S05]  /*19460*/  BSYNC.RECONVERGENT B1 ;  /* 0x0000000000017941 */ /* 0x000fea0003800200 */
.L_x_1322:
[----:B------:R-:W-:Y:S05]  /*19470*/  BSYNC.RECONVERGENT B3 ;  /* 0x0000000000037941 */ /* 0x000fea0003800200 */
.L_x_1319:
        /* <DEDUP_REMOVED lines=10> */
.L_x_1328:
[----:B------:R-:W0:Y:S02]  /*19520*/  MUFU.RCP R67, R80 ;  /* 0x0000005000437308 */ /* 0x000e240000001000 */
[----:B0-----:R-:W-:-:S04]  /*19530*/  FFMA R0, R67, R80, -1 ;  /* 0xbf80000043007423 */ /* 0x001fc80000000050 */
[----:B------:R-:W-:-:S04]  /*19540*/  FADD.FTZ R0, -R0, -RZ ;  /* 0x800000ff00007221 */ /* 0x000fc80000010100 */
[----:B------:R-:W-:-:S07]  /*19550*/  FFMA R67, R67, R0, R67 ;  /* 0x0000000043437223 */ /* 0x000fce0000000043 */
.L_x_1329:
[----:B------:R-:W-:Y:S05]  /*19560*/  BSYNC.RECONVERGENT B1 ;  /* 0x0000000000017941 */ /* 0x000fea0003800200 */
.L_x_1327:
[-C--:B------:R-:W-:Y:S01]  /*19570*/  FMUL R72, R72, R74.reuse ;  /* 0x0000004a48487220 */ /* 0x080fe20000400000 */
[-C--:B------:R-:W-:Y:S01]  /*19580*/  FMUL R71, R71, R74.reuse ;  /* 0x0000004a47477220 */ /* 0x080fe20000400000 */
[----:B------:R-:W-:Y:S02]  /*19590*/  FMUL R73, R73, R74 ;  /* 0x0000004a49497220 */ /* 0x000fe40000400000 */
[-C--:B------:R-:W-:Y:S01]  /*195a0*/  FFMA R5, R72, R67.reuse, R5 ;  /* 0x0000004348057223 */ /* 0x080fe20000000005 */
[-C--:B------:R-:W-:Y:S01]  /*195b0*/  FFMA R4, R71, R67.reuse, R4 ;  /* 0x0000004347047223 */ /* 0x080fe20000000004 */
[----:B------:R-:W-:-:S07]  /*195c0*/  FFMA R2, R73, R67, R2 ;  /* 0x0000004349027223 */ /* 0x000fce0000000002 */
.L_x_1302:
[----:B------:R-:W-:Y:S05]  /*195d0*/  BSYNC.RECONVERGENT B2 ;  /* 0x0000000000027941 */ /* 0x000fea0003800200 */
.L_x_1301:
[----:B------:R-:W-:Y:S05]  /*195e0*/  @P4 BRA `(.L_x_1330) ;  /* 0xfffffff000684947 */ /* 0x000fea000383ffff */
.L_x_1300:
[----:B------:R-:W0:Y:S08]  /*195f0*/  LDC.64 R68, c[0x0][0x3b8] ;  /* 0x0000ee00ff447b82 */ /* 0x000e300000000a00 */
[----:B-----5:R-:W1:Y:S08]  /*19600*/  LDC.64 R6, c[0x0][0x3c0] ;  /* 0x0000f000ff067b82 */ /* 0x020e700000000a00 */
[----:B------:R-:W2:Y:S01]  /*19610*/  LDC.64 R70, c[0x0][0x3c8] ;  /* 0x0000f200ff467b82 */ /* 0x000ea20000000a00 */
[----:B0-----:R-:W-:-:S05]  /*19620*/  IMAD.WIDE R68, R62, 0x4, R68 ;  /* 0x000000043e447825 */ /* 0x001fca00078e0244 */
[----:B------:R-:W3:Y:S01]  /*19630*/  LDG.E R0, desc[UR4][R68.64] ;  /* 0x0000000444007981 */ /* 0x000ee2000c1e1900 */
[----:B-1----:R-:W-:-:S04]  /*19640*/  IMAD.WIDE R6, R62, 0x4, R6 ;  /* 0x000000043e067825 */ /* 0x002fc800078e0206 */
[----:B---3--:R-:W-:-:S05]  /*19650*/  FADD R5, R0, R5 ;  /* 0x0000000500057221 */ /* 0x008fca0000000000 */
[----:B------:R0:W-:Y:S04]  /*19660*/  STG.E desc[UR4][R68.64], R5 ;  /* 0x0000000544007986 */ /* 0x0001e8000c101904 */
[----:B------:R-:W3:Y:S01]  /*19670*/  LDG.E R3, desc[UR4][R6.64] ;  /* 0x0000000406037981 */ /* 0x000ee2000c1e1900 */
[----:B--2---:R-:W-:Y:S01]  /*19680*/  IMAD.WIDE R70, R62, 0x4, R70 ;  /* 0x000000043e467825 */ /* 0x004fe200078e0246 */
[----:B------:R-:W1:Y:S03]  /*19690*/  LDCU UR12, c[0x0][0x360] ;  /* 0x00006c00ff0c77ac */ /* 0x000e660008000800 */
[----:B---3--:R-:W-:-:S05]  /*196a0*/  FADD R3, R3, R4 ;  /* 0x0000000403037221 */ /* 0x008fca0000000000 */
[----:B------:R0:W-:Y:S04]  /*196b0*/  STG.E desc[UR4][R6.64], R3 ;  /* 0x0000000306007986 */ /* 0x0001e8000c101904 */
[----:B------:R-:W2:Y:S01]  /*196c0*/  LDG.E R67, desc[UR4][R70.64] ;  /* 0x0000000446437981 */ /* 0x000ea2000c1e1900 */
[----:B-1----:R-:W-:-:S04]  /*196d0*/  IADD3 R62, PT, PT, R62, UR12, RZ ;  /* 0x0000000c3e3e7c10 */ /* 0x002fc8000fffe0ff */
[----:B------:R-:W-:Y:S01]  /*196e0*/  ISETP.GE.AND P0, PT, R62, R65, PT ;  /* 0x000000413e00720c */ /* 0x000fe20003f06270 */
[----:B--2---:R-:W-:-:S05]  /*196f0*/  FADD R67, R67, R2 ;  /* 0x0000000243437221 */ /* 0x004fca0000000000 */
[----:B------:R0:W-:Y:S07]  /*19700*/  STG.E desc[UR4][R70.64], R67 ;  /* 0x0000004346007986 */ /* 0x0001ee000c101904 */
[----:B------:R-:W-:Y:S05]  /*19710*/  @!P0 BRA `(.L_x_1331) ;  /* 0xfffffe74004c8947 */ /* 0x000fea000383ffff */
[----:B------:R-:W-:Y:S05]  /*19720*/  EXIT ;  /* 0x000000000000794d */ /* 0x000fea0003800000 */
        .weak           $__internal_1_$__cuda_sm20_rcp_rn_f32_slowpath
        .type           $__internal_1_$__cuda_sm20_rcp_rn_f32_slowpath,@function
        .size           $__internal_1_$__cuda_sm20_rcp_rn_f32_slowpath,($__internal_2_$__cuda_sm20_sqrt_rn_f32_slowpath - $__internal_1_$__cuda_sm20_rcp_rn_f32_slowpath)
$__internal_1_$__cuda_sm20_rcp_rn_f32_slowpath:
[----:B------:R-:W-:Y:S01]  /*19730*/  SHF.L.U32 R3, R69, 0x1, RZ ;  /* 0x0000000145037819 */ /* 0x000fe200000006ff */
[----:B------:R-:W-:Y:S03]  /*19740*/  BSSY.RECONVERGENT B0, `(.L_x_1332) ;  /* 0x0000030000007945 */ /* 0x000fe60003800200 */
[----:B------:R-:W-:-:S04]  /*19750*/  SHF.R.U32.HI R3, RZ, 0x18, R3 ;  /* 0x00000018ff037819 */ /* 0x000fc80000011603 */
[----:B------:R-:W-:-:S13]  /*19760*/  ISETP.NE.U32.AND P0, PT, R3, RZ, PT ;  /* 0x000000ff0300720c */ /* 0x000fda0003f05070 */
[----:B------:R-:W-:Y:S05]  /*19770*/  @P0 BRA `(.L_x_1333) ;  /* 0x0000000000280947 */ /* 0x000fea0003800000 */
[----:B------:R-:W-:-:S04]  /*19780*/  SHF.L.U32 R0, R69, 0x1, RZ ;  /* 0x0000000145007819 */ /* 0x000fc800000006ff */
[----:B------:R-:W-:-:S13]  /*19790*/  ISETP.NE.AND P0, PT, R0, RZ, PT ;  /* 0x000000ff0000720c */ /* 0x000fda0003f05270 */
[----:B------:R-:W-:Y:S01]  /*197a0*/  @P0 FFMA R3, R69, 1.84467440737095516160e+19, RZ ;  /* 0x5f80000045030823 */ /* 0x000fe200000000ff */
[----:B------:R-:W-:Y:S08]  /*197b0*/  @!P0 MUFU.RCP R67, R69 ;  /* 0x0000004500438308 */ /* 0x000ff00000001000 */
[----:B------:R-:W0:Y:S02]  /*197c0*/  @P0 MUFU.RCP R0, R3 ;  /* 0x0000000300000308 */ /* 0x000e240000001000 */
[----:B0-----:R-:W-:-:S04]  /*197d0*/  @P0 FFMA R75, R3, R0, -1 ;  /* 0xbf800000034b0423 */ /* 0x001fc80000000000 */
[----:B------:R-:W-:-:S04]  /*197e0*/  @P0 FADD.FTZ R75, -R75, -RZ ;  /* 0x800000ff4b4b0221 */ /* 0x000fc80000010100 */
[----:B------:R-:W-:-:S04]  /*197f0*/  @P0 FFMA R75, R0, R75, R0 ;  /* 0x0000004b004b0223 */ /* 0x000fc80000000000 */
[----:B------:R-:W-:Y:S01]  /*19800*/  @P0 FFMA R67, R75, 1.84467440737095516160e+19, RZ ;  /* 0x5f8000004b430823 */ /* 0x000fe200000000ff */
[----:B------:R-:W-:Y:S06]  /*19810*/  BRA `(.L_x_1334) ;  /* 0x0000000000887947 */ /* 0x000fec0003800000 */
.L_x_1333:
[----:B------:R-:W-:-:S04]  /*19820*/  IADD3 R0, PT, PT, R3, -0xfd, RZ ;  /* 0xffffff0303007810 */ /* 0x000fc80007ffe0ff */
[----:B------:R-:W-:-:S13]  /*19830*/  ISETP.GT.U32.AND P0, PT, R0, 0x1, PT ;  /* 0x000000010000780c */ /* 0x000fda0003f04070 */
[----:B------:R-:W-:Y:S05]  /*19840*/  @P0 BRA `(.L_x_1335) ;  /* 0x0000000000780947 */ /* 0x000fea0003800000 */
[----:B------:R-:W-:Y:S01]  /*19850*/  LOP3.LUT R77, R69, 0x7fffff, RZ, 0xc0, !PT ;  /* 0x007fffff454d7812 */ /* 0x000fe200078ec0ff */
[----:B------:R-:W-:Y:S01]  /*19860*/  HFMA2 R67, -RZ, RZ, 0, 1.78813934326171875e-07 ;  /* 0x00000003ff437431 */ /* 0x000fe200000001ff */
[----:B------:R-:W-:Y:S02]  /*19870*/  IADD3 R3, PT, PT, R3, -0xfc, RZ ;  /* 0xffffff0403037810 */ /* 0x000fe40007ffe0ff */
[----:B------:R-:W-:-:S04]  /*19880*/  LOP3.LUT R77, R77, 0x3f800000, RZ, 0xfc, !PT ;  /* 0x3f8000004d4d7812 */ /* 0x000fc800078efcff */
[----:B------:R-:W0:Y:S01]  /*19890*/  MUFU.RCP R76, R77 ;  /* 0x0000004d004c7308 */ /* 0x000e220000001000 */
[----:B------:R-:W-:Y:S01]  /*198a0*/  SHF.L.U32 R67, R67, R0, RZ ;  /* 0x0000000043437219 */ /* 0x000fe200000006ff */
[----:B0-----:R-:W-:-:S04]  /*198b0*/  FFMA R75, R77, R76, -1 ;  /* 0xbf8000004d4b7423 */ /* 0x001fc8000000004c */
[----:B------:R-:W-:-:S04]  /*198c0*/  FADD.FTZ R75, -R75, -RZ ;  /* 0x800000ff4b4b7221 */ /* 0x000fc80000010100 */
[CCC-:B------:R-:W-:Y:S01]  /*198d0*/  FFMA.RM R78, R76.reuse, R75.reuse, R76.reuse ;  /* 0x0000004b4c4e7223 */ /* 0x1c0fe2000000404c */
[----:B------:R-:W-:-:S04]  /*198e0*/  FFMA.RP R75, R76, R75, R76 ;  /* 0x0000004b4c4b7223 */ /* 0x000fc8000000804c */
[C---:B------:R-:W-:Y:S02]  /*198f0*/  LOP3.LUT R76, R78.reuse, 0x7fffff, RZ, 0xc0, !PT ;  /* 0x007fffff4e4c7812 */ /* 0x040fe400078ec0ff */
[----:B------:R-:W-:Y:S02]  /*19900*/  FSETP.NEU.FTZ.AND P0, PT, R78, R75, PT ;  /* 0x0000004b4e00720b */ /* 0x000fe40003f1d000 */
[----:B------:R-:W-:Y:S02]  /*19910*/  LOP3.LUT R76, R76, 0x800000, RZ, 0xfc, !PT ;  /* 0x008000004c4c7812 */ /* 0x000fe400078efcff */
[----:B------:R-:W-:Y:S02]  /*19920*/  SEL R75, RZ, 0xffffffff, !P0 ;  /* 0xffffffffff4b7807 */ /* 0x000fe40004000000 */
[----:B------:R-:W-:Y:S02]  /*19930*/  LOP3.LUT R67, R67, R76, RZ, 0xc0, !PT ;  /* 0x0000004c43437212 */ /* 0x000fe400078ec0ff */
[----:B------:R-:W-:-:S02]  /*19940*/  IADD3 R75, PT, PT, -R75, RZ, RZ ;  /* 0x000000ff4b4b7210 */ /* 0x000fc40007ffe1ff */
[-C--:B------:R-:W-:Y:S02]  /*19950*/  SHF.R.U32.HI R67, RZ, R0.reuse, R67 ;  /* 0x00000000ff437219 */ /* 0x080fe40000011643 */
[--C-:B------:R-:W-:Y:S02]  /*19960*/  LOP3.LUT P0, RZ, R75, R0, R76.reuse, 0xf8, !PT ;  /* 0x000000004bff7212 */ /* 0x100fe4000780f84c */
[C---:B------:R-:W-:Y:S02]  /*19970*/  LOP3.LUT P1, RZ, R67.reuse, 0x1, RZ, 0xc0, !PT ;  /* 0x0000000143ff7812 */ /* 0x040fe4000782c0ff */
[----:B------:R-:W-:Y:S02]  /*19980*/  LOP3.LUT P2, RZ, R67, 0x2, RZ, 0xc0, !PT ;  /* 0x0000000243ff7812 */ /* 0x000fe4000784c0ff */
[----:B------:R-:W-:Y:S02]  /*19990*/  SHF.R.U32.HI R76, RZ, R3, R76 ;  /* 0x00000003ff4c7219 */ /* 0x000fe4000001164c */
[----:B------:R-:W-:-:S02]  /*199a0*/  PLOP3.LUT P0, PT, P1, P0, P2, 0xe0, 0x0 ;  /* 0x000000000000781c */ /* 0x000fc40000f01c20 */
[----:B------:R-:W-:Y:S02]  /*199b0*/  LOP3.LUT P1, RZ, R69, 0x7fffff, RZ, 0xc0, !PT ;  /* 0x007fffff45ff7812 */ /* 0x000fe4000782c0ff */
[----:B------:R-:W-:-:S04]  /*199c0*/  SEL R0, RZ, 0x1, !P0 ;  /* 0x00000001ff007807 */ /* 0x000fc80004000000 */
[----:B------:R-:W-:-:S04]  /*199d0*/  IADD3 R0, PT, PT, -R0, RZ, RZ ;  /* 0x000000ff00007210 */ /* 0x000fc80007ffe1ff */
[----:B------:R-:W-:-:S13]  /*199e0*/  ISETP.GE.AND P0, PT, R0, RZ, PT ;  /* 0x000000ff0000720c */ /* 0x000fda0003f06270 */
[----:B------:R-:W-:-:S04]  /*199f0*/  @!P0 IADD3 R76, PT, PT, R76, 0x1, RZ ;  /* 0x000000014c4c8810 */ /* 0x000fc80007ffe0ff */
[----:B------:R-:W-:-:S04]  /*19a00*/  @!P1 SHF.L.U32 R76, R76, 0x1, RZ ;  /* 0x000000014c4c9819 */ /* 0x000fc800000006ff */
[----:B------:R-:W-:Y:S01]  /*19a10*/  LOP3.LUT R67, R76, 0x80000000, R69, 0xf8, !PT ;  /* 0x800000004c437812 */ /* 0x000fe200078ef845 */
[----:B------:R-:W-:Y:S06]  /*19a20*/  BRA `(.L_x_1334) ;  /* 0x0000000000047947 */ /* 0x000fec0003800000 */
.L_x_1335:
[----:B------:R0:W1:Y:S02]  /*19a30*/  MUFU.RCP R67, R69 ;  /* 0x0000004500437308 */ /* 0x0000640000001000 */
.L_x_1334:
[----:B------:R-:W-:Y:S05]  /*19a40*/  BSYNC.RECONVERGENT B0 ;  /* 0x0000000000007941 */ /* 0x000fea0003800200 */
.L_x_1332:
[----:B0-----:R-:W-:-:S04]  /*19a50*/  MOV R69, 0x0 ;  /* 0x0000000000457802 */ /* 0x001fc80000000f00 */
[----:B-1----:R-:W-:Y:S05]  /*19a60*/  RET.REL.NODEC R68 `(_Z15pp_force_kernelPKfS0_S0_iiffPKiS2_PfS3_S3_) ;  /* 0xfffffe6444647950 */ /* 0x002fea0003c3ffff */
        .weak           $__internal_2_$__cuda_sm20_sqrt_rn_f32_slowpath
        .type           $__internal_2_$__cuda_sm20_sqrt_rn_f32_slowpath,@function
        .size           $__internal_2_$__cuda_sm20_sqrt_rn_f32_slowpath,($__internal_3_$__cuda_sm3x_div_rn_noftz_f32_slowpath - $__internal_2_$__cuda_sm20_sqrt_rn_f32_slowpath)
$__internal_2_$__cuda_sm20_sqrt_rn_f32_slowpath:
[----:B------:R-:W-:-:S13]  /*19a70*/  LOP3.LUT P0, RZ, R3, 0x7fffffff, RZ, 0xc0, !PT ;  /* 0x7fffffff03ff7812 */ /* 0x000fda000780c0ff */
[----:B------:R-:W-:Y:S01]  /*19a80*/  @!P0 MOV R75, R3 ;  /* 0x00000003004b8202 */ /* 0x000fe20000000f00 */
[----:B------:R-:W-:Y:S06]  /*19a90*/  @!P0 BRA `(.L_x_1336) ;  /* 0x0000000000408947 */ /* 0x000fec0003800000 */
[----:B------:R-:W-:-:S13]  /*19aa0*/  FSETP.GEU.FTZ.AND P0, PT, R3, RZ, PT ;  /* 0x000000ff0300720b */ /* 0x000fda0003f1e000 */
[----:B------:R-:W-:Y:S01]  /*19ab0*/  @!P0 MOV R75, 0x7fffffff ;  /* 0x7fffffff004b8802 */ /* 0x000fe20000000f00 */
[----:B------:R-:W-:Y:S06]  /*19ac0*/  @!P0 BRA `(.L_x_1336) ;  /* 0x0000000000348947 */ /* 0x000fec0003800000 */
[----:B------:R-:W-:-:S13]  /*19ad0*/  FSETP.GTU.FTZ.AND P0, PT, |R3|, +INF , PT ;  /* 0x7f8000000300780b */ /* 0x000fda0003f1c200 */
[----:B------:R-:W-:Y:S01]  /*19ae0*/  @P0 FADD.FTZ R75, R3, 1 ;  /* 0x3f800000034b0421 */ /* 0x000fe20000010000 */
[----:B------:R-:W-:Y:S06]  /*19af0*/  @P0 BRA `(.L_x_1336) ;  /* 0x0000000000280947 */ /* 0x000fec0003800000 */
[----:B------:R-:W-:-:S13]  /*19b00*/  FSETP.NEU.FTZ.AND P0, PT, |R3|, +INF , PT ;  /* 0x7f8000000300780b */ /* 0x000fda0003f1d200 */
[----:B------:R-:W-:Y:S01]  /*19b10*/  @P0 FFMA R76, R3, 1.84467440737095516160e+19, RZ ;  /* 0x5f800000034c0823 */ /* 0x000fe200000000ff */
[----:B------:R-:W-:-:S03]  /*19b20*/  @!P0 MOV R75, R3 ;  /* 0x00000003004b8202 */ /* 0x000fc60000000f00 */
[----:B------:R-:W0:Y:S02]  /*19b30*/  @P0 MUFU.RSQ R67, R76 ;  /* 0x0000004c00430308 */ /* 0x000e240000001400 */
[----:B0-----:R-:W-:Y:S01]  /*19b40*/  @P0 FMUL.FTZ R69, R76, R67 ;  /* 0x000000434c450220 */ /* 0x001fe20000410000 */
[----:B------:R-:W-:-:S03]  /*19b50*/  @P0 FMUL.FTZ R67, R67, 0.5 ;  /* 0x3f00000043430820 */ /* 0x000fc60000410000 */
[----:B------:R-:W-:-:S04]  /*19b60*/  @P0 FADD.FTZ R68, -R69, -RZ ;  /* 0x800000ff45440221 */ /* 0x000fc80000010100 */
[----:B------:R-:W-:-:S04]  /*19b70*/  @P0 FFMA R68, R69, R68, R76 ;  /* 0x0000004445440223 */ /* 0x000fc8000000004c */
[----:B------:R-:W-:-:S04]  /*19b80*/  @P0 FFMA R67, R68, R67, R69 ;  /* 0x0000004344430223 */ /* 0x000fc80000000045 */
[----:B------:R-:W-:-:S07]  /*19b90*/  @P0 FMUL.FTZ R75, R67, 2.3283064365386962891e-10 ;  /* 0x2f800000434b0820 */ /* 0x000fce0000410000 */
.L_x_1336:
[----:B------:R-:W-:Y:S01]  /*19ba0*/  HFMA2 R69, -RZ, RZ, 0, 0 ;  /* 0x00000000ff457431 */ /* 0x000fe200000001ff */
[----:B------:R-:W-:-:S04]  /*19bb0*/  MOV R68, R0 ;  /* 0x0000000000447202 */ /* 0x000fc80000000f00 */
[----:B------:R-:W-:Y:S05]  /*19bc0*/  RET.REL.NODEC R68 `(_Z15pp_force_kernelPKfS0_S0_iiffPKiS2_PfS3_S3_) ;  /* 0xfffffe64440c7950 */ /* 0x000fea0003c3ffff */
        .weak           $__internal_3_$__cuda_sm3x_div_rn_noftz_f32_slowpath
        .type           $__internal_3_$__cuda_sm3x_div_rn_noftz_f32_slowpath,@function
        .size           $__internal_3_$__cuda_sm3x_div_rn_noftz_f32_slowpath,(.L_x_1359 - $__internal_3_$__cuda_sm3x_div_rn_noftz_f32_slowpath)
$__internal_3_$__cuda_sm3x_div_rn_noftz_f32_slowpath:
[----:B------:R-:W-:Y:S01]  /*19bd0*/  SHF.R.U32.HI R67, RZ, 0x17, R3 ;  /* 0x00000017ff437819 */ /* 0x000fe20000011603 */
[----:B------:R-:W-:Y:S01]  /*19be0*/  BSSY.RECONVERGENT B0, `(.L_x_1337) ;  /* 0x0000062000007945 */ /* 0x000fe20003800200 */
[----:B------:R-:W-:Y:S02]  /*19bf0*/  SHF.R.U32.HI R75, RZ, 0x17, R0 ;  /* 0x00000017ff4b7819 */ /* 0x000fe40000011600 */
[----:B------:R-:W-:Y:S02]  /*19c00*/  LOP3.LUT R67, R67, 0xff, RZ, 0xc0, !PT ;  /* 0x000000ff43437812 */ /* 0x000fe400078ec0ff */
[----:B------:R-:W-:Y:S02]  /*19c10*/  LOP3.LUT R75, R75, 0xff, RZ, 0xc0, !PT ;  /* 0x000000ff4b4b7812 */ /* 0x000fe400078ec0ff */
[----:B------:R-:W-:Y:S02]  /*19c20*/  IADD3 R76, PT, PT, R67, -0x1, RZ ;  /* 0xffffffff434c7810 */ /* 0x000fe40007ffe0ff */
[----:B------:R-:W-:-:S02]  /*19c30*/  IADD3 R77, PT, PT, R75, -0x1, RZ ;  /* 0xffffffff4b4d7810 */ /* 0x000fc40007ffe0ff */
[----:B------:R-:W-:-:S04]  /*19c40*/  ISETP.GT.U32.AND P0, PT, R76, 0xfd, PT ;  /* 0x000000fd4c00780c */ /* 0x000fc80003f04070 */
[----:B------:R-:W-:-:S13]  /*19c50*/  ISETP.GT.U32.OR P0, PT, R77, 0xfd, P0 ;  /* 0x000000fd4d00780c */ /* 0x000fda0000704470 */
[----:B------:R-:W-:Y:S01]  /*19c60*/  @!P0 MOV R69, RZ ;  /* 0x000000ff00458202 */ /* 0x000fe20000000f00 */
[----:B------:R-:W-:Y:S06]  /*19c70*/  @!P0 BRA `(.L_x_1338) ;  /* 0x00000000005c8947 */ /* 0x000fec0003800000 */
[----:B------:R-:W-:Y:S02]  /*19c80*/  FSETP.GTU.FTZ.AND P0, PT, |R0|, +INF , PT ;  /* 0x7f8000000000780b */ /* 0x000fe40003f1c200 */
[----:B------:R-:W-:-:S04]  /*19c90*/  FSETP.GTU.FTZ.AND P1, PT, |R3|, +INF , PT ;  /* 0x7f8000000300780b */ /* 0x000fc80003f3c200 */
[----:B------:R-:W-:-:S13]  /*19ca0*/  PLOP3.LUT P0, PT, P0, P1, PT, 0xf8, 0x8f ;  /* 0x00000000008f781c */ /* 0x000fda0000703f70 */
[----:B------:R-:W-:Y:S05]  /*19cb0*/  @P0 BRA `(.L_x_1339) ;  /* 0x00000004004c0947 */ /* 0x000fea0003800000 */
[----:B------:R-:W-:-:S13]  /*19cc0*/  LOP3.LUT P0, RZ, R3, 0x7fffffff, R0, 0xc8, !PT ;  /* 0x7fffffff03ff7812 */ /* 0x000fda000780c800 */
[----:B------:R-:W-:Y:S05]  /*19cd0*/  @!P0 BRA `(.L_x_1340) ;  /* 0x00000004003c8947 */ /* 0x000fea0003800000 */
[C---:B------:R-:W-:Y:S02]  /*19ce0*/  FSETP.NEU.FTZ.AND P2, PT, |R0|.reuse, +INF , PT ;  /* 0x7f8000000000780b */ /* 0x040fe40003f5d200 */
[----:B------:R-:W-:Y:S02]  /*19cf0*/  FSETP.NEU.FTZ.AND P1, PT, |R3|, +INF , PT ;  /* 0x7f8000000300780b */ /* 0x000fe40003f3d200 */
[----:B------:R-:W-:-:S11]  /*19d00*/  FSETP.NEU.FTZ.AND P0, PT, |R0|, +INF , PT ;  /* 0x7f8000000000780b */ /* 0x000fd60003f1d200 */
[----:B------:R-:W-:Y:S05]  /*19d10*/  @!P1 BRA !P2, `(.L_x_1340) ;  /* 0x00000004002c9947 */ /* 0x000fea0005000000 */
[----:B------:R-:W-:-:S04]  /*19d20*/  LOP3.LUT P2, RZ, R0, 0x7fffffff, RZ, 0xc0, !PT ;  /* 0x7fffffff00ff7812 */ /* 0x000fc8000784c0ff */
[----:B------:R-:W-:-:S13]  /*19d30*/  PLOP3.LUT P2, PT, P1, P2, PT, 0x2f, 0xf2 ;  /* 0x0000000000f2781c */ /* 0x000fda0000f44577 */
[----:B------:R-:W-:Y:S05]  /*19d40*/  @P2 BRA `(.L_x_1341) ;  /* 0x0000000400182947 */ /* 0x000fea0003800000 */
[----:B------:R-:W-:-:S04]  /*19d50*/  LOP3.LUT P1, RZ, R3, 0x7fffffff, RZ, 0xc0, !PT ;  /* 0x7fffffff03ff7812 */ /* 0x000fc8000782c0ff */
[----:B------:R-:W-:-:S13]  /*19d60*/  PLOP3.LUT P0, PT, P0, P1, PT, 0x2f, 0xf2 ;  /* 0x0000000000f2781c */ /* 0x000fda0000702577 */
[----:B------:R-:W-:Y:S05]  /*19d70*/  @P0 BRA `(.L_x_1342) ;  /* 0x0000000400000947 */ /* 0x000fea0003800000 */
[----:B------:R-:W-:Y:S02]  /*19d80*/  ISETP.GE.AND P0, PT, R77, RZ, PT ;  /* 0x000000ff4d00720c */ /* 0x000fe40003f06270 */
[----:B------:R-:W-:-:S11]  /*19d90*/  ISETP.GE.AND P1, PT, R76, RZ, PT ;  /* 0x000000ff4c00720c */ /* 0x000fd60003f26270 */
[----:B------:R-:W-:Y:S01]  /*19da0*/  @P0 MOV R69, RZ ;  /* 0x000000ff00450202 */ /* 0x000fe20000000f00 */
[----:B------:R-:W-:Y:S01]  /*19db0*/  @!P0 FFMA R0, R0, 1.84467440737095516160e+19, RZ ;  /* 0x5f80000000008823 */ /* 0x000fe200000000ff */
[----:B------:R-:W-:Y:S01]  /*19dc0*/  @!P0 MOV R69, 0xffffffc0 ;  /* 0xffffffc000458802 */ /* 0x000fe20000000f00 */
[----:B------:R-:W-:-:S03]  /*19dd0*/  @!P1 FFMA R3, R3, 1.84467440737095516160e+19, RZ ;  /* 0x5f80000003039823 */ /* 0x000fc600000000ff */
[----:B------:R-:W-:-:S07]  /*19de0*/  @!P1 IADD3 R69, PT, PT, R69, 0x40, RZ ;  /* 0x0000004045459810 */ /* 0x000fce0007ffe0ff */
.L_x_1338:
[----:B------:R-:W-:Y:S01]  /*19df0*/  LEA R76, R67, 0xc0800000, 0x17 ;  /* 0xc0800000434c7811 */ /* 0x000fe200078eb8ff */
[----:B------:R-:W-:Y:S01]  /*19e00*/  BSSY.RECONVERGENT B1, `(.L_x_1343) ;  /* 0x0000036000017945 */ /* 0x000fe20003800200 */
[----:B------:R-:W-:Y:S02]  /*19e10*/  IADD3 R75, PT, PT, R75, -0x7f, RZ ;  /* 0xffffff814b4b7810 */ /* 0x000fe40007ffe0ff */
[----:B------:R-:W-:-:S03]  /*19e20*/  IADD3 R79, PT, PT, -R76, R3, RZ ;  /* 0x000000034c4f7210 */ /* 0x000fc60007ffe1ff */
[----:B------:R-:W-:Y:S01]  /*19e30*/  IMAD R0, R75, -0x800000, R0 ;  /* 0xff8000004b007824 */ /* 0x000fe200078e0200 */
[----:B------:R-:W0:Y:S01]  /*19e40*/  MUFU.RCP R76, R79 ;  /* 0x0000004f004c7308 */ /* 0x000e220000001000 */
[----:B------:R-:W-:-:S04]  /*19e50*/  FADD.FTZ R3, -R79, -RZ ;  /* 0x800000ff4f037221 */ /* 0x000fc80000010100 */
[----:B0-----:R-:W-:-:S04]  /*19e60*/  FFMA R77, R76, R3, 1 ;  /* 0x3f8000004c4d7423 */ /* 0x001fc80000000003 */
[----:B------:R-:W-:-:S04]  /*19e70*/  FFMA R77, R76, R77, R76 ;  /* 0x0000004d4c4d7223 */ /* 0x000fc8000000004c */
[----:B------:R-:W-:-:S04]  /*19e80*/  FFMA R76, R0, R77, RZ ;  /* 0x0000004d004c7223 */ /* 0x000fc800000000ff */
[----:B------:R-:W-:-:S04]  /*19e90*/  FFMA R78, R3, R76, R0 ;  /* 0x0000004c034e7223 */ /* 0x000fc80000000000 */
[----:B------:R-:W-:Y:S01]  /*19ea0*/  FFMA R78, R77, R78, R76 ;  /* 0x0000004e4d4e7223 */ /* 0x000fe2000000004c */
[----:B------:R-:W-:-:S03]  /*19eb0*/  IADD3 R76, PT, PT, R75, 0x7f, -R67 ;  /* 0x0000007f4b4c7810 */ /* 0x000fc60007ffe843 */
[----:B------:R-:W-:Y:S01]  /*19ec0*/  FFMA R3, R3, R78, R0 ;  /* 0x0000004e03037223 */ /* 0x000fe20000000000 */
[----:B------:R-:W-:-:S03]  /*19ed0*/  IADD3 R69, PT, PT, R76, R69, RZ ;  /* 0x000000454c457210 */ /* 0x000fc60007ffe0ff */
[----:B------:R-:W-:-:S05]  /*19ee0*/  FFMA R0, R77, R3, R78 ;  /* 0x000000034d007223 */ /* 0x000fca000000004e */
[----:B------:R-:W-:-:S04]  /*19ef0*/  SHF.R.U32.HI R67, RZ, 0x17, R0 ;  /* 0x00000017ff437819 */ /* 0x000fc80000011600 */
[----:B------:R-:W-:-:S04]  /*19f00*/  LOP3.LUT R76, R67, 0xff, RZ, 0xc0, !PT ;  /* 0x000000ff434c7812 */ /* 0x000fc800078ec0ff */
[----:B------:R-:W-:-:S04]  /*19f10*/  IADD3 R67, PT, PT, R76, R69, RZ ;  /* 0x000000454c437210 */ /* 0x000fc80007ffe0ff */
[----:B------:R-:W-:-:S04]  /*19f20*/  IADD3 R75, PT, PT, R67, -0x1, RZ ;  /* 0xffffffff434b7810 */ /* 0x000fc80007ffe0ff */
        /* <DEDUP_REMOVED lines=10> */
[CCC-:B------:R-:W-:Y:S01]  /*19fd0*/  FFMA.RP R75, R77.reuse, R3.reuse, R78.reuse ;  /* 0x000000034d4b7223 */ /* 0x1c0fe2000000804e */
[----:B------:R-:W-:Y:S01]  /*19fe0*/  FFMA.RM R78, R77, R3, R78 ;  /* 0x000000034d4e7223 */ /* 0x000fe2000000404e */
[----:B------:R-:W-:Y:S02]  /*19ff0*/  IADD3 R3, PT, PT, R67, 0x20, RZ ;  /* 0x0000002043037810 */ /* 0x000fe40007ffe0ff */
[----:B------:R-:W-:Y:S02]  /*1a000*/  LOP3.LUT R69, R69, 0x7fffff, RZ, 0xc0, !PT ;  /* 0x007fffff45457812 */ /* 0x000fe400078ec0ff */
[----:B------:R-:W-:Y:S02]  /*1a010*/  ISETP.NE.AND P0, PT, R67, RZ, PT ;  /* 0x000000ff4300720c */ /* 0x000fe40003f05270 */
[----:B------:R-:W-:Y:S02]  /*1a020*/  LOP3.LUT R76, R69, 0x800000, RZ, 0xfc, !PT ;  /* 0x00800000454c7812 */ /* 0x000fe400078efcff */
[----:B------:R-:W-:-:S02]  /*1a030*/  ISETP.NE.AND P1, PT, R67, RZ, PT ;  /* 0x000000ff4300720c */ /* 0x000fc40003f25270 */
[----:B------:R-:W-:Y:S02]  /*1a040*/  IADD3 R67, PT, PT, -R67, RZ, RZ ;  /* 0x000000ff43437210 */ /* 0x000fe40007ffe1ff */
[----:B------:R-:W-:Y:S02]  /*1a050*/  SHF.L.U32 R3, R76, R3, RZ ;  /* 0x000000034c037219 */ /* 0x000fe400000006ff */
[----:B------:R-:W-:Y:S02]  /*1a060*/  FSETP.NEU.FTZ.AND P2, PT, R75, R78, PT ;  /* 0x0000004e4b00720b */ /* 0x000fe40003f5d000 */
[----:B------:R-:W-:Y:S02]  /*1a070*/  SEL R67, R67, RZ, P0 ;  /* 0x000000ff43437207 */ /* 0x000fe40000000000 */
[----:B------:R-:W-:Y:S02]  /*1a080*/  ISETP.NE.AND P1, PT, R3, RZ, P1 ;  /* 0x000000ff0300720c */ /* 0x000fe40000f25270 */
[----:B------:R-:W-:-:S02]  /*1a090*/  SHF.R.U32.HI R76, RZ, R67, R76 ;  /* 0x00000043ff4c7219 */ /* 0x000fc4000001164c */
[----:B------:R-:W-:Y:S02]  /*1a0a0*/  PLOP3.LUT P1, PT, P2, P1, PT, 0xf8, 0x8f ;  /* 0x00000000008f781c */ /* 0x000fe40001723f70 */
[----:B------:R-:W-:Y:S02]  /*1a0b0*/  SHF.R.U32.HI R67, RZ, 0x1, R76 ;  /* 0x00000001ff437819 */ /* 0x000fe4000001164c */
[----:B------:R-:W-:-:S04]  /*1a0c0*/  SEL R78, RZ, 0x1, !P1 ;  /* 0x00000001ff4e7807 */ /* 0x000fc80004800000 */
[----:B------:R-:W-:-:S04]  /*1a0d0*/  LOP3.LUT R3, R78, 0x1, R67, 0xf8, !PT ;  /* 0x000000014e037812 */ /* 0x000fc800078ef843 */
[----:B------:R-:W-:-:S04]  /*1a0e0*/  LOP3.LUT R76, R3, R76, RZ, 0xc0, !PT ;  /* 0x0000004c034c7212 */ /* 0x000fc800078ec0ff */
[----:B------:R-:W-:-:S04]  /*1a0f0*/  IADD3 R67, PT, PT, R67, R76, RZ ;  /* 0x0000004c43437210 */ /* 0x000fc80007ffe0ff */
[----:B------:R-:W-:Y:S01]  /*1a100*/  LOP3.LUT R0, R67, R0, RZ, 0xfc, !PT ;  /* 0x0000000043007212 */ /* 0x000fe200078efcff */
[----:B------:R-:W-:Y:S06]  /*1a110*/  BRA `(.L_x_1346) ;  /* 0x0000000000107947 */ /* 0x000fec0003800000 */
.L_x_1345:
[----:B------:R-:W-:-:S04]  /*1a120*/  LOP3.LUT R0, R0, 0x80000000, RZ, 0xc0, !PT ;  /* 0x8000000000007812 */ /* 0x000fc800078ec0ff */
[----:B------:R-:W-:Y:S01]  /*1a130*/  LOP3.LUT R0, R0, 0x7f800000, RZ, 0xfc, !PT ;  /* 0x7f80000000007812 */ /* 0x000fe200078efcff */
[----:B------:R-:W-:Y:S06]  /*1a140*/  BRA `(.L_x_1346) ;  /* 0x0000000000047947 */ /* 0x000fec0003800000 */
.L_x_1344:
[----:B------:R-:W-:-:S07]  /*1a150*/  LEA R0, R69, R0, 0x17 ;  /* 0x0000000045007211 */ /* 0x000fce00078eb8ff */
.L_x_1346:
[----:B------:R-:W-:Y:S05]  /*1a160*/  BSYNC.RECONVERGENT B1 ;  /* 0x0000000000017941 */ /* 0x000fea0003800200 */
.L_x_1343:
[----:B------:R-:W-:Y:S05]  /*1a170*/  BRA `(.L_x_1347) ;  /* 0x0000000000207947 */ /* 0x000fea0003800000 */
.L_x_1342:
[----:B------:R-:W-:-:S04]  /*1a180*/  LOP3.LUT R0, R3, 0x80000000, R0, 0x48, !PT ;  /* 0x8000000003007812 */ /* 0x000fc800078e4800 */
[----:B------:R-:W-:Y:S01]  /*1a190*/  LOP3.LUT R0, R0, 0x7f800000, RZ, 0xfc, !PT ;  /* 0x7f80000000007812 */ /* 0x000fe200078efcff */
[----:B------:R-:W-:Y:S06]  /*1a1a0*/  BRA `(.L_x_1347) ;  /* 0x0000000000147947 */ /* 0x000fec0003800000 */
.L_x_1341:
[----:B------:R-:W-:Y:S01]  /*1a1b0*/  LOP3.LUT R0, R3, 0x80000000, R0, 0x48, !PT ;  /* 0x8000000003007812 */ /* 0x000fe200078e4800 */
[----:B------:R-:W-:Y:S06]  /*1a1c0*/  BRA `(.L_x_1347) ;  /* 0x00000000000c7947 */ /* 0x000fec0003800000 */
.L_x_1340:
[----:B------:R-:W0:Y:S01]  /*1a1d0*/  MUFU.RSQ R0, -QNAN ;  /* 0xffc0000000007908 */ /* 0x000e220000001400 */
[----:B------:R-:W-:Y:S05]  /*1a1e0*/  BRA `(.L_x_1347) ;  /* 0x0000000000047947 */ /* 0x000fea0003800000 */
.L_x_1339:
[----:B------:R-:W-:-:S07]  /*1a1f0*/  FADD.FTZ R0, R0, R3 ;  /* 0x0000000300007221 */ /* 0x000fce0000010000 */
.L_x_1347:
[----:B------:R-:W-:Y:S05]  /*1a200*/  BSYNC.RECONVERGENT B0 ;  /* 0x0000000000007941 */ /* 0x000fea0003800200 */
.L_x_1337:
[----:B------:R-:W-:-:S04]  /*1a210*/  HFMA2 R69, -RZ, RZ, 0, 0 ;  /* 0x00000000ff457431 */ /* 0x000fc800000001ff */
[----:B0-----:R-:W-:Y:S05]  /*1a220*/  RET.REL.NODEC R68 `(_Z15pp_force_kernelPKfS0_S0_iiffPKiS2_PfS3_S3_) ;  /* 0xfffffe5c44747950 */ /* 0x001fea0003c3ffff */
.L_x_1348:
        /* <DEDUP_REMOVED lines=13> */
.L_x_1359:


//--------------------- .text._Z27build_cell_start_end_kernelPKjiPiS1_ --------------------------
	.section	.text._Z27build_cell_start_end_kernelPKjiPiS1_,"ax",@progbits
	.align	128
        .global         _Z27build_cell_start_end_kernelPKjiPiS1_
        .type           _Z27build_cell_start_end_kernelPKjiPiS1_,@function
        .size           _Z27build_cell_start_end_kernelPKjiPiS1_,(.L_x_1373 - _Z27build_cell_start_end_kernelPKjiPiS1_)
        .other          _Z27build_cell_start_end_kernelPKjiPiS1_,@"STO_CUDA_ENTRY STV_DEFAULT"
_Z27build_cell_start_end_kernelPKjiPiS1_:
.text._Z27build_cell_start_end_kernelPKjiPiS1_:
[----:B------:R-:W-:Y:S01]  /*0000*/  LDC R1, c[0x0][0x37c] ;  /* 0x0000df00ff017b82 */ /* 0x000fe20000000800 */
[----:B------:R-:W0:Y:S07]  /*0010*/  S2R R0, SR_TID.X ;  /* 0x0000000000007919 */ /* 0x000e2e0000002100 */
[----:B------:R-:W0:Y:S01]  /*0020*/  S2UR UR5, SR_CTAID.X ;  /* 0x00000000000579c3 */ /* 0x000e220000002500 */
[----:B------:R-:W1:Y:S07]  /*0030*/  LDCU UR4, c[0x0][0x388] ;  /* 0x00007100ff0477ac */ /* 0x000e6e0008000800 */
[----:B------:R-:W0:Y:S02]  /*0040*/  LDC R7, c[0x0][0x360] ;  /* 0x0000d800ff077b82 */ /* 0x000e240000000800 */
[----:B0-----:R-:W-:-:S05]  /*0050*/  IMAD R7, R7, UR5, R0 ;  /* 0x0000000507077c24 */ /* 0x001fca000f8e0200 */
[----:B-1----:R-:W-:-:S13]  /*0060*/  ISETP.GE.AND P0, PT, R7, UR4, PT ;  /* 0x0000000407007c0c */ /* 0x002fda000bf06270 */
[----:B------:R-:W-:Y:S05]  /*0070*/  @P0 EXIT ;  /* 0x000000000000094d */ /* 0x000fea0003800000 */
[----:B------:R-:W0:Y:S01]  /*0080*/  LDC.64 R2, c[0x0][0x380] ;  /* 0x0000e000ff027b82 */ /* 0x000e220000000a00 */
[----:B------:R-:W1:Y:S01]  /*0090*/  LDCU.64 UR6, c[0x0][0x358] ;  /* 0x00006b00ff0677ac */ /* 0x000e620008000a00 */
[----:B0-----:R-:W-:-:S05]  /*00a0*/  IMAD.WIDE R2, R7, 0x4, R2 ;  /* 0x0000000407027825 */ /* 0x001fca00078e0202 */
[----:B-1----:R0:W5:Y:S01]  /*00b0*/  LDG.E.CONSTANT R9, desc[UR6][R2.64] ;  /* 0x0000000602097981 */ /* 0x002162000c1e9900 */
[----:B------:R-:W-:Y:S01]  /*00c0*/  ISETP.NE.AND P0, PT, R7, RZ, PT ;  /* 0x000000ff0700720c */ /* 0x000fe20003f05270 */
[----:B------:R-:W-:Y:S04]  /*00d0*/  BSSY.RECONVERGENT B1, `(.L_x_1349) ;  /* 0x000000b000017945 */ /* 0x000fe80003800200 */
[----:B------:R-:W-:Y:S08]  /*00e0*/  BSSY.RELIABLE B0, `(.L_x_1350) ;  /* 0x0000006000007945 */ /* 0x000ff00003800100 */
[----:B0-----:R-:W-:Y:S05]  /*00f0*/  @!P0 BRA `(.L_x_1351) ;  /* 0x0000000000108947 */ /* 0x001fea0003800000 */
[----:B------:R-:W2:Y:S02]  /*0100*/  LDG.E.CONSTANT R0, desc[UR6][R2.64+-0x4] ;  /* 0xfffffc0602007981 */ /* 0x000ea4000c1e9900 */
[----:B--2--5:R-:W-:-:S13]  /*0110*/  ISETP.NE.AND P0, PT, R0, R9, PT ;  /* 0x000000090000720c */ /* 0x024fda0003f05270 */
[----:B------:R-:W-:Y:S05]  /*0120*/  @!P0 BREAK.RELIABLE B0 ;  /* 0x0000000000008942 */ /* 0x000fea0003800100 */
[----:B------:R-:W-:Y:S05]  /*0130*/  @!P0 BRA `(.L_x_1352) ;  /* 0x0000000000108947 */ /* 0x000fea0003800000 */
.L_x_1351:
[----:B------:R-:W-:Y:S05]  /*0140*/  BSYNC.RELIABLE B0 ;  /* 0x0000000000007941 */ /* 0x000fea0003800100 */
.L_x_1350:
[----:B------:R-:W0:Y:S02]  /*0150*/  LDC.64 R4, c[0x0][0x390] ;  /* 0x0000e400ff047b82 */ /* 0x000e240000000a00 */
[----:B0----5:R-:W-:-:S05]  /*0160*/  IMAD.WIDE.U32 R4, R9, 0x4, R4 ;  /* 0x0000000409047825 */ /* 0x021fca00078e0004 */
[----:B------:R0:W-:Y:S02]  /*0170*/  STG.E desc[UR6][R4.64], R7 ;  /* 0x0000000704007986 */ /* 0x0001e4000c101906 */
.L_x_1352:
[----:B------:R-:W-:Y:S05]  /*0180*/  BSYNC.RECONVERGENT B1 ;  /* 0x0000000000017941 */ /* 0x000fea0003800200 */
.L_x_1349:
[----:B------:R-:W-:Y:S05]  /*0190*/  WARPSYNC.ALL ;  /* 0x0000000000007948 */ /* 0x000fea0003800000 */
[----:B------:R-:W-:Y:S01]  /*01a0*/  UIADD3 UR4, UPT, UPT, UR4, -0x1, URZ ;  /* 0xffffffff04047890 */ /* 0x000fe2000fffe0ff */
[----:B------:R-:W-:Y:S05]  /*01b0*/  BSSY.RECONVERGENT B1, `(.L_x_1353) ;  /* 0x0000006000017945 */ /* 0x000fea0003800200 */
[----:B------:R-:W-:-:S13]  /*01c0*/  ISETP.NE.AND P0, PT, R7, UR4, PT ;  /* 0x0000000407007c0c */ /* 0x000fda000bf05270 */
[----:B------:R-:W-:Y:S05]  /*01d0*/  @!P0 BRA `(.L_x_1354) ;  /* 0x00000000000c8947 */ /* 0x000fea0003800000 */
[----:B------:R-:W2:Y:S02]  /*01e0*/  LDG.E.CONSTANT R2, desc[UR6][R2.64+0x4] ;  /* 0x0000040602027981 */ /* 0x000ea4000c1e9900 */
[----:B--2---:R-:W-:-:S13]  /*01f0*/  ISETP.NE.AND P0, PT, R2, R9, PT ;  /* 0x000000090200720c */ /* 0x004fda0003f05270 */
[----:B------:R-:W-:Y:S05]  /*0200*/  @!P0 EXIT ;  /* 0x000000000000894d */ /* 0x000fea0003800000 */
.L_x_1354:
[----:B------:R-:W-:Y:S05]  /*0210*/  BSYNC.RECONVERGENT B1 ;  /* 0x0000000000017941 */ /* 0x000fea0003800200 */
.L_x_1353:
[----:B------:R-:W1:Y:S01]  /*0220*/  LDC.64 R2, c[0x0][0x398] ;  /* 0x0000e600ff027b82 */ /* 0x000e620000000a00 */
[----:B0-----:R-:W-:Y:S01]  /*0230*/  IADD3 R7, PT, PT, R7, 0x1, RZ ;  /* 0x0000000107077810 */ /* 0x001fe20007ffe0ff */
[----:B-1----:R-:W-:-:S05]  /*0240*/  IMAD.WIDE.U32 R2, R9, 0x4, R2 ;  /* 0x0000000409027825 */ /* 0x002fca00078e0002 */
[----:B------:R-:W-:Y:S01]  /*0250*/  STG.E desc[UR6][R2.64], R7 ;  /* 0x0000000702007986 */ /* 0x000fe2000c101906 */
[----:B------:R-:W-:Y:S05]  /*0260*/  EXIT ;  /* 0x000000000000794d */ /* 0x000fea0003800000 */
.L_x_1355:
        /* <DEDUP_REMOVED lines=9> */
.L_x_1373:


//--------------------- .nv.shared._ZN3cub18CUB_300001_SM_10006detail10radix_sort29DeviceRadixSortOnesweepKernelINS1_5radix10policy_hubIjjyE10Policy1000ELNS0_9SortOrderE0EjjyiiNS1_21identity_decomposer_tEEEvPT5_SB_PT3_PKSC_PT1_PKSG_PT2_PKSK_T4_iiT6_ --------------------------
	.section	.nv.shared._ZN3cub18CUB_300001_SM_10006detail10radix_sort29DeviceRadixSortOnesweepKernelINS1_5radix10policy_hubIjjyE10Policy1000ELNS0_9SortOrderE0EjjyiiNS1_21identity_decomposer_tEEEvPT5_SB_PT3_PKSC_PT1_PKSG_PT2_PKSK_T4_iiT6_,"aw",@nobits
	.sectionflags	@""
	.align	16
.nv.shared._ZN3cub18CUB_300001_SM_10006detail10radix_sort29DeviceRadixSortOnesweepKernelINS1_5radix10policy_hubIjjyE10Policy1000ELNS0_9SortOrderE0EjjyiiNS1_21identity_decomposer_tEEEvPT5_SB_PT3_PKSC_PT1_PKSG_PT2_PKSK_T4_iiT6_:
	.zero		29184


//--------------------- .nv.shared.reserved.0     --------------------------
	.section	.nv.shared.reserved.0,"aw",@nobits
	.weak		__nv_reservedSMEM_offset_0_alias
	.size		__nv_reservedSMEM_offset_0_alias, 0, 64
	.other		__nv_reservedSMEM_offset_0_alias,@"STO_CUDA_RESERVED_SHARED STV_DEFAULT"
__nv_reservedSMEM_offset_0_alias:
	.zero		0
	.zero		64


//--------------------- .nv.global                --------------------------
	.section	.nv.global,"aw",@nobits
.nv.global:
	.type		_ZN34_INTERNAL_215a4c80_4_k_cu_106519406thrust24THRUST_300001_SM_1000_NS12placeholders2_8E,@object
	.size		_ZN34_INTERNAL_215a4c80_4_k_cu_106519406thrust24THRUST_300001_SM_1000_NS12placeholders2_8E,(_ZN34_INTERNAL_215a4c80_4_k_cu_106519404cuda3std3__436_GLOBAL__N__215a4c80_4_k_cu_106519406ignoreE - _ZN34_INTERNAL_215a4c80_4_k_cu_106519406thrust24THRUST_300001_SM_1000_NS12placeholders2_8E)
_ZN34_INTERNAL_215a4c80_4_k_cu_106519406thrust24THRUST_300001_SM_1000_NS12placeholders2_8E:
	.zero		1
	.type		_ZN34_INTERNAL_215a4c80_4_k_cu_106519404cuda3std3__436_GLOBAL__N__215a4c80_4_k_cu_106519406ignoreE,@object
	.size		_ZN34_INTERNAL_215a4c80_4_k_cu_106519404cuda3std3__436_GLOBAL__N__215a4c80_4_k_cu_106519406ignoreE,(_ZN34_INTERNAL_215a4c80_4_k_cu_106519404cuda3std6ranges3__45__cpo4dataE - _ZN34_INTERNAL_215a4c80_4_k_cu_106519404cuda3std3__436_GLOBAL__N__215a4c80_4_k_cu_106519406ignoreE)
_ZN34_INTERNAL_215a4c80_4_k_cu_106519404cuda3std3__436_GLOBAL__N__215a4c80_4_k_cu_106519406ignoreE:
	.zero		1
	.type		_ZN34_INTERNAL_215a4c80_4_k_cu_106519404cuda3std6ranges3__45__cpo4dataE,@object
	.size		_ZN34_INTERNAL_215a4c80_4_k_cu_106519404cuda3std6ranges3__45__cpo4dataE,(_ZN34_INTERNAL_215a4c80_4_k_cu_106519406thrust24THRUST_300001_SM_1000_NS6system3cpp3parE - _ZN34_INTERNAL_215a4c80_4_k_cu_106519404cuda3std6ranges3__45__cpo4dataE)
_ZN34_INTERNAL_215a4c80_4_k_cu_106519404cuda3std6ranges3__45__cpo4dataE:
	.zero		1
	.type		_ZN34_INTERNAL_215a4c80_4_k_cu_106519406thrust24THRUST_300001_SM_1000_NS6system3cpp3parE,@object
	.size		_ZN34_INTERNAL_215a4c80_4_k_cu_106519406thrust24THRUST_300001_SM_1000_NS6system3cpp3parE,(_ZN34_INTERNAL_215a4c80_4_k_cu_106519404cuda3std3__45__cpo5beginE - _ZN34_INTERNAL_215a4c80_4_k_cu_106519406thrust24THRUST_300001_SM_1000_NS6system3cpp3parE)
_ZN34_INTERNAL_215a4c80_4_k_cu_106519406thrust24THRUST_300001_SM_1000_NS6system3cpp3parE:
	.zero		1
	.type		_ZN34_INTERNAL_215a4c80_4_k_cu_106519404cuda3std3__45__cpo5beginE,@object
	.size		_ZN34_INTERNAL_215a4c80_4_k_cu_106519404cuda3std3__45__cpo5beginE,(_ZN34_INTERNAL_215a4c80_4_k_cu_106519404cuda3std6ranges3__45__cpo5beginE - _ZN34_INTERNAL_215a4c80_4_k_cu_106519404cuda3std3__45__cpo5beginE)
_ZN34_INTERNAL_215a4c80_4_k_cu_106519404cuda3std3__45__cpo5beginE:
	.zero		1
	.type		_ZN34_INTERNAL_215a4c80_4_k_cu_106519404cuda3std6ranges3__45__cpo5beginE,@object
	.size		_ZN34_INTERNAL_215a4c80_4_k_cu_106519404cuda3std6ranges3__45__cpo5beginE,(_ZN34_INTERNAL_215a4c80_4_k_cu_106519406thrust24THRUST_300001_SM_1000_NS6deviceE - _ZN34_INTERNAL_215a4c80_4_k_cu_106519404cuda3std6ranges3__45__cpo5beginE)
_ZN34_INTERNAL_215a4c80_4_k_cu_106519404cuda3std6ranges3__45__cpo5beginE:
	.zero		1
	.type		_ZN34_INTERNAL_215a4c80_4_k_cu_106519406thrust24THRUST_300001_SM_1000_NS6deviceE,@object
	.size		_ZN34_INTERNAL_215a4c80_4_k_cu_106519406thrust24THRUST_300001_SM_1000_NS6deviceE,(_ZN34_INTERNAL_215a4c80_4_k_cu_106519404cuda3std3__47nulloptE - _ZN34_INTERNAL_215a4c80_4_k_cu_106519406thrust24THRUST_300001_SM_1000_NS6deviceE)
_ZN34_INTERNAL_215a4c80_4_k_cu_106519406thrust24THRUST_300001_SM_1000_NS6deviceE:
	.zero		1
	.type		_ZN34_INTERNAL_215a4c80_4_k_cu_106519404cuda3std3__47nulloptE,@object
	.size		_ZN34_INTERNAL_215a4c80_4_k_cu_106519404cuda3std3__47nulloptE,(_ZN34_INTERNAL_215a4c80_4_k_cu_106519404cuda3std6ranges3__45__cpo8distanceE - _ZN34_INTERNAL_215a4c80_4_k_cu_106519404cuda3std3__47nulloptE)
_ZN34_INTERNAL_215a4c80_4_k_cu_106519404cuda3std3__47nulloptE:
	.zero		1
	.type		_ZN34_INTERNAL_215a4c80_4_k_cu_106519404cuda3std6ranges3__45__cpo8distanceE,@object
	.size		_ZN34_INTERNAL_215a4c80_4_k_cu_106519404cuda3std6ranges3__45__cpo8distanceE,(_ZN34_INTERNAL_215a4c80_4_k_cu_106519406thrust24THRUST_300001_SM_1000_NS12placeholders2_4E - _ZN34_INTERNAL_215a4c80_4_k_cu_106519404cuda3std6ranges3__45__cpo8distanceE)
_ZN34_INTERNAL_215a4c80_4_k_cu_106519404cuda3std6ranges3__45__cpo8distanceE:
	.zero		1
	.type		_ZN34_INTERNAL_215a4c80_4_k_cu_106519406thrust24THRUST_300001_SM_1000_NS12placeholders2_4E,@object
	.size		_ZN34_INTERNAL_215a4c80_4_k_cu_106519406thrust24THRUST_300001_SM_1000_NS12placeholders2_4E,(_ZN34_INTERNAL_215a4c80_4_k_cu_106519404cuda3std3__45__cpo6rbeginE - _ZN34_INTERNAL_215a4c80_4_k_cu_106519406thrust24THRUST_300001_SM_1000_NS12placeholders2_4E)
_ZN34_INTERNAL_215a4c80_4_k_cu_106519406thrust24THRUST_300001_SM_1000_NS12placeholders2_4E:
	.zero		1
	.type		_ZN34_INTERNAL_215a4c80_4_k_cu_106519404cuda3std3__45__cpo6rbeginE,@object
	.size		_ZN34_INTERNAL_215a4c80_4_k_cu_106519404cuda3std3__45__cpo6rbeginE,(_ZN34_INTERNAL_215a4c80_4_k_cu_106519404cuda3std6ranges3__45__cpo7advanceE - _ZN34_INTERNAL_215a4c80_4_k_cu_106519404cuda3std3__45__cpo6rbeginE)
_ZN34_INTERNAL_215a4c80_4_k_cu_106519404cuda3std3__45__cpo6rbeginE:
	.zero		1
	.type		_ZN34_INTERNAL_215a4c80_4_k_cu_106519404cuda3std6ranges3__45__cpo7advanceE,@object
	.size		_ZN34_INTERNAL_215a4c80_4_k_cu_106519404cuda3std6ranges3__45__cpo7advanceE,(_ZN34_INTERNAL_215a4c80_4_k_cu_106519406thrust24THRUST_300001_SM_1000_NS12placeholders3_10E - _ZN34_INTERNAL_215a4c80_4_k_cu_106519404cuda3std6ranges3__45__cpo7advanceE)
_ZN34_INTERNAL_215a4c80_4_k_cu_106519404cuda3std6ranges3__45__cpo7advanceE:
	.zero		1
	.type		_ZN34_INTERNAL_215a4c80_4_k_cu_106519406thrust24THRUST_300001_SM_1000_NS12placeholders3_10E,@object
	.size		_ZN34_INTERNAL_215a4c80_4_k_cu_106519406thrust24THRUST_300001_SM_1000_NS12placeholders3_10E,(_ZN34_INTERNAL_215a4c80_4_k_cu_106519404cuda3std3__48in_placeE - _ZN34_INTERNAL_215a4c80_4_k_cu_106519406thrust24THRUST_300001_SM_1000_NS12placeholders3_10E)
_ZN34_INTERNAL_215a4c80_4_k_cu_106519406thrust24THRUST_300001_SM_1000_NS12placeholders3_10E:
	.zero		1
	.type		_ZN34_INTERNAL_215a4c80_4_k_cu_106519404cuda3std3__48in_placeE,@object
	.size		_ZN34_INTERNAL_215a4c80_4_k_cu_106519404cuda3std3__48in_placeE,(_ZN34_INTERNAL_215a4c80_4_k_cu_106519404cuda3std6ranges3__45__cpo4sizeE - _ZN34_INTERNAL_215a4c80_4_k_cu_106519404cuda3std3__48in_placeE)
_ZN34_INTERNAL_215a4c80_4_k_cu_106519404cuda3std3__48in_placeE:
	.zero		1
	.type		_ZN34_INTERNAL_215a4c80_4_k_cu_106519404cuda3std6ranges3__45__cpo4sizeE,@object
	.size		_ZN34_INTERNAL_215a4c80_4_k_cu_106519404cuda3std6ranges3__45__cpo4sizeE,(_ZN34_INTERNAL_215a4c80_4_k_cu_106519406thrust24THRUST_300001_SM_1000_NS12placeholders2_2E - _ZN34_INTERNAL_215a4c80_4_k_cu_106519404cuda3std6ranges3__45__cpo4sizeE)
_ZN34_INTERNAL_215a4c80_4_k_cu_106519404cuda3std6ranges3__45__cpo4sizeE:
	.zero		1
	.type		_ZN34_INTERNAL_215a4c80_4_k_cu_106519406thrust24THRUST_300001_SM_1000_NS12placeholders2_2E,@object
	.size		_ZN34_INTERNAL_215a4c80_4_k_cu_106519406thrust24THRUST_300001_SM_1000_NS12placeholders2_2E,(_ZN34_INTERNAL_215a4c80_4_k_cu_106519404cuda3std3__45__cpo6cbeginE - _ZN34_INTERNAL_215a4c80_4_k_cu_106519406thrust24THRUST_300001_SM_1000_NS12placeholders2_2E)
_ZN34_INTERNAL_215a4c80_4_k_cu_106519406thrust24THRUST_300001_SM_1000_NS12placeholders2_2E:
	.zero		1
	.type		_ZN34_INTERNAL_215a4c80_4_k_cu_106519404cuda3std3__45__cpo6cbeginE,@object
	.size		_ZN34_INTERNAL_215a4c80_4_k_cu_106519404cuda3std3__45__cpo6cbeginE,(_ZN34_INTERNAL_215a4c80_4_k_cu_106519404cuda3std6ranges3__45__cpo6cbeginE - _ZN34_INTERNAL_215a4c80_4_k_cu_106519404cuda3std3__45__cpo6cbeginE)
_ZN34_INTERNAL_215a4c80_4_k_cu_106519404cuda3std3__45__cpo6cbeginE:
	.zero		1
	.type		_ZN34_INTERNAL_215a4c80_4_k_cu_106519404cuda3std6ranges3__45__cpo6cbeginE,@object
	.size		_ZN34_INTERNAL_215a4c80_4_k_cu_106519404cuda3std6ranges3__45__cpo6cbeginE,(_ZN34_INTERNAL_215a4c80_4_k_cu_106519406thrust24THRUST_300001_SM_1000_NS12placeholders2_6E - _ZN34_INTERNAL_215a4c80_4_k_cu_106519404cuda3std6ranges3__45__cpo6cbeginE)
_ZN34_INTERNAL_215a4c80_4_k_cu_106519404cuda3std6ranges3__45__cpo6cbeginE:
	.zero		1
	.type		_ZN34_INTERNAL_215a4c80_4_k_cu_106519406thrust24THRUST_300001_SM_1000_NS12placeholders2_6E,@object
	.size		_ZN34_INTERNAL_215a4c80_4_k_cu_106519406thrust24THRUST_300001_SM_1000_NS12placeholders2_6E,(_ZN34_INTERNAL_215a4c80_4_k_cu_106519404cuda3std3__45__cpo7crbeginE - _ZN34_INTERNAL_215a4c80_4_k_cu_106519406thrust24THRUST_300001_SM_1000_NS12placeholders2_6E)
_ZN34_INTERNAL_215a4c80_4_k_cu_106519406thrust24THRUST_300001_SM_1000_NS12placeholders2_6E:
	.zero		1
	.type		_ZN34_INTERNAL_215a4c80_4_k_cu_106519404cuda3std3__45__cpo7crbeginE,@object
	.size		_ZN34_INTERNAL_215a4c80_4_k_cu_106519404cuda3std3__45__cpo7crbeginE,(_ZN34_INTERNAL_215a4c80_4_k_cu_106519404cuda3std6ranges3__45__cpo4nextE - _ZN34_INTERNAL_215a4c80_4_k_cu_106519404cuda3std3__45__cpo7crbeginE)
_ZN34_INTERNAL_215a4c80_4_k_cu_106519404cuda3std3__45__cpo7crbeginE:
	.zero		1
	.type		_ZN34_INTERNAL_215a4c80_4_k_cu_106519404cuda3std6ranges3__45__cpo4nextE,@object
	.size		_ZN34_INTERNAL_215a4c80_4_k_cu_106519404cuda3std6ranges3__45__cpo4nextE,(_ZN34_INTERNAL_215a4c80_4_k_cu_106519404cuda3std6ranges3__45__cpo4swapE - _ZN34_INTERNAL_215a4c80_4_k_cu_106519404cuda3std6ranges3__45__cpo4nextE)
_ZN34_INTERNAL_215a4c80_4_k_cu_106519404cuda3std6ranges3__45__cpo4nextE:
	.zero		1
	.type		_ZN34_INTERNAL_215a4c80_4_k_cu_106519404cuda3std6ranges3__45__cpo4swapE,@object
	.size		_ZN34_INTERNAL_215a4c80_4_k_cu_106519404cuda3std6ranges3__45__cpo4swapE,(_ZN34_INTERNAL_215a4c80_4_k_cu_106519406thrust24THRUST_300001_SM_1000_NS8cuda_cub10par_nosyncE - _ZN34_INTERNAL_215a4c80_4_k_cu_106519404cuda3std6ranges3__45__cpo4swapE)
_ZN34_INTERNAL_215a4c80_4_k_cu_106519404cuda3std6ranges3__45__cpo4swapE:
	.zero		1
	.type		_ZN34_INTERNAL_215a4c80_4_k_cu_106519406thrust24THRUST_300001_SM_1000_NS8cuda_cub10par_nosyncE,@object
	.size		_ZN34_INTERNAL_215a4c80_4_k_cu_106519406thrust24THRUST_300001_SM_1000_NS8cuda_cub10par_nosyncE,(_ZN34_INTERNAL_215a4c80_4_k_cu_106519406thrust24THRUST_300001_SM_1000_NS3seqE - _ZN34_INTERNAL_215a4c80_4_k_cu_106519406thrust24THRUST_300001_SM_1000_NS8cuda_cub10par_nosyncE)
_ZN34_INTERNAL_215a4c80_4_k_cu_106519406thrust24THRUST_300001_SM_1000_NS8cuda_cub10par_nosyncE:
	.zero		1
	.type		_ZN34_INTERNAL_215a4c80_4_k_cu_106519406thrust24THRUST_300001_SM_1000_NS3seqE,@object
	.size		_ZN34_INTERNAL_215a4c80_4_k_cu_106519406thrust24THRUST_300001_SM_1000_NS3seqE,(_ZN34_INTERNAL_215a4c80_4_k_cu_106519404cuda3std3__420unreachable_sentinelE - _ZN34_INTERNAL_215a4c80_4_k_cu_106519406thrust24THRUST_300001_SM_1000_NS3seqE)
_ZN34_INTERNAL_215a4c80_4_k_cu_106519406thrust24THRUST_300001_SM_1000_NS3seqE:
	.zero		1
	.type		_ZN34_INTERNAL_215a4c80_4_k_cu_106519404cuda3std3__420unreachable_sentinelE,@object
	.size		_ZN34_INTERNAL_215a4c80_4_k_cu_106519404cuda3std3__420unreachable_sentinelE,(_ZN34_INTERNAL_215a4c80_4_k_cu_106519404cuda3std6ranges3__45__cpo5ssizeE - _ZN34_INTERNAL_215a4c80_4_k_cu_106519404cuda3std3__420unreachable_sentinelE)
_ZN34_INTERNAL_215a4c80_4_k_cu_106519404cuda3std3__420unreachable_sentinelE:
	.zero		1
	.type		_ZN34_INTERNAL_215a4c80_4_k_cu_106519404cuda3std6ranges3__45__cpo5ssizeE,@object
	.size		_ZN34_INTERNAL_215a4c80_4_k_cu_106519404cuda3std6ranges3__45__cpo5ssizeE,(_ZN34_INTERNAL_215a4c80_4_k_cu_106519406thrust24THRUST_300001_SM_1000_NS12placeholders2_3E - _ZN34_INTERNAL_215a4c80_4_k_cu_106519404cuda3std6ranges3__45__cpo5ssizeE)
_ZN34_INTERNAL_215a4c80_4_k_cu_106519404cuda3std6ranges3__45__cpo5ssizeE:
	.zero		1
	.type		_ZN34_INTERNAL_215a4c80_4_k_cu_106519406thrust24THRUST_300001_SM_1000_NS12placeholders2_3E,@object
	.size		_ZN34_INTERNAL_215a4c80_4_k_cu_106519406thrust24THRUST_300001_SM_1000_NS12placeholders2_3E,(_ZN34_INTERNAL_215a4c80_4_k_cu_106519404cuda3std3__45__cpo4cendE - _ZN34_INTERNAL_215a4c80_4_k_cu_106519406thrust24THRUST_300001_SM_1000_NS12placeholders2_3E)
_ZN34_INTERNAL_215a4c80_4_k_cu_106519406thrust24THRUST_300001_SM_1000_NS12placeholders2_3E:
	.zero		1
	.type		_ZN34_INTERNAL_215a4c80_4_k_cu_106519404cuda3std3__45__cpo4cendE,@object
	.size		_ZN34_INTERNAL_215a4c80_4_k_cu_106519404cuda3std3__45__cpo4cendE,(_ZN34_INTERNAL_215a4c80_4_k_cu_106519404cuda3std6ranges3__45__cpo4cendE - _ZN34_INTERNAL_215a4c80_4_k_cu_106519404cuda3std3__45__cpo4cendE)
_ZN34_INTERNAL_215a4c80_4_k_cu_106519404cuda3std3__45__cpo4cendE:
	.zero		1
	.type		_ZN34_INTERNAL_215a4c80_4_k_cu_106519404cuda3std6ranges3__45__cpo4cendE,@object
	.size		_ZN34_INTERNAL_215a4c80_4_k_cu_106519404cuda3std6ranges3__45__cpo4cendE,(_ZN34_INTERNAL_215a4c80_4_k_cu_106519406thrust24THRUST_300001_SM_1000_NS12placeholders2_7E - _ZN34_INTERNAL_215a4c80_4_k_cu_106519404cuda3std6ranges3__45__cpo4cendE)
_ZN34_INTERNAL_215a4c80_4_k_cu_106519404cuda3std6ranges3__45__cpo4cendE:
	.zero		1
	.type		_ZN34_INTERNAL_215a4c80_4_k_cu_106519406thrust24THRUST_300001_SM_1000_NS12placeholders2_7E,@object
	.size		_ZN34_INTERNAL_215a4c80_4_k_cu_106519406thrust24THRUST_300001_SM_1000_NS12placeholders2_7E,(_ZN34_INTERNAL_215a4c80_4_k_cu_106519404cuda3std3__45__cpo5crendE - _ZN34_INTERNAL_215a4c80_4_k_cu_106519406thrust24THRUST_300001_SM_1000_NS12placeholders2_7E)
_ZN34_INTERNAL_215a4c80_4_k_cu_106519406thrust24THRUST_300001_SM_1000_NS12placeholders2_7E:
	.zero		1
	.type		_ZN34_INTERNAL_215a4c80_4_k_cu_106519404cuda3std3__45__cpo5crendE,@object
	.size		_ZN34_INTERNAL_215a4c80_4_k_cu_106519404cuda3std3__45__cpo5crendE,(_ZN34_INTERNAL_215a4c80_4_k_cu_106519404cuda3std6ranges3__45__cpo4prevE - _ZN34_INTERNAL_215a4c80_4_k_cu_106519404cuda3std3__45__cpo5crendE)
_ZN34_INTERNAL_215a4c80_4_k_cu_106519404cuda3std3__45__cpo5crendE:
	.zero		1
	.type		_ZN34_INTERNAL_215a4c80_4_k_cu_106519404cuda3std6ranges3__45__cpo4prevE,@object
	.size		_ZN34_INTERNAL_215a4c80_4_k_cu_106519404cuda3std6ranges3__45__cpo4prevE,(_ZN34_INTERNAL_215a4c80_4_k_cu_106519404cuda3std6ranges3__45__cpo9iter_moveE - _ZN34_INTERNAL_215a4c80_4_k_cu_106519404cuda3std6ranges3__45__cpo4prevE)
_ZN34_INTERNAL_215a4c80_4_k_cu_106519404cuda3std6ranges3__45__cpo4prevE:
	.zero		1
	.type		_ZN34_INTERNAL_215a4c80_4_k_cu_106519404cuda3std6ranges3__45__cpo9iter_moveE,@object
	.size		_ZN34_INTERNAL_215a4c80_4_k_cu_106519404cuda3std6ranges3__45__cpo9iter_moveE,(_ZN34_INTERNAL_215a4c80_4_k_cu_106519406thrust24THRUST_300001_SM_1000_NS6system6detail10sequential3seqE - _ZN34_INTERNAL_215a4c80_4_k_cu_106519404cuda3std6ranges3__45__cpo9iter_moveE)
_ZN34_INTERNAL_215a4c80_4_k_cu_106519404cuda3std6ranges3__45__cpo9iter_moveE:
	.zero		1
	.type		_ZN34_INTERNAL_215a4c80_4_k_cu_106519406thrust24THRUST_300001_SM_1000_NS6system6detail10sequential3seqE,@object
	.size		_ZN34_INTERNAL_215a4c80_4_k_cu_106519406thrust24THRUST_300001_SM_1000_NS6system6detail10sequential3seqE,(_ZN34_INTERNAL_215a4c80_4_k_cu_106519406thrust24THRUST_300001_SM_1000_NS12placeholders2_9E - _ZN34_INTERNAL_215a4c80_4_k_cu_106519406thrust24THRUST_300001_SM_1000_NS6system6detail10sequential3seqE)
_ZN34_INTERNAL_215a4c80_4_k_cu_106519406thrust24THRUST_300001_SM_1000_NS6system6detail10sequential3seqE:
	.zero		1
	.type		_ZN34_INTERNAL_215a4c80_4_k_cu_106519406thrust24THRUST_300001_SM_1000_NS12placeholders2_9E,@object
	.size		_ZN34_INTERNAL_215a4c80_4_k_cu_106519406thrust24THRUST_300001_SM_1000_NS12placeholders2_9E,(_ZN34_INTERNAL_215a4c80_4_k_cu_106519404cuda3std3__419piecewise_constructE - _ZN34_INTERNAL_215a4c80_4_k_cu_106519406thrust24THRUST_300001_SM_1000_NS12placeholders2_9E)
_ZN34_INTERNAL_215a4c80_4_k_cu_106519406thrust24THRUST_300001_SM_1000_NS12placeholders2_9E:
	.zero		1
	.type		_ZN34_INTERNAL_215a4c80_4_k_cu_106519404cuda3std3__419piecewise_constructE,@object
	.size		_ZN34_INTERNAL_215a4c80_4_k_cu_106519404cuda3std3__419piecewise_constructE,(_ZN34_INTERNAL_215a4c80_4_k_cu_106519404cuda3std6ranges3__45__cpo5cdataE - _ZN34_INTERNAL_215a4c80_4_k_cu_106519404cuda3std3__419piecewise_constructE)
_ZN34_INTERNAL_215a4c80_4_k_cu_106519404cuda3std3__419piecewise_constructE:
	.zero		1
	.type		_ZN34_INTERNAL_215a4c80_4_k_cu_106519404cuda3std6ranges3__45__cpo5cdataE,@object
	.size		_ZN34_INTERNAL_215a4c80_4_k_cu_106519404cuda3std6ranges3__45__cpo5cdataE,(_ZN34_INTERNAL_215a4c80_4_k_cu_106519406thrust24THRUST_300001_SM_1000_NS12placeholders2_1E - _ZN34_INTERNAL_215a4c80_4_k_cu_106519404cuda3std6ranges3__45__cpo5cdataE)
_ZN34_INTERNAL_215a4c80_4_k_cu_106519404cuda3std6ranges3__45__cpo5cdataE:
	.zero		1
	.type		_ZN34_INTERNAL_215a4c80_4_k_cu_106519406thrust24THRUST_300001_SM_1000_NS12placeholders2_1E,@object
	.size		_ZN34_INTERNAL_215a4c80_4_k_cu_106519406thrust24THRUST_300001_SM_1000_NS12placeholders2_1E,(_ZN34_INTERNAL_215a4c80_4_k_cu_106519404cuda3std3__45__cpo3endE - _ZN34_INTERNAL_215a4c80_4_k_cu_106519406thrust24THRUST_300001_SM_1000_NS12placeholders2_1E)
_ZN34_INTERNAL_215a4c80_4_k_cu_106519406thrust24THRUST_300001_SM_1000_NS12placeholders2_1E:
	.zero		1
	.type		_ZN34_INTERNAL_215a4c80_4_k_cu_106519404cuda3std3__45__cpo3endE,@object
	.size		_ZN34_INTERNAL_215a4c80_4_k_cu_106519404cuda3std3__45__cpo3endE,(_ZN34_INTERNAL_215a4c80_4_k_cu_106519404cuda3std6ranges3__45__cpo3endE - _ZN34_INTERNAL_215a4c80_4_k_cu_106519404cuda3std3__45__cpo3endE)
_ZN34_INTERNAL_215a4c80_4_k_cu_106519404cuda3std3__45__cpo3endE:
	.zero		1
	.type		_ZN34_INTERNAL_215a4c80_4_k_cu_106519404cuda3std6ranges3__45__cpo3endE,@object
	.size		_ZN34_INTERNAL_215a4c80_4_k_cu_106519404cuda3std6ranges3__45__cpo3endE,(_ZN34_INTERNAL_215a4c80_4_k_cu_106519406thrust24THRUST_300001_SM_1000_NS12placeholders2_5E - _ZN34_INTERNAL_215a4c80_4_k_cu_106519404cuda3std6ranges3__45__cpo3endE)
_ZN34_INTERNAL_215a4c80_4_k_cu_106519404cuda3std6ranges3__45__cpo3endE:
	.zero		1
	.type		_ZN34_INTERNAL_215a4c80_4_k_cu_106519406thrust24THRUST_300001_SM_1000_NS12placeholders2_5E,@object
	.size		_ZN34_INTERNAL_215a4c80_4_k_cu_106519406thrust24THRUST_300001_SM_1000_NS12placeholders2_5E,(_ZN34_INTERNAL_215a4c80_4_k_cu_106519404cuda3std3__45__cpo4rendE - _ZN34_INTERNAL_215a4c80_4_k_cu_106519406thrust24THRUST_300001_SM_1000_NS12placeholders2_5E)
_ZN34_INTERNAL_215a4c80_4_k_cu_106519406thrust24THRUST_300001_SM_1000_NS12placeholders2_5E:
	.zero		1
	.type		_ZN34_INTERNAL_215a4c80_4_k_cu_106519404cuda3std3__45__cpo4rendE,@object
	.size		_ZN34_INTERNAL_215a4c80_4_k_cu_106519404cuda3std3__45__cpo4rendE,(_ZN34_INTERNAL_215a4c80_4_k_cu_106519404cuda3std6ranges3__45__cpo9iter_swapE - _ZN34_INTERNAL_215a4c80_4_k_cu_106519404cuda3std3__45__cpo4rendE)
_ZN34_INTERNAL_215a4c80_4_k_cu_106519404cuda3std3__45__cpo4rendE:
	.zero		1
	.type		_ZN34_INTERNAL_215a4c80_4_k_cu_106519404cuda3std6ranges3__45__cpo9iter_swapE,@object
	.size		_ZN34_INTERNAL_215a4c80_4_k_cu_106519404cuda3std6ranges3__45__cpo9iter_swapE,(_ZN34_INTERNAL_215a4c80_4_k_cu_106519404cuda3std3__48unexpectE - _ZN34_INTERNAL_215a4c80_4_k_cu_106519404cuda3std6ranges3__45__cpo9iter_swapE)
_ZN34_INTERNAL_215a4c80_4_k_cu_106519404cuda3std6ranges3__45__cpo9iter_swapE:
	.zero		1
	.type		_ZN34_INTERNAL_215a4c80_4_k_cu_106519404cuda3std3__48unexpectE,@object
	.size		_ZN34_INTERNAL_215a4c80_4_k_cu_106519404cuda3std3__48unexpectE,(_ZN34_INTERNAL_215a4c80_4_k_cu_106519406thrust24THRUST_300001_SM_1000_NS8cuda_cub3parE - _ZN34_INTERNAL_215a4c80_4_k_cu_106519404cuda3std3__48unexpectE)
_ZN34_INTERNAL_215a4c80_4_k_cu_106519404cuda3std3__48unexpectE:
	.zero		1
	.type		_ZN34_INTERNAL_215a4c80_4_k_cu_106519406thrust24THRUST_300001_SM_1000_NS8cuda_cub3parE,@object
	.size		_ZN34_INTERNAL_215a4c80_4_k_cu_106519406thrust24THRUST_300001_SM_1000_NS8cuda_cub3parE,(.L_29 - _ZN34_INTERNAL_215a4c80_4_k_cu_106519406thrust24THRUST_300001_SM_1000_NS8cuda_cub3parE)
_ZN34_INTERNAL_215a4c80_4_k_cu_106519406thrust24THRUST_300001_SM_1000_NS8cuda_cub3parE:
	.zero		1
.L_29:


//--------------------- .nv.shared._ZN3cub18CUB_300001_SM_10006detail10radix_sort33DeviceRadixSortExclusiveSumKernelINS1_5radix10policy_hubIjjyE10Policy1000EyEEvPT0_ --------------------------
	.section	.nv.shared._ZN3cub18CUB_300001_SM_10006detail10radix_sort33DeviceRadixSortExclusiveSumKernelINS1_5radix10policy_hubIjjyE10Policy1000EyEEvPT0_,"aw",@nobits
	.sectionflags	@""
	.align	16
.nv.shared._ZN3cub18CUB_300001_SM_10006detail10radix_sort33DeviceRadixSortExclusiveSumKernelINS1_5radix10policy_hubIjjyE10Policy1000EyEEvPT0_:
	.zero		3360


//--------------------- .nv.shared._ZN3cub18CUB_300001_SM_10006detail10radix_sort30DeviceRadixSortHistogramKernelINS1_5radix10policy_hubIjjyE10Policy1000ELNS0_9SortOrderE0EjyNS1_21identity_decomposer_tEEEvPT2_PKT1_SA_iiT3_ --------------------------
	.section	.nv.shared._ZN3cub18CUB_300001_SM_10006detail10radix_sort30DeviceRadixSortHistogramKernelINS1_5radix10policy_hubIjjyE10Policy1000ELNS0_9SortOrderE0EjyNS1_21identity_decomposer_tEEEvPT2_PKT1_SA_iiT3_,"aw",@nobits
	.sectionflags	@""
	.align	16
.nv.shared._ZN3cub18CUB_300001_SM_10006detail10radix_sort30DeviceRadixSortHistogramKernelINS1_5radix10policy_hubIjjyE10Policy1000ELNS0_9SortOrderE0EjyNS1_21identity_decomposer_tEEEvPT2_PKT1_SA_iiT3_:
	.zero		5120


//--------------------- .nv.shared._ZN3cub18CUB_300001_SM_10006detail10radix_sort31DeviceRadixSortSingleTileKernelINS1_5radix10policy_hubIjjyE10Policy1000ELNS0_9SortOrderE0EjjyNS1_21identity_decomposer_tEEEvPKT1_PSA_PKT2_PSE_T3_iiT4_ --------------------------
	.section	.nv.shared._ZN3cub18CUB_300001_SM_10006detail10radix_sort31DeviceRadixSortSingleTileKernelINS1_5radix10policy_hubIjjyE10Policy1000ELNS0_9SortOrderE0EjjyNS1_21identity_decomposer_tEEEvPKT1_PSA_PKT2_PSE_T3_iiT4_,"aw",@nobits
	.sectionflags	@""
	.align	16
.nv.shared._ZN3cub18CUB_300001_SM_10006detail10radix_sort31DeviceRadixSortSingleTileKernelINS1_5radix10policy_hubIjjyE10Policy1000ELNS0_9SortOrderE0EjjyNS1_21identity_decomposer_tEEEvPKT1_PSA_PKT2_PSE_T3_iiT4_:
	.zero		34880


//--------------------- .nv.shared._ZN3cub18CUB_300001_SM_10006detail4scan16DeviceScanKernelINS2_10policy_hubIiiimN4cuda3__47minimumIiEEE10Policy1000EN6thrust24THRUST_300001_SM_1000_NS16reverse_iteratorINSC_10device_ptrIiEEEESG_NS0_13ScanTileStateIiLb1EEES8_NS0_8NullTypeEmiLb0ESJ_EEvT0_T1_T2_iT3_T4_T5_ --------------------------
	.section	.nv.shared._ZN3cub18CUB_300001_SM_10006detail4scan16DeviceScanKernelINS2_10policy_hubIiiimN4cuda3__47minimumIiEEE10Policy1000EN6thrust24THRUST_300001_SM_1000_NS16reverse_iteratorINSC_10device_ptrIiEEEESG_NS0_13ScanTileStateIiLb1EEES8_NS0_8NullTypeEmiLb0ESJ_EEvT0_T1_T2_iT3_T4_T5_,"aw",@nobits
	.sectionflags	@""
	.align	16
.nv.shared._ZN3cub18CUB_300001_SM_10006detail4scan16DeviceScanKernelINS2_10policy_hubIiiimN4cuda3__47minimumIiEEE10Policy1000EN6thrust24THRUST_300001_SM_1000_NS16reverse_iteratorINSC_10device_ptrIiEEEESG_NS0_13ScanTileStateIiLb1EEES8_NS0_8NullTypeEmiLb0ESJ_EEvT0_T1_T2_iT3_T4_T5_:
	.zero		13328


//--------------------- .nv.shared._ZN3cub18CUB_300001_SM_10006detail4scan16DeviceScanKernelINS2_10policy_hubIiiijN4cuda3__47minimumIiEEE10Policy1000EN6thrust24THRUST_300001_SM_1000_NS16reverse_iteratorINSC_10device_ptrIiEEEESG_NS0_13ScanTileStateIiLb1EEES8_NS0_8NullTypeEjiLb0ESJ_EEvT0_T1_T2_iT3_T4_T5_ --------------------------
	.section	.nv.shared._ZN3cub18CUB_300001_SM_10006detail4scan16DeviceScanKernelINS2_10policy_hubIiiijN4cuda3__47minimumIiEEE10Policy1000EN6thrust24THRUST_300001_SM_1000_NS16reverse_iteratorINSC_10device_ptrIiEEEESG_NS0_13ScanTileStateIiLb1EEES8_NS0_8NullTypeEjiLb0ESJ_EEvT0_T1_T2_iT3_T4_T5_,"aw",@nobits
	.sectionflags	@""
	.align	16
.nv.shared._ZN3cub18CUB_300001_SM_10006detail4scan16DeviceScanKernelINS2_10policy_hubIiiijN4cuda3__47minimumIiEEE10Policy1000EN6thrust24THRUST_300001_SM_1000_NS16reverse_iteratorINSC_10device_ptrIiEEEESG_NS0_13ScanTileStateIiLb1EEES8_NS0_8NullTypeEjiLb0ESJ_EEvT0_T1_T2_iT3_T4_T5_:
	.zero		13328


//--------------------- .nv.shared._ZN3cub18CUB_300001_SM_10006detail4scan20DeviceScanInitKernelINS0_13ScanTileStateIiLb1EEEEEvT_i --------------------------
	.section	.nv.shared._ZN3cub18CUB_300001_SM_10006detail4scan20DeviceScanInitKernelINS0_13ScanTileStateIiLb1EEEEEvT_i,"aw",@nobits
	.sectionflags	@""
	.align	16
	.zero		1024


//--------------------- .nv.shared._ZN3cub18CUB_300001_SM_10006detail9transform16transform_kernelINS2_10policy_hubILb1EN4cuda3std3__45tupleIJN6thrust24THRUST_300001_SM_1000_NS20permutation_iteratorINSA_10device_ptrIfEENSC_IjEEEEEEEE10policy1000ElNS7_10__identityESD_JSF_EEEvT0_iT1_T2_DpNS2_10kernel_argIT3_EE --------------------------
	.section	.nv.shared._ZN3cub18CUB_300001_SM_10006detail9transform16transform_kernelINS2_10policy_hubILb1EN4cuda3std3__45tupleIJN6thrust24THRUST_300001_SM_1000_NS20permutation_iteratorINSA_10device_ptrIfEENSC_IjEEEEEEEE10policy1000ElNS7_10__identityESD_JSF_EEEvT0_iT1_T2_DpNS2_10kernel_argIT3_EE,"aw",@nobits
	.sectionflags	@""
	.align	16
	.zero		1024


//--------------------- .nv.shared._ZN3cub18CUB_300001_SM_10006detail9transform16transform_kernelINS2_10policy_hubILb1EN4cuda3std3__45tupleIJN6thrust24THRUST_300001_SM_1000_NS20permutation_iteratorINSA_10device_ptrIfEENSC_IjEEEEEEEE10policy1000EiNS7_10__identityESD_JSF_EEEvT0_iT1_T2_DpNS2_10kernel_argIT3_EE --------------------------
	.section	.nv.shared._ZN3cub18CUB_300001_SM_10006detail9transform16transform_kernelINS2_10policy_hubILb1EN4cuda3std3__45tupleIJN6thrust24THRUST_300001_SM_1000_NS20permutation_iteratorINSA_10device_ptrIfEENSC_IjEEEEEEEE10policy1000EiNS7_10__identityESD_JSF_EEEvT0_iT1_T2_DpNS2_10kernel_argIT3_EE,"aw",@nobits
	.sectionflags	@""
	.align	16
	.zero		1024


//--------------------- .nv.shared._ZN3cub18CUB_300001_SM_10006detail8for_each13static_kernelINS2_12policy_hub_t12policy_500_tElN6thrust24THRUST_300001_SM_1000_NS8cuda_cub11__transform17unary_transform_fINS7_10device_ptrIiEESC_NS9_14no_stencil_tagENS8_9__replace10constant_fIiEENS7_6detail10functional5actorINSI_9compositeIJNSI_16operator_adaptorIN4cuda3std3__48equal_toIvEEEENSJ_INSI_8argumentILj0EEEEENSJ_INSI_5valueIiEEEEEEEEEEEEEvT0_T1_ --------------------------
	.section	.nv.shared._ZN3cub18CUB_300001_SM_10006detail8for_each13static_kernelINS2_12policy_hub_t12policy_500_tElN6thrust24THRUST_300001_SM_1000_NS8cuda_cub11__transform17unary_transform_fINS7_10device_ptrIiEESC_NS9_14no_stencil_tagENS8_9__replace10constant_fIiEENS7_6detail10functional5actorINSI_9compositeIJNSI_16operator_adaptorIN4cuda3std3__48equal_toIvEEEENSJ_INSI_8argumentILj0EEEEENSJ_INSI_5valueIiEEEEEEEEEEEEEvT0_T1_,"aw",@nobits
	.sectionflags	@""
	.align	16
	.zero		1024


//--------------------- .nv.shared._ZN3cub18CUB_300001_SM_10006detail11EmptyKernelIvEEvv --------------------------
	.section	.nv.shared._ZN3cub18CUB_300001_SM_10006detail11EmptyKernelIvEEvv,"aw",@nobits
	.sectionflags	@""
	.align	16
	.zero		1024


//--------------------- .nv.shared._Z15update_v_kernelPKfS0_S0_PKlPKjPfifffS5_S5_S5_S5_ --------------------------
	.section	.nv.shared._Z15update_v_kernelPKfS0_S0_PKlPKjPfifffS5_S5_S5_S5_,"aw",@nobits
	.sectionflags	@""
	.align	16
	.zero		1024


//--------------------- .nv.shared._Z15pp_force_kernelPKfS0_S0_iiffPKiS2_PfS3_S3_ --------------------------
	.section	.nv.shared._Z15pp_force_kernelPKfS0_S0_iiffPKiS2_PfS3_S3_,"aw",@nobits
	.sectionflags	@""
	.align	16
	.zero		1024


//--------------------- .nv.shared._Z27build_cell_start_end_kernelPKjiPiS1_ --------------------------
	.section	.nv.shared._Z27build_cell_start_end_kernelPKjiPiS1_,"aw",@nobits
	.sectionflags	@""
	.align	16
	.zero		1024


//--------------------- .nv.constant0._ZN3cub18CUB_300001_SM_10006detail10radix_sort29DeviceRadixSortOnesweepKernelINS1_5radix10policy_hubIjjyE10Policy1000ELNS0_9SortOrderE0EjjyiiNS1_21identity_decomposer_tEEEvPT5_SB_PT3_PKSC_PT1_PKSG_PT2_PKSK_T4_iiT6_ --------------------------
	.section	.nv.constant0._ZN3cub18CUB_300001_SM_10006detail10radix_sort29DeviceRadixSortOnesweepKernelINS1_5radix10policy_hubIjjyE10Policy1000ELNS0_9SortOrderE0EjjyiiNS1_21identity_decomposer_tEEEvPT5_SB_PT3_PKSC_PT1_PKSG_PT2_PKSK_T4_iiT6_,"a",@progbits
	.sectionflags	@""
	.align	4
.nv.constant0._ZN3cub18CUB_300001_SM_10006detail10radix_sort29DeviceRadixSortOnesweepKernelINS1_5radix10policy_hubIjjyE10Policy1000ELNS0_9SortOrderE0EjjyiiNS1_21identity_decomposer_tEEEvPT5_SB_PT3_PKSC_PT1_PKSG_PT2_PKSK_T4_iiT6_:
	.zero		973


//--------------------- .nv.constant0._ZN3cub18CUB_300001_SM_10006detail10radix_sort33DeviceRadixSortExclusiveSumKernelINS1_5radix10policy_hubIjjyE10Policy1000EyEEvPT0_ --------------------------
	.section	.nv.constant0._ZN3cub18CUB_300001_SM_10006detail10radix_sort33DeviceRadixSortExclusiveSumKernelINS1_5radix10policy_hubIjjyE10Policy1000EyEEvPT0_,"a",@progbits
	.sectionflags	@""
	.align	4
.nv.constant0._ZN3cub18CUB_300001_SM_10006detail10radix_sort33DeviceRadixSortExclusiveSumKernelINS1_5radix10policy_hubIjjyE10Policy1000EyEEvPT0_:
	.zero		904


//--------------------- .nv.constant0._ZN3cub18CUB_300001_SM_10006detail10radix_sort30DeviceRadixSortHistogramKernelINS1_5radix10policy_hubIjjyE10Policy1000ELNS0_9SortOrderE0EjyNS1_21identity_decomposer_tEEEvPT2_PKT1_SA_iiT3_ --------------------------
	.section	.nv.constant0._ZN3cub18CUB_300001_SM_10006detail10radix_sort30DeviceRadixSortHistogramKernelINS1_5radix10policy_hubIjjyE10Policy1000ELNS0_9SortOrderE0EjyNS1_21identity_decomposer_tEEEvPT2_PKT1_SA_iiT3_,"a",@progbits
	.sectionflags	@""
	.align	4
.nv.constant0._ZN3cub18CUB_300001_SM_10006detail10radix_sort30DeviceRadixSortHistogramKernelINS1_5radix10policy_hubIjjyE10Policy1000ELNS0_9SortOrderE0EjyNS1_21identity_decomposer_tEEEvPT2_PKT1_SA_iiT3_:
	.zero		929


//--------------------- .nv.constant0._ZN3cub18CUB_300001_SM_10006detail10radix_sort31DeviceRadixSortSingleTileKernelINS1_5radix10policy_hubIjjyE10Policy1000ELNS0_9SortOrderE0EjjyNS1_21identity_decomposer_tEEEvPKT1_PSA_PKT2_PSE_T3_iiT4_ --------------------------
	.section	.nv.constant0._ZN3cub18CUB_300001_SM_10006detail10radix_sort31DeviceRadixSortSingleTileKernelINS1_5radix10policy_hubIjjyE10Policy1000ELNS0_9SortOrderE0EjjyNS1_21identity_decomposer_tEEEvPKT1_PSA_PKT2_PSE_T3_iiT4_,"a",@progbits
	.sectionflags	@""
	.align	4
.nv.constant0._ZN3cub18CUB_300001_SM_10006detail10radix_sort31DeviceRadixSortSingleTileKernelINS1_5radix10policy_hubIjjyE10Policy1000ELNS0_9SortOrderE0EjjyNS1_21identity_decomposer_tEEEvPKT1_PSA_PKT2_PSE_T3_iiT4_:
	.zero		945


//--------------------- .nv.constant0._ZN3cub18CUB_300001_SM_10006detail4scan16DeviceScanKernelINS2_10policy_hubIiiimN4cuda3__47minimumIiEEE10Policy1000EN6thrust24THRUST_300001_SM_1000_NS16reverse_iteratorINSC_10device_ptrIiEEEESG_NS0_13ScanTileStateIiLb1EEES8_NS0_8NullTypeEmiLb0ESJ_EEvT0_T1_T2_iT3_T4_T5_ --------------------------
	.section	.nv.constant0._ZN3cub18CUB_300001_SM_10006detail4scan16DeviceScanKernelINS2_10policy_hubIiiimN4cuda3__47minimumIiEEE10Policy1000EN6thrust24THRUST_300001_SM_1000_NS16reverse_iteratorINSC_10device_ptrIiEEEESG_NS0_13ScanTileStateIiLb1EEES8_NS0_8NullTypeEmiLb0ESJ_EEvT0_T1_T2_iT3_T4_T5_,"a",@progbits
	.sectionflags	@""
	.align	4
.nv.constant0._ZN3cub18CUB_300001_SM_10006detail4scan16DeviceScanKernelINS2_10policy_hubIiiimN4cuda3__47minimumIiEEE10Policy1000EN6thrust24THRUST_300001_SM_1000_NS16reverse_iteratorINSC_10device_ptrIiEEEESG_NS0_13ScanTileStateIiLb1EEES8_NS0_8NullTypeEmiLb0ESJ_EEvT0_T1_T2_iT3_T4_T5_:
	.zero		936


//--------------------- .nv.constant0._ZN3cub18CUB_300001_SM_10006detail4scan16DeviceScanKernelINS2_10policy_hubIiiijN4cuda3__47minimumIiEEE10Policy1000EN6thrust24THRUST_300001_SM_1000_NS16reverse_iteratorINSC_10device_ptrIiEEEESG_NS0_13ScanTileStateIiLb1EEES8_NS0_8NullTypeEjiLb0ESJ_EEvT0_T1_T2_iT3_T4_T5_ --------------------------
	.section	.nv.constant0._ZN3cub18CUB_300001_SM_10006detail4scan16DeviceScanKernelINS2_10policy_hubIiiijN4cuda3__47minimumIiEEE10Policy1000EN6thrust24THRUST_300001_SM_1000_NS16reverse_iteratorINSC_10device_ptrIiEEEESG_NS0_13ScanTileStateIiLb1EEES8_NS0_8NullTypeEjiLb0ESJ_EEvT0_T1_T2_iT3_T4_T5_,"a",@progbits
	.sectionflags	@""
	.align	4
.nv.constant0._ZN3cub18CUB_300001_SM_10006detail4scan16DeviceScanKernelINS2_10policy_hubIiiijN4cuda3__47minimumIiEEE10Policy1000EN6thrust24THRUST_300001_SM_1000_NS16reverse_iteratorINSC_10device_ptrIiEEEESG_NS0_13ScanTileStateIiLb1EEES8_NS0_8NullTypeEjiLb0ESJ_EEvT0_T1_T2_iT3_T4_T5_:
	.zero		932


//--------------------- .nv.constant0._ZN3cub18CUB_300001_SM_10006detail4scan20DeviceScanInitKernelINS0_13ScanTileStateIiLb1EEEEEvT_i --------------------------
	.section	.nv.constant0._ZN3cub18CUB_300001_SM_10006detail4scan20DeviceScanInitKernelINS0_13ScanTileStateIiLb1EEEEEvT_i,"a",@progbits
	.sectionflags	@""
	.align	4
.nv.constant0._ZN3cub18CUB_300001_SM_10006detail4scan20DeviceScanInitKernelINS0_13ScanTileStateIiLb1EEEEEvT_i:
	.zero		908


//--------------------- .nv.constant0._ZN3cub18CUB_300001_SM_10006detail9transform16transform_kernelINS2_10policy_hubILb1EN4cuda3std3__45tupleIJN6thrust24THRUST_300001_SM_1000_NS20permutation_iteratorINSA_10device_ptrIfEENSC_IjEEEEEEEE10policy1000ElNS7_10__identityESD_JSF_EEEvT0_iT1_T2_DpNS2_10kernel_argIT3_EE --------------------------
	.section	.nv.constant0._ZN3cub18CUB_300001_SM_10006detail9transform16transform_kernelINS2_10policy_hubILb1EN4cuda3std3__45tupleIJN6thrust24THRUST_300001_SM_1000_NS20permutation_iteratorINSA_10device_ptrIfEENSC_IjEEEEEEEE10policy1000ElNS7_10__identityESD_JSF_EEEvT0_iT1_T2_DpNS2_10kernel_argIT3_EE,"a",@progbits
	.sectionflags	@""
	.align	4
.nv.constant0._ZN3cub18CUB_300001_SM_10006detail9transform16transform_kernelINS2_10policy_hubILb1EN4cuda3std3__45tupleIJN6thrust24THRUST_300001_SM_1000_NS20permutation_iteratorINSA_10device_ptrIfEENSC_IjEEEEEEEE10policy1000ElNS7_10__identityESD_JSF_EEEvT0_iT1_T2_DpNS2_10kernel_argIT3_EE:
	.zero		936


//--------------------- .nv.constant0._ZN3cub18CUB_300001_SM_10006detail9transform16transform_kernelINS2_10policy_hubILb1EN4cuda3std3__45tupleIJN6thrust24THRUST_300001_SM_1000_NS20permutation_iteratorINSA_10device_ptrIfEENSC_IjEEEEEEEE10policy1000EiNS7_10__identityESD_JSF_EEEvT0_iT1_T2_DpNS2_10kernel_argIT3_EE --------------------------
	.section	.nv.constant0._ZN3cub18CUB_300001_SM_10006detail9transform16transform_kernelINS2_10policy_hubILb1EN4cuda3std3__45tupleIJN6thrust24THRUST_300001_SM_1000_NS20permutation_iteratorINSA_10device_ptrIfEENSC_IjEEEEEEEE10policy1000EiNS7_10__identityESD_JSF_EEEvT0_iT1_T2_DpNS2_10kernel_argIT3_EE,"a",@progbits
	.sectionflags	@""
	.align	4
.nv.constant0._ZN3cub18CUB_300001_SM_10006detail9transform16transform_kernelINS2_10policy_hubILb1EN4cuda3std3__45tupleIJN6thrust24THRUST_300001_SM_1000_NS20permutation_iteratorINSA_10device_ptrIfEENSC_IjEEEEEEEE10policy1000EiNS7_10__identityESD_JSF_EEEvT0_iT1_T2_DpNS2_10kernel_argIT3_EE:
	.zero		936


//--------------------- .nv.constant0._ZN3cub18CUB_300001_SM_10006detail8for_each13static_kernelINS2_12policy_hub_t12policy_500_tElN6thrust24THRUST_300001_SM_1000_NS8cuda_cub11__transform17unary_transform_fINS7_10device_ptrIiEESC_NS9_14no_stencil_tagENS8_9__replace10constant_fIiEENS7_6detail10functional5actorINSI_9compositeIJNSI_16operator_adaptorIN4cuda3std3__48equal_toIvEEEENSJ_INSI_8argumentILj0EEEEENSJ_INSI_5valueIiEEEEEEEEEEEEEvT0_T1_ --------------------------
	.section	.nv.constant0._ZN3cub18CUB_300001_SM_10006detail8for_each13static_kernelINS2_12policy_hub_t12policy_500_tElN6thrust24THRUST_300001_SM_1000_NS8cuda_cub11__transform17unary_transform_fINS7_10device_ptrIiEESC_NS9_14no_stencil_tagENS8_9__replace10constant_fIiEENS7_6detail10functional5actorINSI_9compositeIJNSI_16operator_adaptorIN4cuda3std3__48equal_toIvEEEENSJ_INSI_8argumentILj0EEEEENSJ_INSI_5valueIiEEEEEEEEEEEEEvT0_T1_,"a",@progbits
	.sectionflags	@""
	.align	4
.nv.constant0._ZN3cub18CUB_300001_SM_10006detail8for_each13static_kernelINS2_12policy_hub_t12policy_500_tElN6thrust24THRUST_300001_SM_1000_NS8cuda_cub11__transform17unary_transform_fINS7_10device_ptrIiEESC_NS9_14no_stencil_tagENS8_9__replace10constant_fIiEENS7_6detail10functional5actorINSI_9compositeIJNSI_16operator_adaptorIN4cuda3std3__48equal_toIvEEEENSJ_INSI_8argumentILj0EEEEENSJ_INSI_5valueIiEEEEEEEEEEEEEvT0_T1_:
	.zero		936


//--------------------- .nv.constant0._ZN3cub18CUB_300001_SM_10006detail11EmptyKernelIvEEvv --------------------------
	.section	.nv.constant0._ZN3cub18CUB_300001_SM_10006detail11EmptyKernelIvEEvv,"a",@progbits
	.sectionflags	@""
	.align	4
.nv.constant0._ZN3cub18CUB_300001_SM_10006detail11EmptyKernelIvEEvv:
	.zero		896


//--------------------- .nv.constant0._Z15update_v_kernelPKfS0_S0_PKlPKjPfifffS5_S5_S5_S5_ --------------------------
	.section	.nv.constant0._Z15update_v_kernelPKfS0_S0_PKlPKjPfifffS5_S5_S5_S5_,"a",@progbits
	.sectionflags	@""
	.align	4
.nv.constant0._Z15update_v_kernelPKfS0_S0_PKlPKjPfifffS5_S5_S5_S5_:
	.zero		992


//--------------------- .nv.constant0._Z15pp_force_kernelPKfS0_S0_iiffPKiS2_PfS3_S3_ --------------------------
	.section	.nv.constant0._Z15pp_force_kernelPKfS0_S0_iiffPKiS2_PfS3_S3_,"a",@progbits
	.sectionflags	@""
	.align	4
.nv.constant0._Z15pp_force_kernelPKfS0_S0_iiffPKiS2_PfS3_S3_:
	.zero		976


//--------------------- .nv.constant0._Z27build_cell_start_end_kernelPKjiPiS1_ --------------------------
	.section	.nv.constant0._Z27build_cell_start_end_kernelPKjiPiS1_,"a",@progbits
	.sectionflags	@""
	.align	4
.nv.constant0._Z27build_cell_start_end_kernelPKjiPiS1_:
	.zero		928


//--------------------- SYMBOLS --------------------------

	.type		.nv.reservedSmem.offset0,@object
	.size		.nv.reservedSmem.offset0,0x4
	.type		.nv.reservedSmem.cap,@object
	.size		.nv.reservedSmem.cap,0x4
